def matmul_kernel(
    a_ptr,
    b_ptr,
    c_ptr,
    M,
    N,
    K,
    stride_am,
    stride_ak,
    stride_bk,
    stride_bn,
    stride_cm,
    stride_cn,
    BLOCK_M: tl.constexpr,
    BLOCK_N: tl.constexpr,
    BLOCK_K: tl.constexpr,
    GROUP_M: tl.constexpr,
):
    pid = tl.program_id(axis=0)
    num_pid_m = tl.cdiv(M, BLOCK_M)
    num_pid_n = tl.cdiv(N, BLOCK_N)
    num_pid_in_group = GROUP_M * num_pid_n
    group_id = pid // num_pid_in_group
    first_pid_m = group_id * GROUP_M
    group_size_m = min(num_pid_m - first_pid_m, GROUP_M)
    pid_m = first_pid_m + ((pid % num_pid_in_group) % group_size_m)
    pid_n = (pid % num_pid_in_group) // group_size_m

    offs_am = (pid_m * BLOCK_M + tl.arange(0, BLOCK_M)) % M
    offs_bn = (pid_n * BLOCK_N + tl.arange(0, BLOCK_N)) % N
    offs_k = tl.arange(0, BLOCK_K)
    a_ptrs = a_ptr + offs_am[:, None] * stride_am + offs_k[None, :] * stride_ak
    b_ptrs = b_ptr + offs_k[:, None] * stride_bk + offs_bn[None, :] * stride_bn

    acc = tl.zeros((BLOCK_M, BLOCK_N), dtype=tl.float32)
    for kk in range(0, tl.cdiv(K, BLOCK_K)):
        a = tl.load(a_ptrs, mask=offs_k[None, :] < K - kk * BLOCK_K, other=0.0)
        b = tl.load(b_ptrs, mask=offs_k[:, None] < K - kk * BLOCK_K, other=0.0)
        acc = tl.dot(a, b, acc)
        a_ptrs += BLOCK_K * stride_ak
        b_ptrs += BLOCK_K * stride_bk

    c = acc.to(c_ptr.dtype.element_ty)
    offs_cm = pid_m * BLOCK_M + tl.arange(0, BLOCK_M)
    offs_cn = pid_n * BLOCK_N + tl.arange(0, BLOCK_N)
    c_ptrs = c_ptr + offs_cm[:, None] * stride_cm + offs_cn[None, :] * stride_cn
    mask = (offs_cm[:, None] < M) & (offs_cn[None, :] < N)
    tl.store(c_ptrs, c, mask=mask)

# config = {"BLOCK_K": 32, "BLOCK_M": 64, "BLOCK_N": 512, "GROUP_M": 8, "arch": "sm_100", "dtype": "fp8e4m3", "num_ctas": 1, "num_stages": 3, "num_warps": 4}
# arch = sm_100


// ===== COMPILED SASS (sm_100a) =====

	.target	sm_100a

	.elftype	@"ET_EXEC"


//--------------------- .note.nv.tkinfo           --------------------------
	.section	.note.nv.tkinfo,"",@"SHT_NOTE"
	.sectionflags	@"SHF_NOTE_NV_TKINFO"
	.tkinfo
        /*0018*/ 	.word	0x00000081
        /*0030*/ 	.string	""
        /*0030*/ 	.string	"ptxas-blackwell"
        /*0030*/ 	.string	"Cuda compilation tools, release 12.9, V12.9.86"
        /*0030*/ 	.string	"Build cuda_12.9.r12.9/compiler.36037853_0"
        /*0030*/ 	.string	"-v  -suppress-debug-info  -lineinfo  -arch sm_100a "



//--------------------- .note.nv.cuver            --------------------------
	.section	.note.nv.cuver,"",@"SHT_NOTE"
	.sectionflags	@"SHF_NOTE_NV_CUVER"
        /*0018*/ 	.short	0x0001
        /*001a*/ 	.short	0x0064
        /*001c*/ 	.short	0x0001
        /*001e*/ 	.short	0x0000
        /*0020*/ 	.short	0x0001
        /*0022*/ 	.short	0x0000


//--------------------- .nv.info                  --------------------------
	.section	.nv.info,"",@"SHT_CUDA_INFO"
	.align	4


	//----- nvinfo : EIATTR_REGCOUNT
	.align		4
        /*0000*/ 	.byte	0x04, 0x2f
        /*0002*/ 	.short	(.L_4 - .L_3)
	.align		4
.L_3:
        /*0004*/ 	.word	index@(matmul_kernel)
        /*0008*/ 	.word	0x000000ff


	//----- nvinfo : EIATTR_FRAME_SIZE
	.align		4
.L_4:
        /*000c*/ 	.byte	0x04, 0x11
        /*000e*/ 	.short	(.L_6 - .L_5)
	.align		4
.L_5:
        /*0010*/ 	.word	index@($__internal_2_$__cuda_sm10x_tcgen05_guardrail_trap_unallocated_columns_being_dealloced)
        /*0014*/ 	.word	0x00000180


	//----- nvinfo : EIATTR_FRAME_SIZE
	.align		4
.L_6:
        /*0018*/ 	.byte	0x04, 0x11
        /*001a*/ 	.short	(.L_8 - .L_7)
	.align		4
.L_7:
        /*001c*/ 	.word	index@($__internal_1_$__cuda_sm10x_tcgen05_guardrail_trap_phase_invalid_during_alloc)
        /*0020*/ 	.word	0x00000180


	//----- nvinfo : EIATTR_FRAME_SIZE
	.align		4
.L_8:
        /*0024*/ 	.byte	0x04, 0x11
        /*0026*/ 	.short	(.L_10 - .L_9)
	.align		4
.L_9:
        /*0028*/ 	.word	index@($__internal_0_$__cuda_sm10x_tcgen05_guardrail_trap_col_being_dealloced_not_returned_by_alloc)
        /*002c*/ 	.word	0x00000180


	//----- nvinfo : EIATTR_FRAME_SIZE
	.align		4
.L_10:
        /*0030*/ 	.byte	0x04, 0x11
        /*0032*/ 	.short	(.L_12 - .L_11)
	.align		4
.L_11:
        /*0034*/ 	.word	index@(matmul_kernel)
        /*0038*/ 	.word	0x00000180


	//----- nvinfo : EIATTR_MIN_STACK_SIZE
	.align		4
.L_12:
        /*003c*/ 	.byte	0x04, 0x12
        /*003e*/ 	.short	(.L_14 - .L_13)
	.align		4
.L_13:
        /*0040*/ 	.word	index@(matmul_kernel)
        /*0044*/ 	.word	0x00000180
.L_14:


//--------------------- .nv.info.matmul_kernel    --------------------------
	.section	.nv.info.matmul_kernel,"",@"SHT_CUDA_INFO"
	.sectionflags	@""
	.align	4


	//----- nvinfo : EIATTR_CUDA_API_VERSION
	.align		4
        /*0000*/ 	.byte	0x04, 0x37
        /*0002*/ 	.short	(.L_16 - .L_15)
.L_15:
        /*0004*/ 	.word	0x00000081


	//----- nvinfo : EIATTR_KPARAM_INFO
	.align		4
.L_16:
        /*0008*/ 	.byte	0x04, 0x17
        /*000a*/ 	.short	(.L_18 - .L_17)
.L_17:
        /*000c*/ 	.word	0x00000000
        /*0010*/ 	.short	0x000d
        /*0012*/ 	.short	0x0048
        /*0014*/ 	.byte	0x00, 0xf4, 0x21, 0x00


	//----- nvinfo : EIATTR_KPARAM_INFO
	.align		4
.L_18:
        /*0018*/ 	.byte	0x04, 0x17
        /*001a*/ 	.short	(.L_20 - .L_19)
.L_19:
        /*001c*/ 	.word	0x00000000
        /*0020*/ 	.short	0x000c
        /*0022*/ 	.short	0x0040
        /*0024*/ 	.byte	0x00, 0xf4, 0x21, 0x00


	//----- nvinfo : EIATTR_KPARAM_INFO
	.align		4
.L_20:
        /*0028*/ 	.byte	0x04, 0x17
        /*002a*/ 	.short	(.L_22 - .L_21)
.L_21:
        /*002c*/ 	.word	0x00000000
        /*0030*/ 	.short	0x000b
        /*0032*/ 	.short	0x0038
        /*0034*/ 	.byte	0x00, 0xf0, 0x11, 0x00


	//----- nvinfo : EIATTR_KPARAM_INFO
	.align		4
.L_22:
        /*0038*/ 	.byte	0x04, 0x17
        /*003a*/ 	.short	(.L_24 - .L_23)
.L_23:
        /*003c*/ 	.word	0x00000000
        /*0040*/ 	.short	0x000a
        /*0042*/ 	.short	0x0034
        /*0044*/ 	.byte	0x00, 0xf0, 0x11, 0x00


	//----- nvinfo : EIATTR_KPARAM_INFO
	.align		4
.L_24:
        /*0048*/ 	.byte	0x04, 0x17
        /*004a*/ 	.short	(.L_26 - .L_25)
.L_25:
        /*004c*/ 	.word	0x00000000
        /*0050*/ 	.short	0x0009
        /*0052*/ 	.short	0x0030
        /*0054*/ 	.byte	0x00, 0xf0, 0x11, 0x00


	//----- nvinfo : EIATTR_KPARAM_INFO
	.align		4
.L_26:
        /*0058*/ 	.byte	0x04, 0x17
        /*005a*/ 	.short	(.L_28 - .L_27)
.L_27:
        /*005c*/ 	.word	0x00000000
        /*0060*/ 	.short	0x0008
        /*0062*/ 	.short	0x002c
        /*0064*/ 	.byte	0x00, 0xf0, 0x11, 0x00


	//----- nvinfo : EIATTR_KPARAM_INFO
	.align		4
.L_28:
        /*0068*/ 	.byte	0x04, 0x17
        /*006a*/ 	.short	(.L_30 - .L_29)
.L_29:
        /*006c*/ 	.word	0x00000000
        /*0070*/ 	.short	0x0007
        /*0072*/ 	.short	0x0028
        /*0074*/ 	.byte	0x00, 0xf0, 0x11, 0x00


	//----- nvinfo : EIATTR_KPARAM_INFO
	.align		4
.L_30:
        /*0078*/ 	.byte	0x04, 0x17
        /*007a*/ 	.short	(.L_32 - .L_31)
.L_31:
        /*007c*/ 	.word	0x00000000
        /*0080*/ 	.short	0x0006
        /*0082*/ 	.short	0x0024
        /*0084*/ 	.byte	0x00, 0xf0, 0x11, 0x00


	//----- nvinfo : EIATTR_KPARAM_INFO
	.align		4
.L_32:
        /*0088*/ 	.byte	0x04, 0x17
        /*008a*/ 	.short	(.L_34 - .L_33)
.L_33:
        /*008c*/ 	.word	0x00000000
        /*0090*/ 	.short	0x0005
        /*0092*/ 	.short	0x0020
        /*0094*/ 	.byte	0x00, 0xf0, 0x11, 0x00


	//----- nvinfo : EIATTR_KPARAM_INFO
	.align		4
.L_34:
        /*0098*/ 	.byte	0x04, 0x17
        /*009a*/ 	.short	(.L_36 - .L_35)
.L_35:
        /*009c*/ 	.word	0x00000000
        /*00a0*/ 	.short	0x0004
        /*00a2*/ 	.short	0x001c
        /*00a4*/ 	.byte	0x00, 0xf0, 0x11, 0x00


	//----- nvinfo : EIATTR_KPARAM_INFO
	.align		4
.L_36:
        /*00a8*/ 	.byte	0x04, 0x17
        /*00aa*/ 	.short	(.L_38 - .L_37)
.L_37:
        /*00ac*/ 	.word	0x00000000
        /*00b0*/ 	.short	0x0003
        /*00b2*/ 	.short	0x0018
        /*00b4*/ 	.byte	0x00, 0xf0, 0x11, 0x00


	//----- nvinfo : EIATTR_KPARAM_INFO
	.align		4
.L_38:
        /*00b8*/ 	.byte	0x04, 0x17
        /*00ba*/ 	.short	(.L_40 - .L_39)
.L_39:
        /*00bc*/ 	.word	0x00000000
        /*00c0*/ 	.short	0x0002
        /*00c2*/ 	.short	0x0010
        /*00c4*/ 	.byte	0x00, 0xf4, 0x21, 0x00


	//----- nvinfo : EIATTR_KPARAM_INFO
	.align		4
.L_40:
        /*00c8*/ 	.byte	0x04, 0x17
        /*00ca*/ 	.short	(.L_42 - .L_41)
.L_41:
        /*00cc*/ 	.word	0x00000000
        /*00d0*/ 	.short	0x0001
        /*00d2*/ 	.short	0x0008
        /*00d4*/ 	.byte	0x00, 0xf4, 0x21, 0x00


	//----- nvinfo : EIATTR_KPARAM_INFO
	.align		4
.L_42:
        /*00d8*/ 	.byte	0x04, 0x17
        /*00da*/ 	.short	(.L_44 - .L_43)
.L_43:
        /*00dc*/ 	.word	0x00000000
        /*00e0*/ 	.short	0x0000
        /*00e2*/ 	.short	0x0000
        /*00e4*/ 	.byte	0x00, 0xf4, 0x21, 0x00


	//----- nvinfo : EIATTR_AT_ENTRY_FRAGMENTS
	.align		4
.L_44:
        /*00e8*/ 	.byte	0x04, 0x4f
        /*00ea*/ 	.short	(.L_46 - .L_45)


	//   ....[0]....
.L_45:
        /*00ec*/ 	.word	0x00000004


	//----- nvinfo : EIATTR_RESERVED_SMEM_USED
	.align		4
.L_46:
        /*00f0*/ 	.byte	0x01, 0x41
	.zero		2


	//----- nvinfo : EIATTR_SPARSE_MMA_MASK
	.align		4
        /*00f4*/ 	.byte	0x03, 0x50
        /*00f6*/ 	.short	0x0000


	//----- nvinfo : EIATTR_TCGEN05_1CTA_USED
	.align		4
        /*00f8*/ 	.byte	0x01, 0x51
	.zero		2


	//----- nvinfo : EIATTR_MAXREG_COUNT
	.align		4
        /*00fc*/ 	.byte	0x03, 0x1b
        /*00fe*/ 	.short	0x00ff


	//----- nvinfo : EIATTR_NUM_BARRIERS
	.align		4
        /*0100*/ 	.byte	0x02, 0x4c
        /*0102*/ 	.byte	0x01
	.zero		1


	//----- nvinfo : EIATTR_ANNOTATIONS
	.align		4
        /*0104*/ 	.byte	0x04, 0x55
        /*0106*/ 	.short	(.L_48 - .L_47)


	//   ....[0]....
.L_47:
        /*0108*/ 	.word	0x00000001
        /*010c*/ 	.byte	0xc0, 0x09, 0x00, 0x00, 0x01, 0x00, 0x00, 0x00, 0x20, 0x0a, 0x00, 0x00, 0x01, 0x00, 0x00, 0x00
        /* <DEDUP_REMOVED lines=161> */
        /*0b2c*/ 	.byte	0xe0, 0x23, 0x01, 0x00


	//----- nvinfo : EIATTR_INT_WARP_WIDE_INSTR_OFFSETS
	.align		4
.L_48:
        /*0b30*/ 	.byte	0x04, 0x31
        /*0b32*/ 	.short	(.L_50 - .L_49)


	//   ....[0]....
.L_49:
        /*0b34*/ 	.word	0x00000d00


	//   ....[1]....
        /*0b38*/ 	.word	0x00000d10


	//   ....[2]....
        /*0b3c*/ 	.word	0x000085a0


	//   ....[3]....
        /*0b40*/ 	.word	0x0001d610


	//   ....[4]....
        /*0b44*/ 	.word	0x0001d660


	//----- nvinfo : EIATTR_COOP_GROUP_MASK_REGIDS
	.align		4
.L_50:
        /*0b48*/ 	.byte	0x04, 0x29
        /*0b4a*/ 	.short	(.L_52 - .L_51)


	//   ....[0]....
.L_51:
        /*0b4c*/ 	.word	0xffffffff


	//   ....[1]....
        /*0b50*/ 	.word	0xffffffff


	//   ....[2]....
        /*0b54*/ 	.word	0xffffffff


	//   ....[3]....
        /*0b58*/ 	.word	0xffffffff


	//----- nvinfo : EIATTR_COOP_GROUP_INSTR_OFFSETS
	.align		4
.L_52:
        /*0b5c*/ 	.byte	0x04, 0x28
        /*0b5e*/ 	.short	(.L_54 - .L_53)


	//   ....[0]....
.L_53:
        /*0b60*/ 	.word	0x00000080


	//   ....[1]....
        /*0b64*/ 	.word	0x00000340


	//   ....[2]....
        /*0b68*/ 	.word	0x0001d4a0


	//   ....[3]....
        /*0b6c*/ 	.word	0x0001d710


	//----- nvinfo : EIATTR_VRC_CTA_INIT_COUNT
	.align		4
.L_54:
        /*0b70*/ 	.byte	0x02, 0x4a
        /*0b72*/ 	.byte	0x80
	.zero		1


	//----- nvinfo : EIATTR_MBARRIER_INSTR_OFFSETS
	.align		4
        /*0b74*/ 	.byte	0x04, 0x39
        /*0b76*/ 	.short	(.L_56 - .L_55)


	//   ....[0]....
.L_55:
        /*0b78*/ 	.word	0x00000e40
        /*0b7c*/ 	.word	0x000000ff
        /*0b80*/ 	.word	0x00000000
        /*0b84*/ 	.short	0x0100
        /*0b86*/ 	.byte	0x0d
	.zero		1


	//   ....[1]....
        /*0b88*/ 	.word	0x000085d0
        /*0b8c*/ 	.word	0x000000ff
        /*0b90*/ 	.word	0x00009008
        /*0b94*/ 	.short	0x0100
        /*0b96*/ 	.byte	0x0b
	.zero		1


	//   ....[2]....
        /*0b98*/ 	.word	0x0000e7a0
        /*0b9c*/ 	.word	0x000000ff
        /*0ba0*/ 	.word	0x00000000
        /*0ba4*/ 	.short	0x010a
        /*0ba6*/ 	.byte	0x0d
	.zero		1


	//   ....[3]....
        /*0ba8*/ 	.word	0x00012390
        /*0bac*/ 	.word	0x000000ff
        /*0bb0*/ 	.word	0x00000000
        /*0bb4*/ 	.short	0x010a
        /*0bb6*/ 	.byte	0x0d
	.zero		1


	//   ....[4]....
        /*0bb8*/ 	.word	0x00012490
        /*0bbc*/ 	.word	0x000000ff
        /*0bc0*/ 	.word	0x00009000
        /*0bc4*/ 	.short	0x0108
        /*0bc6*/ 	.byte	0x0b
	.zero		1


	//   ....[5]....
        /*0bc8*/ 	.word	0x000124e0
        /*0bcc*/ 	.word	0x000000ff
        /*0bd0*/ 	.word	0x00009008
        /*0bd4*/ 	.short	0x0108
        /*0bd6*/ 	.byte	0x0b
	.zero		1


	//   ....[6]....
        /*0bd8*/ 	.word	0x0001d730
        /*0bdc*/ 	.word	0x000000ff
        /*0be0*/ 	.word	0x00000000
        /*0be4*/ 	.short	0x010a
        /*0be6*/ 	.byte	0x0d
	.zero		1


	//   ....[7]....
        /*0be8*/ 	.word	0x0001d760
        /*0bec*/ 	.word	0x000000ff
        /*0bf0*/ 	.word	0x00000000
        /*0bf4*/ 	.short	0x010a
        /*0bf6*/ 	.byte	0x0d
	.zero		1


	//----- nvinfo : EIATTR_NUM_MBARRIERS
	.align		4
.L_56:
        /*0bf8*/ 	.byte	0x03, 0x38
        /*0bfa*/ 	.short	0x0002


	//----- nvinfo : EIATTR_EXIT_INSTR_OFFSETS
	.align		4
        /*0bfc*/ 	.byte	0x04, 0x1c
        /*0bfe*/ 	.short	(.L_58 - .L_57)


	//   ....[0]....
.L_57:
        /*0c00*/ 	.word	0x0001d720


	//----- nvinfo : EIATTR_REQNTID
	.align		4
.L_58:
        /*0c04*/ 	.byte	0x04, 0x10
        /*0c06*/ 	.short	(.L_60 - .L_59)
.L_59:
        /*0c08*/ 	.word	0x00000080
        /*0c0c*/ 	.word	0x00000001
        /*0c10*/ 	.word	0x00000001


	//----- nvinfo : EIATTR_CRS_STACK_SIZE
	.align		4
.L_60:
        /*0c14*/ 	.byte	0x04, 0x1e
        /*0c16*/ 	.short	(.L_62 - .L_61)
.L_61:
        /*0c18*/ 	.word	0x00000000


	//----- nvinfo : EIATTR_CBANK_PARAM_SIZE
	.align		4
.L_62:
        /*0c1c*/ 	.byte	0x03, 0x19
        /*0c1e*/ 	.short	0x0050


	//----- nvinfo : EIATTR_PARAM_CBANK
	.align		4
        /*0c20*/ 	.byte	0x04, 0x0a
        /*0c22*/ 	.short	(.L_64 - .L_63)
	.align		4
.L_63:
        /*0c24*/ 	.word	index@(.nv.constant0.matmul_kernel)
        /*0c28*/ 	.short	0x0380
        /*0c2a*/ 	.short	0x0050


	//----- nvinfo : EIATTR_SW_WAR
	.align		4
.L_64:
        /*0c2c*/ 	.byte	0x04, 0x36
        /*0c2e*/ 	.short	(.L_66 - .L_65)
.L_65:
        /*0c30*/ 	.word	0x00000008
.L_66:


//--------------------- .nv.compat                --------------------------
	.section	.nv.compat,"",@"SHT_CUDA_COMPAT_INFO"
	.align	4
        /*0000*/ 	.byte	0x02, 0x02, 0x02, 0x00, 0x02, 0x05, 0x05, 0x00, 0x02, 0x03, 0x00, 0x00, 0x02, 0x06, 0x01, 0x00


//--------------------- .nv.callgraph             --------------------------
	.section	.nv.callgraph,"",@"SHT_CUDA_CALLGRAPH"
	.align	4
	.sectionentsize	8
	.align		4
        /*0000*/ 	.word	0x00000000
	.align		4
        /*0004*/ 	.word	0xffffffff
	.align		4
        /*0008*/ 	.word	0x00000000
	.align		4
        /*000c*/ 	.word	0xfffffffe
	.align		4
        /*0010*/ 	.word	0x00000000
	.align		4
        /*0014*/ 	.word	0xfffffffd
	.align		4
        /*0018*/ 	.word	0x00000000
	.align		4
        /*001c*/ 	.word	0xfffffffc


//--------------------- .text.matmul_kernel       --------------------------
	.section	.text.matmul_kernel,"ax",@progbits
	.align	128
        .global         matmul_kernel
        .type           matmul_kernel,@function
        .size           matmul_kernel,(.L_x_20 - matmul_kernel)
        .other          matmul_kernel,@"STO_CUDA_ENTRY STV_DEFAULT"
matmul_kernel:
.text.matmul_kernel:
[----:B------:R-:W0:Y:S01]  /*0000*/  LDC R1, c[0x0][0x37c] ;  /* 0x0000df00ff017b82 */ /* 0x000e220000000800 */
[----:B------:R-:W1:Y:S01]  /*0010*/  S2R R0, SR_TID.X ;  /* 0x0000000000007919 */ /* 0x000e620000002100 */
[----:B0-----:R-:W-:Y:S01]  /*0020*/  VIADD R1, R1, 0xfffffe80 ;  /* 0xfffffe8001017836 */ /* 0x001fe20000000000 */
[----:B------:R-:W0:Y:S01]  /*0030*/  LDCU.64 UR24, c[0x0][0x358] ;  /* 0x00006b00ff1877ac */ /* 0x000e220008000a00 */
[----:B-1----:R-:W-:-:S13]  /*0040*/  ISETP.GE.U32.AND P0, PT, R0, 0x20, PT ;  /* 0x000000200000780c */ /* 0x002fda0003f06070 */
[----:B------:R-:W-:Y:S02]  /*0050*/  VOTEU.ANY UP0, P0 ;  /* 0x0000000000ff7886 */ /* 0x000fe40000000100 */
[----:B------:R-:W-:Y:S05]  /*0060*/  BRA.U UP0, `(.L_x_0) ;  /* 0x0000000100b87547 */ /* 0x000fea000b800000 */
[----:B------:R-:W1:Y:S01]  /*0070*/  S2UR UR6, SR_CgaCtaId ;  /* 0x00000000000679c3 */ /* 0x000e620000008800 */
[----:B------:R-:W-:Y:S01]  /*0080*/  NOP ;  /* 0x0000000000007918 */ /* 0x000fe20000000000 */
[----:B------:R-:W-:Y:S02]  /*0090*/  UMOV UR4, 0x40 ;  /* 0x0000004000047882 */ /* 0x000fe40000000000 */
[----:B-1----:R-:W-:-:S09]  /*00a0*/  ULEA UR4, UR6, UR4, 0x18 ;  /* 0x0000000406047291 */ /* 0x002fd2000f8ec0ff */
[----:B------:R-:W1:Y:S01]  /*00b0*/  LDS.U8 R0, [UR4] ;  /* 0x00000004ff007984 */ /* 0x000e620008000000 */
[----:B------:R-:W-:Y:S02]  /*00c0*/  UMOV UR4, 0x400 ;  /* 0x0000040000047882 */ /* 0x000fe40000000000 */
[----:B------:R-:W-:Y:S01]  /*00d0*/  ULEA UR4, UR6, UR4, 0x18 ;  /* 0x0000000406047291 */ /* 0x000fe2000f8ec0ff */
[----:B-1----:R-:W-:-:S13]  /*00e0*/  ISETP.NE.AND P0, PT, R0, RZ, PT ;  /* 0x000000ff0000720c */ /* 0x002fda0003f05270 */
[----:B------:R-:W-:Y:S05]  /*00f0*/  @P0 BRA `(.L_x_1) ;  /* 0x00000000007c0947 */ /* 0x000fea0003800000 */
[----:B------:R-:W-:-:S13]  /*0100*/  ELECT P0, URZ, PT ;  /* 0x0000000000ff782f */ /* 0x000fda0003800000 */
[----:B------:R-:W-:Y:S05]  /*0110*/  @!P0 BRA `(.L_x_2) ;  /* 0x0000000000848947 */ /* 0x000fea0003800000 */
[----:B------:R-:W-:Y:S01]  /*0120*/  UMOV UR5, 0x8 ;  /* 0x0000000800057882 */ /* 0x000fe20000000000 */
[----:B------:R-:W-:Y:S02]  /*0130*/  IMAD.MOV.U32 R4, RZ, RZ, 0x1 ;  /* 0x00000001ff047424 */ /* 0x000fe400078e00ff */
[----:B------:R-:W-:Y:S02]  /*0140*/  IMAD.MOV.U32 R5, RZ, RZ, 0xff ;  /* 0x000000ffff057424 */ /* 0x000fe400078e00ff */
[----:B------:R-:W-:Y:S04]  /*0150*/  DEPBAR.LE SB1, 0x36 ;  /* 0x00009d800000791a */ /* 0x000fe80000000000 */
[----:B------:R-:W1:Y:S02]  /*0160*/  UTCATOMSWS.FIND_AND_SET.ALIGN UP1, UR5, UR5 ;  /* 0x00000005000575e3 */ /* 0x000e640008020800 */
[----:B-1----:R-:W-:-:S04]  /*0170*/  PLOP3.LUT P0, PT, PT, PT, UP1, 0x80, 0x8 ;  /* 0x000000000008781c */ /* 0x002fc80003f0f018 */
[----:B------:R-:W-:-:S04]  /*0180*/  SEL R0, RZ, 0xffffffff, !P0 ;  /* 0xffffffffff007807 */ /* 0x000fc80004000000 */
[----:B------:R-:W-:Y:S01]  /*0190*/  ISETP.NE.AND P0, PT, R0, RZ, PT ;  /* 0x000000ff0000720c */ /* 0x000fe20003f05270 */
[----:B------:R-:W-:-:S12]  /*01a0*/  IMAD.U32 R0, RZ, RZ, UR5 ;  /* 0x00000005ff007e24 */ /* 0x000fd8000f8e00ff */
[----:B------:R-:W-:Y:S05]  /*01b0*/  @P0 BRA `(.L_x_3) ;  /* 0x0000000000240947 */ /* 0x000fea0003800000 */
.L_x_4:
[----:B------:R-:W-:Y:S05]  /*01c0*/  NANOSLEEP 0x64 ;  /* 0x000000640000795d */ /* 0x000fea0003800000 */
[----:B------:R-:W-:-:S05]  /*01d0*/  UMOV UR5, 0x8 ;  /* 0x0000000800057882 */ /* 0x000fca0000000000 */
[----:B------:R-:W-:Y:S04]  /*01e0*/  DEPBAR.LE SB1, 0x36 ;  /* 0x00009d800000791a */ /* 0x000fe80000000000 */
[----:B------:R-:W1:Y:S02]  /*01f0*/  UTCATOMSWS.FIND_AND_SET.ALIGN UP1, UR5, UR5 ;  /* 0x00000005000575e3 */ /* 0x000e640008020800 */
[----:B-1----:R-:W-:-:S04]  /*0200*/  PLOP3.LUT P0, PT, PT, PT, UP1, 0x80, 0x8 ;  /* 0x000000000008781c */ /* 0x002fc80003f0f018 */
[----:B------:R-:W-:-:S04]  /*0210*/  SEL R0, RZ, 0xffffffff, !P0 ;  /* 0xffffffffff007807 */ /* 0x000fc80004000000 */
[----:B------:R-:W-:Y:S01]  /*0220*/  ISETP.NE.AND P0, PT, R0, RZ, PT ;  /* 0x000000ff0000720c */ /* 0x000fe20003f05270 */
[----:B------:R-:W-:-:S12]  /*0230*/  IMAD.U32 R0, RZ, RZ, UR5 ;  /* 0x00000005ff007e24 */ /* 0x000fd8000f8e00ff */
[----:B------:R-:W-:Y:S05]  /*0240*/  @!P0 BRA `(.L_x_4) ;  /* 0xfffffffc00dc8947 */ /* 0x000fea000383ffff */
.L_x_3:
[C---:B------:R-:W-:Y:S01]  /*0250*/  VIADD R3, R0.reuse, 0x10 ;  /* 0x0000001000037836 */ /* 0x040fe20000000000 */
[----:B------:R-:W-:Y:S01]  /*0260*/  UMOV UR5, 0x50 ;  /* 0x0000005000057882 */ /* 0x000fe20000000000 */
[----:B------:R-:W-:Y:S01]  /*0270*/  SHF.L.U32 R2, R5, R0, RZ ;  /* 0x0000000005027219 */ /* 0x000fe200000006ff */
[----:B------:R-:W-:Y:S01]  /*0280*/  ULEA UR5, UR6, UR5, 0x18 ;  /* 0x0000000506057291 */ /* 0x000fe2000f8ec0ff */
[----:B------:R-:W-:Y:S01]  /*0290*/  IMAD.SHL.U32 R0, R0, 0x20, RZ ;  /* 0x0000002000007824 */ /* 0x000fe200078e00ff */
[----:B------:R-:W-:-:S04]  /*02a0*/  SHF.L.U32 R3, R4, R3, RZ ;  /* 0x0000000304037219 */ /* 0x000fc800000006ff */
[----:B------:R-:W-:-:S05]  /*02b0*/  LOP3.LUT R2, R3, R2, RZ, 0xfc, !PT ;  /* 0x0000000203027212 */ /* 0x000fca00078efcff */
[----:B------:R1:W-:Y:S04]  /*02c0*/  ATOMS.OR RZ, [UR5], R2 ;  /* 0x00000002ffff798c */ /* 0x0003e8000b000005 */
[----:B------:R1:W-:Y:S01]  /*02d0*/  STS [UR4], R0 ;  /* 0x00000000ff007988 */ /* 0x0003e20008000804 */
[----:B------:R-:W-:Y:S05]  /*02e0*/  BRA `(.L_x_2) ;  /* 0x0000000000107947 */ /* 0x000fea0003800000 */
.L_x_1:
[----:B------:R-:W-:Y:S01]  /*02f0*/  IMAD.MOV.U32 R0, RZ, RZ, -0x1 ;  /* 0xffffffffff007424 */ /* 0x000fe200078e00ff */
[----:B------:R-:W-:-:S04]  /*0300*/  MOV R2, 0x330 ;  /* 0x0000033000027802 */ /* 0x000fc80000000f00 */
[----:B------:R1:W-:Y:S03]  /*0310*/  STS [UR4], R0 ;  /* 0x00000000ff007988 */ /* 0x0003e60008000804 */
[----:B01----:R-:W-:Y:S05]  /*0320*/  CALL.REL.NOINC `($__internal_1_$__cuda_sm10x_tcgen05_guardrail_trap_phase_invalid_during_alloc) ;  /* 0x000001d400247944 */ /* 0x003fea0003c00000 */
.L_x_2:
[----:B------:R-:W-:Y:S05]  /*0330*/  WARPSYNC.ALL ;  /* 0x0000000000007948 */ /* 0x000fea0003800000 */
[----:B------:R-:W-:Y:S01]  /*0340*/  NOP ;  /* 0x0000000000007918 */ /* 0x000fe20000000000 */
.L_x_0:
[----:B------:R-:W2:Y:S01]  /*0350*/  LDC.64 R76, c[0x0][0x398] ;  /* 0x0000e600ff4c7b82 */ /* 0x000ea20000000a00 */
[----:B------:R-:W3:Y:S01]  /*0360*/  S2R R5, SR_CTAID.X ;  /* 0x0000000000057919 */ /* 0x000ee20000002500 */
[----:B------:R-:W-:Y:S01]  /*0370*/  UMOV UR11, 0x400 ;  /* 0x00000400000b7882 */ /* 0x000fe20000000000 */
[----:B------:R-:W-:Y:S01]  /*0380*/  PRMT R120, RZ, 0x7610, R120 ;  /* 0x00007610ff787816 */ /* 0x000fe20000000078 */
[----:B------:R-:W4:Y:S01]  /*0390*/  LDCU UR8, c[0x0][0x3a4] ;  /* 0x00007480ff0877ac */ /* 0x000f220008000800 */
[----:B------:R-:W5:Y:S03]  /*03a0*/  S2R R41, SR_TID.X ;  /* 0x0000000000297919 */ /* 0x000f660000002100 */
[----:B------:R-:W1:Y:S01]  /*03b0*/  S2UR UR5, SR_CgaCtaId ;  /* 0x00000000000579c3 */ /* 0x000e620000008800 */
[----:B------:R-:W0:Y:S01]  /*03c0*/  LDCU.128 UR16, c[0x0][0x380] ;  /* 0x00007000ff1077ac */ /* 0x000e220008000c00 */
[----:B------:R-:W-:-:S06]  /*03d0*/  UMOV UR6, 0x1 ;  /* 0x0000000100067882 */ /* 0x000fcc0000000000 */
[----:B------:R-:W0:Y:S01]  /*03e0*/  LDC.64 R126, c[0x0][0x3a8] ;  /* 0x0000ea00ff7e7b82 */ /* 0x000e220000000a00 */
[----:B-12---:R-:W-:Y:S01]  /*03f0*/  VIADD R0, R77, 0x1ff ;  /* 0x000001ff4d007836 */ /* 0x006fe20000000000 */
[----:B------:R-:W-:-:S06]  /*0400*/  IABS R95, R77 ;  /* 0x0000004d005f7213 */ /* 0x000fcc0000000000 */
[----:B------:R-:W1:Y:S01]  /*0410*/  LDC R123, c[0x0][0x3a0] ;  /* 0x0000e800ff7b7b82 */ /* 0x000e620000000800 */
[----:B------:R-:W-:Y:S01]  /*0420*/  SHF.R.S32.HI R3, RZ, 0x1f, R0 ;  /* 0x0000001fff037819 */ /* 0x000fe20000011400 */
[----:B------:R-:W-:-:S03]  /*0430*/  ULEA UR11, UR5, UR11, 0x18 ;  /* 0x0000000b050b7291 */ /* 0x000fc6000f8ec0ff */
[----:B------:R-:W-:Y:S02]  /*0440*/  LEA.HI R3, R3, R0, RZ, 0x9 ;  /* 0x0000000003037211 */ /* 0x000fe400078f48ff */
[----:B---3--:R-:W-:Y:S01]  /*0450*/  IABS R8, R5 ;  /* 0x0000000500087213 */ /* 0x008fe20000000000 */
[----:B------:R-:W-:Y:S01]  /*0460*/  UIADD3 UR13, UPT, UPT, UR11, 0x9000, URZ ;  /* 0x000090000b0d7890 */ /* 0x000fe2000fffe0ff */
[----:B------:R-:W-:Y:S02]  /*0470*/  SHF.R.S32.HI R3, RZ, 0x9, R3 ;  /* 0x00000009ff037819 */ /* 0x000fe40000011403 */
[----:B-----5:R-:W-:Y:S02]  /*0480*/  SHF.R.U32.HI R94, RZ, 0x5, R41 ;  /* 0x00000005ff5e7819 */ /* 0x020fe40000011629 */
[----:B------:R-:W-:Y:S01]  /*0490*/  LOP3.LUT R160, R41, 0x7f, RZ, 0xc0, !PT ;  /* 0x0000007f29a07812 */ /* 0x000fe200078ec0ff */
[----:B------:R-:W-:Y:S01]  /*04a0*/  IMAD.SHL.U32 R4, R3, 0x8, RZ ;  /* 0x0000000803047824 */ /* 0x000fe200078e00ff */
[----:B------:R-:W-:-:S04]  /*04b0*/  SGXT.U32 R94, R94, 0x2 ;  /* 0x000000025e5e781a */ /* 0x000fc80000000000 */
[-C--:B------:R-:W-:Y:S02]  /*04c0*/  IABS R7, R4.reuse ;  /* 0x0000000400077213 */ /* 0x080fe40000000000 */
[----:B------:R-:W-:Y:S02]  /*04d0*/  IABS R10, R4 ;  /* 0x00000004000a7213 */ /* 0x000fe40000000000 */
[----:B------:R-:W2:Y:S08]  /*04e0*/  I2F.RP R0, R7 ;  /* 0x0000000700007306 */ /* 0x000eb00000209400 */
[----:B--2---:R-:W2:Y:S02]  /*04f0*/  MUFU.RCP R0, R0 ;  /* 0x0000000000007308 */ /* 0x004ea40000001000 */
[----:B--2---:R-:W-:-:S02]  /*0500*/  VIADD R2, R0, 0xffffffe ;  /* 0x0ffffffe00027836 */ /* 0x004fc40000000000 */
[----:B------:R-:W-:-:S04]  /*0510*/  IMAD.MOV R0, RZ, RZ, -R10 ;  /* 0x000000ffff007224 */ /* 0x000fc800078e0a0a */
[----:B------:R2:W3:Y:S02]  /*0520*/  F2I.FTZ.U32.TRUNC.NTZ R3, R2 ;  /* 0x0000000200037305 */ /* 0x0004e4000021f000 */
[----:B--2---:R-:W-:Y:S02]  /*0530*/  IMAD.MOV.U32 R2, RZ, RZ, RZ ;  /* 0x000000ffff027224 */ /* 0x004fe400078e00ff */
[----:B---3--:R-:W-:-:S04]  /*0540*/  IMAD.MOV R6, RZ, RZ, -R3 ;  /* 0x000000ffff067224 */ /* 0x008fc800078e0a03 */
[----:B------:R-:W-:Y:S02]  /*0550*/  IMAD R9, R6, R7, RZ ;  /* 0x0000000706097224 */ /* 0x000fe400078e02ff */
[----:B------:R-:W-:Y:S02]  /*0560*/  IMAD.MOV.U32 R6, RZ, RZ, R8 ;  /* 0x000000ffff067224 */ /* 0x000fe400078e0008 */
[----:B------:R-:W-:-:S06]  /*0570*/  IMAD.HI.U32 R3, R3, R9, R2 ;  /* 0x0000000903037227 */ /* 0x000fcc00078e0002 */
[----:B------:R-:W-:-:S04]  /*0580*/  IMAD.HI.U32 R3, R3, R6, RZ ;  /* 0x0000000603037227 */ /* 0x000fc800078e00ff */
[----:B------:R-:W-:Y:S01]  /*0590*/  IMAD R0, R3, R0, R6 ;  /* 0x0000000003007224 */ /* 0x000fe200078e0206 */
[----:B------:R-:W-:Y:S04]  /*05a0*/  BAR.SYNC.DEFER_BLOCKING 0x0 ;  /* 0x0000000000007b1d */ /* 0x000fe80000010000 */
[----:B------:R-:W-:-:S13]  /*05b0*/  ISETP.GT.U32.AND P1, PT, R7, R0, PT ;  /* 0x000000000700720c */ /* 0x000fda0003f24070 */
[----:B------:R-:W-:Y:S02]  /*05c0*/  @!P1 IMAD.IADD R0, R0, 0x1, -R7 ;  /* 0x0000000100009824 */ /* 0x000fe400078e0a07 */
[----:B------:R-:W-:Y:S01]  /*05d0*/  @!P1 VIADD R3, R3, 0x1 ;  /* 0x0000000103039836 */ /* 0x000fe20000000000 */
[----:B------:R-:W-:Y:S02]  /*05e0*/  ISETP.NE.AND P1, PT, R4, RZ, PT ;  /* 0x000000ff0400720c */ /* 0x000fe40003f25270 */
[----:B------:R-:W-:Y:S02]  /*05f0*/  ISETP.GE.U32.AND P0, PT, R0, R7, PT ;  /* 0x000000070000720c */ /* 0x000fe40003f06070 */
[----:B------:R-:W-:-:S04]  /*0600*/  LOP3.LUT R0, R5, R4, RZ, 0x3c, !PT ;  /* 0x0000000405007212 */ /* 0x000fc800078e3cff */
[----:B------:R-:W-:Y:S01]  /*0610*/  ISETP.GE.AND P2, PT, R0, RZ, PT ;  /* 0x000000ff0000720c */ /* 0x000fe20003f46270 */
[----:B------:R-:W-:-:S06]  /*0620*/  VIADD R0, R76, 0x3f ;  /* 0x0000003f4c007836 */ /* 0x000fcc0000000000 */
[----:B------:R-:W-:-:S04]  /*0630*/  @P0 VIADD R3, R3, 0x1 ;  /* 0x0000000103030836 */ /* 0x000fc80000000000 */
[----:B------:R-:W-:Y:S01]  /*0640*/  IMAD.MOV.U32 R2, RZ, RZ, R3 ;  /* 0x000000ffff027224 */ /* 0x000fe200078e0003 */
[----:B------:R-:W-:-:S03]  /*0650*/  SHF.R.S32.HI R3, RZ, 0x1f, R0 ;  /* 0x0000001fff037819 */ /* 0x000fc60000011400 */
[----:B------:R-:W-:Y:S01]  /*0660*/  @!P2 IMAD.MOV R2, RZ, RZ, -R2 ;  /* 0x000000ffff02a224 */ /* 0x000fe200078e0a02 */
[----:B------:R-:W-:Y:S02]  /*0670*/  @!P1 LOP3.LUT R2, RZ, R4, RZ, 0x33, !PT ;  /* 0x00000004ff029212 */ /* 0x000fe400078e33ff */
[----:B------:R-:W-:-:S03]  /*0680*/  LEA.HI R3, R3, R0, RZ, 0x6 ;  /* 0x0000000003037211 */ /* 0x000fc600078f30ff */
[----:B------:R-:W-:Y:S02]  /*0690*/  IMAD.SHL.U32 R6, R2, 0x8, RZ ;  /* 0x0000000802067824 */ /* 0x000fe400078e00ff */
[----:B------:R-:W-:-:S03]  /*06a0*/  IMAD.MOV R2, RZ, RZ, -R2 ;  /* 0x000000ffff027224 */ /* 0x000fc600078e0a02 */
[----:B------:R-:W-:Y:S01]  /*06b0*/  LEA.HI.SX32 R3, R3, -R6, 0x1a ;  /* 0x8000000603037211 */ /* 0x000fe200078fd2ff */
[----:B------:R-:W-:-:S03]  /*06c0*/  IMAD R8, R4, R2, R5 ;  /* 0x0000000204087224 */ /* 0x000fc600078e0205 */
[----:B------:R-:W-:-:S04]  /*06d0*/  VIMNMX R11, PT, PT, R3, 0x8, PT ;  /* 0x00000008030b7848 */ /* 0x000fc80003fe0100 */
[-C--:B------:R-:W-:Y:S02]  /*06e0*/  IABS R7, R11.reuse ;  /* 0x0000000b00077213 */ /* 0x080fe40000000000 */
[----:B------:R-:W-:Y:S02]  /*06f0*/  IABS R4, R11 ;  /* 0x0000000b00047213 */ /* 0x000fe40000000000 */
[----:B------:R-:W2:Y:S08]  /*0700*/  I2F.RP R0, R7 ;  /* 0x0000000700007306 */ /* 0x000eb00000209400 */
[----:B--2---:R-:W2:Y:S02]  /*0710*/  MUFU.RCP R0, R0 ;  /* 0x0000000000007308 */ /* 0x004ea40000001000 */
[----:B--2---:R-:W-:-:S02]  /*0720*/  VIADD R3, R0, 0xffffffe ;  /* 0x0ffffffe00037836 */ /* 0x004fc40000000000 */
[----:B------:R-:W-:-:S04]  /*0730*/  IMAD.MOV R0, RZ, RZ, -R4 ;  /* 0x000000ffff007224 */ /* 0x000fc800078e0a04 */
[----:B------:R-:W2:Y:S02]  /*0740*/  F2I.FTZ.U32.TRUNC.NTZ R3, R3 ;  /* 0x0000000300037305 */ /* 0x000ea4000021f000 */
[----:B--2---:R-:W-:-:S04]  /*0750*/  IMAD.MOV R9, RZ, RZ, -R3 ;  /* 0x000000ffff097224 */ /* 0x004fc800078e0a03 */
[----:B------:R-:W-:Y:S01]  /*0760*/  IMAD.MOV.U32 R2, RZ, RZ, R9 ;  /* 0x000000ffff027224 */ /* 0x000fe200078e0009 */
[----:B------:R-:W-:-:S03]  /*0770*/  IABS R9, R8 ;  /* 0x0000000800097213 */ /* 0x000fc60000000000 */
[----:B------:R-:W-:Y:S02]  /*0780*/  IMAD R5, R2, R7, RZ ;  /* 0x0000000702057224 */ /* 0x000fe400078e02ff */
[----:B------:R-:W-:-:S04]  /*0790*/  IMAD.MOV.U32 R2, RZ, RZ, RZ ;  /* 0x000000ffff027224 */ /* 0x000fc800078e00ff */
[----:B------:R-:W-:Y:S01]  /*07a0*/  IMAD.HI.U32 R2, R3, R5, R2 ;  /* 0x0000000503027227 */ /* 0x000fe200078e0002 */
[----:B------:R-:W-:-:S05]  /*07b0*/  LOP3.LUT R5, R41, 0x3f, RZ, 0xc0, !PT ;  /* 0x0000003f29057812 */ /* 0x000fca00078ec0ff */
[----:B------:R-:W-:-:S04]  /*07c0*/  IMAD.HI.U32 R2, R2, R9, RZ ;  /* 0x0000000902027227 */ /* 0x000fc800078e00ff */
[----:B------:R-:W-:Y:S01]  /*07d0*/  IMAD R0, R2, R0, R9 ;  /* 0x0000000002007224 */ /* 0x000fe200078e0209 */
[----:B------:R-:W-:-:S04]  /*07e0*/  IABS R9, R76 ;  /* 0x0000004c00097213 */ /* 0x000fc80000000000 */
[----:B------:R-:W-:Y:S01]  /*07f0*/  ISETP.GT.U32.AND P1, PT, R7, R0, PT ;  /* 0x000000000700720c */ /* 0x000fe20003f24070 */
[----:B------:R-:W2:-:S12]  /*0800*/  I2F.RP R4, R9 ;  /* 0x0000000900047306 */ /* 0x000e980000209400 */
[----:B------:R-:W-:Y:S02]  /*0810*/  @!P1 IMAD.IADD R0, R0, 0x1, -R7 ;  /* 0x0000000100009824 */ /* 0x000fe400078e0a07 */
[----:B------:R-:W-:Y:S01]  /*0820*/  @!P1 VIADD R2, R2, 0x1 ;  /* 0x0000000102029836 */ /* 0x000fe20000000000 */
[----:B--2---:R-:W2:Y:S01]  /*0830*/  MUFU.RCP R4, R4 ;  /* 0x0000000400047308 */ /* 0x004ea20000001000 */
[----:B------:R-:W-:Y:S02]  /*0840*/  ISETP.NE.AND P1, PT, R11, RZ, PT ;  /* 0x000000ff0b00720c */ /* 0x000fe40003f25270 */
[----:B------:R-:W-:Y:S02]  /*0850*/  ISETP.GE.U32.AND P0, PT, R0, R7, PT ;  /* 0x000000070000720c */ /* 0x000fe40003f06070 */
[----:B------:R-:W-:-:S04]  /*0860*/  LOP3.LUT R0, R8, R11, RZ, 0x3c, !PT ;  /* 0x0000000b08007212 */ /* 0x000fc800078e3cff */
[----:B------:R-:W-:-:S07]  /*0870*/  ISETP.GE.AND P2, PT, R0, RZ, PT ;  /* 0x000000ff0000720c */ /* 0x000fce0003f46270 */
[----:B------:R-:W-:-:S04]  /*0880*/  @P0 VIADD R2, R2, 0x1 ;  /* 0x0000000102020836 */ /* 0x000fc80000000000 */
[----:B------:R-:W-:Y:S02]  /*0890*/  IMAD.MOV.U32 R7, RZ, RZ, R2 ;  /* 0x000000ffff077224 */ /* 0x000fe400078e0002 */
[----:B--2---:R-:W-:Y:S02]  /*08a0*/  VIADD R2, R4, 0xffffffe ;  /* 0x0ffffffe04027836 */ /* 0x004fe40000000000 */
[----:B------:R-:W-:Y:S01]  /*08b0*/  @!P2 IMAD.MOV R7, RZ, RZ, -R7 ;  /* 0x000000ffff07a224 */ /* 0x000fe200078e0a07 */
[----:B------:R-:W-:Y:S01]  /*08c0*/  @!P1 LOP3.LUT R7, RZ, R11, RZ, 0x33, !PT ;  /* 0x0000000bff079212 */ /* 0x000fe200078e33ff */
[----:B------:R2:W3:Y:S04]  /*08d0*/  F2I.FTZ.U32.TRUNC.NTZ R3, R2 ;  /* 0x0000000200037305 */ /* 0x0004e8000021f000 */
[----:B------:R-:W-:-:S02]  /*08e0*/  IMAD.MOV R0, RZ, RZ, -R7 ;  /* 0x000000ffff007224 */ /* 0x000fc400078e0a07 */
[----:B------:R-:W-:Y:S02]  /*08f0*/  IMAD.SHL.U32 R13, R7, 0x200, RZ ;  /* 0x00000200070d7824 */ /* 0x000fe400078e00ff */
[----:B------:R-:W5:Y:S01]  /*0900*/  I2F.RP R4, R95 ;  /* 0x0000005f00047306 */ /* 0x000f620000209400 */
[----:B------:R-:W-:Y:S02]  /*0910*/  IMAD R0, R11, R0, R8 ;  /* 0x000000000b007224 */ /* 0x000fe400078e0208 */
[----:B--2---:R-:W-:Y:S01]  /*0920*/  IMAD.MOV.U32 R2, RZ, RZ, RZ ;  /* 0x000000ffff027224 */ /* 0x004fe200078e00ff */
[----:B------:R-:W-:Y:S01]  /*0930*/  LOP3.LUT R94, R13, R94, RZ, 0xfc, !PT ;  /* 0x0000005e0d5e7212 */ /* 0x000fe200078efcff */
[----:B------:R-:W-:Y:S02]  /*0940*/  IMAD.IADD R0, R6, 0x1, R0 ;  /* 0x0000000106007824 */ /* 0x000fe400078e0200 */
[----:B---3--:R-:W-:Y:S02]  /*0950*/  IMAD.MOV R6, RZ, RZ, -R3 ;  /* 0x000000ffff067224 */ /* 0x008fe400078e0a03 */
[----:B------:R-:W-:-:S02]  /*0960*/  IMAD R12, R0, 0x40, R5 ;  /* 0x00000040000c7824 */ /* 0x000fc400078e0205 */
[----:B------:R-:W-:Y:S02]  /*0970*/  IMAD R5, R6, R9, RZ ;  /* 0x0000000906057224 */ /* 0x000fe400078e02ff */
[----:B------:R-:W2:Y:S01]  /*0980*/  LDS R6, [UR11] ;  /* 0x0000000bff067984 */ /* 0x000ea20008000800 */
[----:B------:R-:W-:Y:S01]  /*0990*/  IABS R0, R12 ;  /* 0x0000000c00007213 */ /* 0x000fe20000000000 */
[----:B-----5:R-:W3:Y:S01]  /*09a0*/  MUFU.RCP R4, R4 ;  /* 0x0000000400047308 */ /* 0x020ee20000001000 */
[----:B------:R-:W-:Y:S01]  /*09b0*/  IMAD.HI.U32 R2, R3, R5, R2 ;  /* 0x0000000503027227 */ /* 0x000fe200078e0002 */
[----:B------:R0:W-:Y:S01]  /*09c0*/  STL [R1+0x114], R12 ;  /* 0x0001140c01007387 */ /* 0x0001e20000100800 */
[----:B------:R-:W-:Y:S04]  /*09d0*/  BAR.SYNC.DEFER_BLOCKING 0x0 ;  /* 0x0000000000007b1d */ /* 0x000fe80000010000 */
[----:B------:R-:W-:Y:S01]  /*09e0*/  IMAD.HI.U32 R2, R2, R0, RZ ;  /* 0x0000000002027227 */ /* 0x000fe200078e00ff */
[----:B------:R-:W-:-:S03]  /*09f0*/  ISETP.GE.AND P1, PT, R12, RZ, PT ;  /* 0x000000ff0c00720c */ /* 0x000fc60003f26270 */
[----:B------:R-:W-:Y:S02]  /*0a00*/  IMAD.MOV R2, RZ, RZ, -R2 ;  /* 0x000000ffff027224 */ /* 0x000fe400078e0a02 */
[----:B-1----:R-:W-:Y:S01]  /*0a10*/  VIADD R7, R123, 0x1f ;  /* 0x0000001f7b077836 */ /* 0x002fe20000000000 */
[----:B------:R1:W-:Y:S01]  /*0a20*/  STL [R1+0x110], R13 ;  /* 0x0001100d01007387 */ /* 0x0003e20000100800 */
[C---:B------:R-:W-:Y:S02]  /*0a30*/  IMAD R0, R9.reuse, R2, R0 ;  /* 0x0000000209007224 */ /* 0x040fe400078e0200 */
[----:B---3--:R-:W-:Y:S01]  /*0a40*/  VIADD R3, R4, 0xffffffe ;  /* 0x0ffffffe04037836 */ /* 0x008fe20000000000 */
[----:B------:R-:W-:Y:S02]  /*0a50*/  IABS R4, R94 ;  /* 0x0000005e00047213 */ /* 0x000fe40000000000 */
[----:B------:R-:W-:-:S03]  /*0a60*/  ISETP.GT.U32.AND P0, PT, R9, R0, PT ;  /* 0x000000000900720c */ /* 0x000fc60003f04070 */
[----:B------:R-:W3:Y:S10]  /*0a70*/  F2I.FTZ.U32.TRUNC.NTZ R3, R3 ;  /* 0x0000000300037305 */ /* 0x000ef4000021f000 */
[----:B------:R-:W-:-:S02]  /*0a80*/  @!P0 IMAD.IADD R0, R0, 0x1, -R9 ;  /* 0x0000000100008824 */ /* 0x000fc400078e0a09 */
[----:B---3--:R-:W-:-:S03]  /*0a90*/  IMAD.MOV R2, RZ, RZ, -R3 ;  /* 0x000000ffff027224 */ /* 0x008fc600078e0a03 */
[----:B------:R-:W-:Y:S02]  /*0aa0*/  ISETP.GT.U32.AND P0, PT, R9, R0, PT ;  /* 0x000000000900720c */ /* 0x000fe40003f04070 */
[----:B--2---:R-:W-:Y:S01]  /*0ab0*/  R2UR UR10, R6 ;  /* 0x00000000060a72ca */ /* 0x004fe200000e0000 */
[----:B------:R-:W-:Y:S02]  /*0ac0*/  IMAD R93, R2, R95, RZ ;  /* 0x0000005f025d7224 */ /* 0x000fe400078e02ff */
[----:B------:R-:W-:-:S04]  /*0ad0*/  IMAD.MOV.U32 R2, RZ, RZ, RZ ;  /* 0x000000ffff027224 */ /* 0x000fc800078e00ff */
[----:B------:R-:W-:Y:S01]  /*0ae0*/  IMAD.HI.U32 R93, R3, R93, R2 ;  /* 0x0000005d035d7227 */ /* 0x000fe200078e0002 */
[--C-:B------:R-:W-:Y:S02]  /*0af0*/  SHF.R.U32.HI R2, RZ, 0x5, R41.reuse ;  /* 0x00000005ff027819 */ /* 0x100fe40000011629 */
[----:B------:R-:W-:Y:S01]  /*0b00*/  SHF.R.U32.HI R3, RZ, 0x6, R41 ;  /* 0x00000006ff037819 */ /* 0x000fe20000011629 */
[----:B------:R-:W-:Y:S01]  /*0b10*/  @!P0 IMAD.IADD R0, R0, 0x1, -R9 ;  /* 0x0000000100008824 */ /* 0x000fe200078e0a09 */
[----:B------:R-:W-:Y:S01]  /*0b20*/  R2UR UR7, R2 ;  /* 0x00000000020772ca */ /* 0x000fe200000e0000 */
[----:B------:R-:W-:Y:S01]  /*0b30*/  IMAD.HI.U32 R2, R93, R4, RZ ;  /* 0x000000045d027227 */ /* 0x000fe200078e00ff */
[----:B------:R-:W-:Y:S02]  /*0b40*/  SGXT.U32 R39, R3, 0x1 ;  /* 0x000000010327781a */ /* 0x000fe40000000000 */
[----:B------:R-:W-:Y:S01]  /*0b50*/  ISETP.NE.AND P0, PT, R76, RZ, PT ;  /* 0x000000ff4c00720c */ /* 0x000fe20003f05270 */
[----:B------:R-:W-:-:S02]  /*0b60*/  IMAD.MOV.U32 R5, RZ, RZ, R0 ;  /* 0x000000ffff057224 */ /* 0x000fc400078e0000 */
[----:B0-----:R-:W-:Y:S02]  /*0b70*/  IMAD R3, R39, R126, RZ ;  /* 0x0000007e27037224 */ /* 0x001fe400078e02ff */
[----:B------:R-:W-:Y:S02]  /*0b80*/  IMAD.MOV R2, RZ, RZ, -R2 ;  /* 0x000000ffff027224 */ /* 0x000fe400078e0a02 */
[----:B------:R-:W-:Y:S02]  /*0b90*/  IMAD R11, R126, 0x2, R3 ;  /* 0x000000027e0b7824 */ /* 0x000fe400078e0203 */
[----:B------:R-:W-:Y:S01]  /*0ba0*/  USHF.L.U32 UR4, UR7, 0x15, URZ ;  /* 0x0000001507047899 */ /* 0x000fe200080006ff */
[----:B------:R-:W-:Y:S01]  /*0bb0*/  @!P1 IMAD.MOV R5, RZ, RZ, -R5 ;  /* 0x000000ffff059224 */ /* 0x000fe200078e0a05 */
[----:B------:R-:W-:Y:S01]  /*0bc0*/  ISETP.NE.U32.AND P1, PT, R160, RZ, PT ;  /* 0x000000ffa000720c */ /* 0x000fe20003f25070 */
[C---:B------:R-:W-:Y:S01]  /*0bd0*/  IMAD R19, R126.reuse, 0x2, R11 ;  /* 0x000000027e137824 */ /* 0x040fe200078e020b */
[----:B------:R-:W-:Y:S01]  /*0be0*/  @!P0 LOP3.LUT R5, RZ, R76, RZ, 0x33, !PT ;  /* 0x0000004cff058212 */ /* 0x000fe200078e33ff */
[----:B------:R-:W-:Y:S01]  /*0bf0*/  ULOP3.LUT UR4, UR4, 0x600000, URZ, 0xc0, !UPT ;  /* 0x0060000004047892 */ /* 0x000fe2000f8ec0ff */
[----:B------:R-:W-:Y:S01]  /*0c00*/  IMAD R33, R95, R2, R4 ;  /* 0x000000025f217224 */ /* 0x000fe200078e0204 */
[----:B------:R-:W-:Y:S01]  /*0c10*/  ISETP.GT.AND P0, PT, R7, 0x1f, PT ;  /* 0x0000001f0700780c */ /* 0x000fe20003f04270 */
[----:B------:R-:W-:Y:S01]  /*0c20*/  IMAD R31, R126, 0x2, R19 ;  /* 0x000000027e1f7824 */ /* 0x000fe200078e0213 */
[----:B------:R-:W-:Y:S01]  /*0c30*/  UIADD3 UR12, UPT, UPT, UR10, UR4, URZ ;  /* 0x000000040a0c7290 */ /* 0x000fe2000fffe0ff */
[----:B-1--4-:R-:W-:Y:S11]  /*0c40*/  BRA.U UP0, `(.L_x_5) ;  /* 0x0000000100187547 */ /* 0x012ff6000b800000 */
[----:B------:R-:W-:Y:S01]  /*0c50*/  ELECT P2, URZ, PT ;  /* 0x0000000000ff782f */ /* 0x000fe20003840000 */
[----:B------:R-:W-:Y:S01]  /*0c60*/  IMAD.MOV.U32 R0, RZ, RZ, 0x1 ;  /* 0x00000001ff007424 */ /* 0x000fe200078e00ff */
[----:B------:R-:W-:Y:S01]  /*0c70*/  UMOV UR4, 0x40 ;  /* 0x0000004000047882 */ /* 0x000fe20000000000 */
[----:B------:R-:W-:Y:S01]  /*0c80*/  UVIRTCOUNT.DEALLOC.SMPOOL 0x80 ;  /* 0x000000800000784c */ /* 0x000fe20000000000 */
[----:B------:R-:W-:-:S09]  /*0c90*/  ULEA UR4, UR5, UR4, 0x18 ;  /* 0x0000000405047291 */ /* 0x000fd2000f8ec0ff */
[----:B------:R0:W-:Y:S03]  /*0ca0*/  @P2 STS.U8 [UR4], R0 ;  /* 0x00000000ff002988 */ /* 0x0001e60008000004 */
.L_x_5:
[----:B------:R-:W-:Y:S01]  /*0cb0*/  STTM.x64 tmem[UR12], RZ ;  /* 0x000000ff000079ed */ /* 0x000fe2000834000c */
[----:B------:R-:W-:Y:S01]  /*0cc0*/  STTM.x64 tmem[UR12+0x40], RZ ;  /* 0x000040ff000079ed */ /* 0x000fe2000834000c */
[----:B------:R-:W-:Y:S01]  /*0cd0*/  STTM.x64 tmem[UR12+0x80], RZ ;  /* 0x000080ff000079ed */ /* 0x000fe2000834000c */
[----:B------:R-:W-:Y:S01]  /*0ce0*/  STTM.x64 tmem[UR12+0xc0], RZ ;  /* 0x0000c0ff000079ed */ /* 0x000fe2000834000c */
[----:B------:R-:W1:Y:S02]  /*0cf0*/  FENCE.VIEW.ASYNC.T ;  /* 0x00000000000073c6 */ /* 0x000e640000000200 */
[----:B-1----:R-:W-:Y:S01]  /*0d00*/  VOTEU.ALL UP1, P1 ;  /* 0x0000000000ff7886 */ /* 0x002fe20000820000 */
[----:B------:R-:W-:Y:S01]  /*0d10*/  VOTEU.ALL UP2, P1 ;  /* 0x0000000000ff7886 */ /* 0x000fe20000840000 */
[----:B0-----:R-:W-:Y:S01]  /*0d20*/  IMAD R0, R5, UR8, RZ ;  /* 0x0000000805007c24 */ /* 0x001fe2000f8e02ff */
[----:B------:R-:W-:Y:S01]  /*0d30*/  ISETP.LT.AND P2, PT, R39, R123, P0 ;  /* 0x0000007b2700720c */ /* 0x000fe20000741270 */
[----:B------:R-:W-:Y:S01]  /*0d40*/  IMAD R7, R126, 0x2, R31 ;  /* 0x000000027e077824 */ /* 0x000fe200078e021f */
[----:B------:R-:W-:-:S04]  /*0d50*/  @!UP1 UIADD3 UR4, UPT, UPT, -UR6, 0x100000, URZ ;  /* 0x0010000006049890 */ /* 0x000fc8000fffe1ff */
[----:B------:R-:W-:Y:S02]  /*0d60*/  @!UP1 USHF.L.U32 UR5, UR4, 0xb, URZ ;  /* 0x0000000b04059899 */ /* 0x000fe400080006ff */
[----:B------:R-:W-:Y:S01]  /*0d70*/  @!UP1 USHF.L.U32 UR4, UR4, 0x1, URZ ;  /* 0x0000000104049899 */ /* 0x000fe200080006ff */
[----:B------:R-:W-:Y:S01]  /*0d80*/  BAR.SYNC.DEFER_BLOCKING 0x0 ;  /* 0x0000000000007b1d */ /* 0x000fe20000010000 */
[----:B------:R-:W-:Y:S01]  /*0d90*/  IADD3 R30, P3, PT, R0, UR16, RZ ;  /* 0x00000010001e7c10 */ /* 0x000fe2000ff7e0ff */
[----:B------:R-:W-:-:S03]  /*0da0*/  IMAD R17, R126, 0x2, R7 ;  /* 0x000000027e117824 */ /* 0x000fc600078e0207 */
[----:B------:R-:W-:Y:S01]  /*0db0*/  LEA.HI.X.SX32 R34, R0, UR17, 0x1, P3 ;  /* 0x0000001100227c11 */ /* 0x000fe200098f0eff */
[C---:B------:R-:W-:Y:S01]  /*0dc0*/  IMAD R23, R126.reuse, 0x2, R17 ;  /* 0x000000027e177824 */ /* 0x040fe200078e0211 */
[C---:B------:R-:W-:Y:S01]  /*0dd0*/  IADD3 R0, P3, PT, R3.reuse, R30, RZ ;  /* 0x0000001e03007210 */ /* 0x040fe20007f7e0ff */
[----:B------:R-:W0:Y:S02]  /*0de0*/  LDCU UR8, c[0x0][0x3b0] ;  /* 0x00007600ff0877ac */ /* 0x000e240008000800 */
[C---:B------:R-:W-:Y:S01]  /*0df0*/  IMAD R9, R126.reuse, 0x4, R23 ;  /* 0x000000047e097824 */ /* 0x040fe200078e0217 */
[----:B------:R-:W-:Y:S01]  /*0e00*/  LEA.HI.X.SX32 R2, R3, R34, 0x1, P3 ;  /* 0x0000002203027211 */ /* 0x000fe200018f0eff */
[----:B------:R-:W-:Y:S01]  /*0e10*/  @P2 IMAD.MOV.U32 R4, RZ, RZ, R0 ;  /* 0x000000ffff042224 */ /* 0x000fe200078e0000 */
[C---:B------:R-:W-:Y:S01]  /*0e20*/  LOP3.LUT R8, R39.reuse, 0x8, RZ, 0xfc, !PT ;  /* 0x0000000827087812 */ /* 0x040fe200078efcff */
[----:B------:R-:W1:Y:S02]  /*0e30*/  FENCE.VIEW.ASYNC.S ;  /* 0x00000000000073c6 */ /* 0x000e640000000000 */
[----:B-1----:R1:W2:Y:S01]  /*0e40*/  @!UP2 SYNCS.EXCH.64 URZ, [UR13], UR4 ;  /* 0x000000040dffa5b2 */ /* 0x0022a20008000100 */
[C---:B------:R-:W-:Y:S01]  /*0e50*/  IMAD R21, R126.reuse, 0x2, R9 ;  /* 0x000000027e157824 */ /* 0x040fe200078e0209 */
[----:B------:R-:W-:Y:S01]  /*0e60*/  LOP3.LUT R6, R39, 0x10, RZ, 0xfc, !PT ;  /* 0x0000001027067812 */ /* 0x000fe200078efcff */
[----:B------:R-:W-:Y:S01]  /*0e70*/  @P2 IMAD.MOV.U32 R5, RZ, RZ, R2 ;  /* 0x000000ffff052224 */ /* 0x000fe200078e0002 */
[----:B--2---:R-:W-:Y:S01]  /*0e80*/  BAR.SYNC.DEFER_BLOCKING 0x0 ;  /* 0x0000000000007b1d */ /* 0x004fe20000010000 */
[----:B------:R-:W-:Y:S01]  /*0e90*/  IMAD R25, R126, 0x2, R21 ;  /* 0x000000027e197824 */ /* 0x000fe200078e0215 */
[----:B------:R-:W-:-:S02]  /*0ea0*/  ISETP.LT.AND P4, PT, R8, R123, P0 ;  /* 0x0000007b0800720c */ /* 0x000fc40000781270 */
[----:B------:R-:W-:Y:S01]  /*0eb0*/  IADD3 R3, P3, PT, R7, R30, RZ ;  /* 0x0000001e07037210 */ /* 0x000fe20007f7e0ff */
[C---:B------:R-:W-:Y:S01]  /*0ec0*/  IMAD R35, R126.reuse, 0x2, R25 ;  /* 0x000000027e237824 */ /* 0x040fe200078e0219 */
[----:B------:R-:W-:Y:S02]  /*0ed0*/  PRMT R119, RZ, 0x7610, R119 ;  /* 0x00007610ff777816 */ /* 0x000fe40000000077 */
[----:B------:R-:W-:Y:S01]  /*0ee0*/  PRMT R118, RZ, 0x7610, R118 ;  /* 0x00007610ff767816 */ /* 0x000fe20000000076 */
[----:B------:R-:W-:Y:S01]  /*0ef0*/  IMAD R27, R126, 0x2, R35 ;  /* 0x000000027e1b7824 */ /* 0x000fe200078e0223 */
[----:B------:R-:W-:Y:S01]  /*0f00*/  PRMT R117, RZ, 0x7610, R117 ;  /* 0x00007610ff757816 */ /* 0x000fe20000000075 */
[----:B------:R-:W-:Y:S04]  /*0f10*/  STL [R1+0x11c], R0 ;  /* 0x00011c0001007387 */ /* 0x000fe80000100800 */
[----:B------:R2:W3:Y:S01]  /*0f20*/  @P2 LDG.E.U8 R120, desc[UR24][R4.64] ;  /* 0x0000001804782981 */ /* 0x0004e2000c1e1100 */
[----:B------:R-:W-:-:S02]  /*0f30*/  ISETP.LT.AND P2, PT, R6, R123, P0 ;  /* 0x0000007b0600720c */ /* 0x000fc40000741270 */
[C---:B------:R-:W-:Y:S01]  /*0f40*/  LOP3.LUT R6, R39.reuse, 0x18, RZ, 0xfc, !PT ;  /* 0x0000001827067812 */ /* 0x040fe200078efcff */
[----:B------:R-:W-:Y:S01]  /*0f50*/  @P4 IMAD.MOV.U32 R12, RZ, RZ, R3 ;  /* 0x000000ffff0c4224 */ /* 0x000fe200078e0003 */
[C---:B------:R-:W-:Y:S02]  /*0f60*/  LOP3.LUT R8, R39.reuse, 0x2, RZ, 0xfc, !PT ;  /* 0x0000000227087812 */ /* 0x040fe400078efcff */
[C---:B------:R-:W-:Y:S02]  /*0f70*/  LOP3.LUT R16, R39.reuse, 0xa, RZ, 0xfc, !PT ;  /* 0x0000000a27107812 */ /* 0x040fe400078efcff */
[----:B------:R-:W-:Y:S02]  /*0f80*/  PRMT R143, RZ, 0x7610, R143 ;  /* 0x00007610ff8f7816 */ /* 0x000fe4000000008f */
[----:B------:R-:W-:Y:S02]  /*0f90*/  PRMT R150, RZ, 0x7610, R150 ;  /* 0x00007610ff967816 */ /* 0x000fe40000000096 */
[----:B------:R-:W-:Y:S01]  /*0fa0*/  LOP3.LUT R20, R39, 0x1a, RZ, 0xfc, !PT ;  /* 0x0000001a27147812 */ /* 0x000fe200078efcff */
[----:B------:R-:W-:Y:S01]  /*0fb0*/  IMAD R29, R126, 0x2, R27 ;  /* 0x000000027e1d7824 */ /* 0x000fe200078e021b */
[----:B--2---:R-:W-:Y:S01]  /*0fc0*/  IADD3 R4, P5, PT, R9, R30, RZ ;  /* 0x0000001e09047210 */ /* 0x004fe20007fbe0ff */
[----:B------:R-:W-:Y:S01]  /*0fd0*/  STL [R1+0x118], R2 ;  /* 0x0001180201007387 */ /* 0x000fe20000100800 */
[----:B------:R-:W-:-:S02]  /*0fe0*/  LEA.HI.X.SX32 R5, R7, R34, 0x1, P3 ;  /* 0x0000002207057211 */ /* 0x000fc400018f0eff */
[----:B------:R-:W-:Y:S02]  /*0ff0*/  ISETP.LT.AND P3, PT, R6, R123, P0 ;  /* 0x0000007b0600720c */ /* 0x000fe40000761270 */
[----:B------:R-:W-:Y:S02]  /*1000*/  LEA.HI.X.SX32 R6, R9, R34, 0x1, P5 ;  /* 0x0000002209067211 */ /* 0x000fe400028f0eff */
[----:B------:R-:W-:Y:S01]  /*1010*/  IADD3 R7, P5, PT, R27, R30, RZ ;  /* 0x0000001e1b077210 */ /* 0x000fe20007fbe0ff */
[----:B------:R-:W-:-:S03]  /*1020*/  @P4 IMAD.MOV.U32 R13, RZ, RZ, R5 ;  /* 0x000000ffff0d4224 */ /* 0x000fc600078e0005 */
[----:B------:R-:W-:Y:S02]  /*1030*/  LEA.HI.X.SX32 R9, R27, R34, 0x1, P5 ;  /* 0x000000221b097211 */ /* 0x000fe400028f0eff */
[----:B------:R2:W4:Y:S03]  /*1040*/  @P4 LDG.E.U8 R119, desc[UR24][R12.64] ;  /* 0x000000180c774981 */ /* 0x000526000c1e1100 */
[----:B------:R-:W-:Y:S02]  /*1050*/  @P3 IMAD.MOV.U32 R14, RZ, RZ, R7 ;  /* 0x000000ffff0e3224 */ /* 0x000fe400078e0007 */
[----:B------:R-:W-:Y:S02]  /*1060*/  @P3 IMAD.MOV.U32 R15, RZ, RZ, R9 ;  /* 0x000000ffff0f3224 */ /* 0x000fe400078e0009 */
[----:B--2---:R-:W-:Y:S02]  /*1070*/  @P2 IMAD.MOV.U32 R12, RZ, RZ, R4 ;  /* 0x000000ffff0c2224 */ /* 0x004fe400078e0004 */
[----:B------:R-:W-:Y:S01]  /*1080*/  @P2 IMAD.MOV.U32 R13, RZ, RZ, R6 ;  /* 0x000000ffff0d2224 */ /* 0x000fe200078e0006 */
[-C--:B------:R-:W-:Y:S01]  /*1090*/  ISETP.LT.AND P4, PT, R8, R123.reuse, P0 ;  /* 0x0000007b0800720c */ /* 0x080fe20000781270 */
[----:B------:R-:W2:Y:S01]  /*10a0*/  @P3 LDG.E.U8 R117, desc[UR24][R14.64] ;  /* 0x000000180e753981 */ /* 0x000ea2000c1e1100 */
[----:B------:R-:W-:-:S03]  /*10b0*/  ISETP.LT.AND P3, PT, R16, R123, P0 ;  /* 0x0000007b1000720c */ /* 0x000fc60000761270 */
[----:B------:R0:W2:Y:S01]  /*10c0*/  @P2 LDG.E.U8 R118, desc[UR24][R12.64] ;  /* 0x000000180c762981 */ /* 0x0000a2000c1e1100 */
[----:B------:R-:W-:-:S04]  /*10d0*/  IADD3 R8, P2, PT, R11, R30, RZ ;  /* 0x0000001e0b087210 */ /* 0x000fc80007f5e0ff */
[----:B------:R-:W-:Y:S02]  /*10e0*/  LEA.HI.X.SX32 R10, R11, R34, 0x1, P2 ;  /* 0x000000220b0a7211 */ /* 0x000fe400010f0eff */
[C---:B------:R-:W-:Y:S02]  /*10f0*/  IADD3 R11, P2, PT, R17.reuse, R30, RZ ;  /* 0x0000001e110b7210 */ /* 0x040fe40007f5e0ff */
[----:B------:R-:W-:Y:S02]  /*1100*/  LOP3.LUT R16, R94, 0x1fc, RZ, 0xfc, !PT ;  /* 0x000001fc5e107812 */ /* 0x000fe400078efcff */
[----:B0-----:R-:W-:Y:S02]  /*1110*/  LEA.HI.X.SX32 R12, R17, R34, 0x1, P2 ;  /* 0x00000022110c7211 */ /* 0x001fe400010f0eff */
[----:B------:R-:W-:Y:S02]  /*1120*/  LOP3.LUT R13, R39, 0x12, RZ, 0xfc, !PT ;  /* 0x00000012270d7812 */ /* 0x000fe400078efcff */
[----:B------:R-:W-:Y:S01]  /*1130*/  ISETP.GE.AND P5, PT, R16, RZ, PT ;  /* 0x000000ff1000720c */ /* 0x000fe20003fa6270 */
[----:B------:R-:W-:Y:S01]  /*1140*/  @P3 IMAD.MOV.U32 R17, RZ, RZ, R12 ;  /* 0x000000ffff113224 */ /* 0x000fe200078e000c */
[----:B------:R-:W-:Y:S01]  /*1150*/  IABS R38, R16 ;  /* 0x0000001000267213 */ /* 0x000fe20000000000 */
[----:B------:R-:W-:Y:S01]  /*1160*/  @P3 IMAD.MOV.U32 R16, RZ, RZ, R11 ;  /* 0x000000ffff103224 */ /* 0x000fe200078e000b */
[----:B------:R-:W-:Y:S01]  /*1170*/  ISETP.LT.AND P2, PT, R13, R123, P0 ;  /* 0x0000007b0d00720c */ /* 0x000fe20000741270 */
[----:B------:R-:W-:-:S02]  /*1180*/  @P4 IMAD.MOV.U32 R14, RZ, RZ, R8 ;  /* 0x000000ffff0e4224 */ /* 0x000fc400078e0008 */
[----:B------:R-:W-:Y:S01]  /*1190*/  @P4 IMAD.MOV.U32 R15, RZ, RZ, R10 ;  /* 0x000000ffff0f4224 */ /* 0x000fe200078e000a */
[----:B------:R-:W2:Y:S01]  /*11a0*/  @P3 LDG.E.U8 R143, desc[UR24][R16.64] ;  /* 0x00000018108f3981 */ /* 0x000ea2000c1e1100 */
[----:B------:R-:W-:Y:S02]  /*11b0*/  IADD3 R13, P3, PT, R21, R30, RZ ;  /* 0x0000001e150d7210 */ /* 0x000fe40007f7e0ff */
[----:B------:R-:W-:Y:S01]  /*11c0*/  LOP3.LUT R18, R39, 0x4, RZ, 0xfc, !PT ;  /* 0x0000000427127812 */ /* 0x000fe200078efcff */
[----:B------:R0:W2:Y:S01]  /*11d0*/  @P4 LDG.E.U8 R150, desc[UR24][R14.64] ;  /* 0x000000180e964981 */ /* 0x0000a2000c1e1100 */
[----:B------:R-:W-:Y:S02]  /*11e0*/  ISETP.LT.AND P4, PT, R20, R123, P0 ;  /* 0x0000007b1400720c */ /* 0x000fe40000781270 */
[----:B------:R-:W-:Y:S02]  /*11f0*/  PRMT R138, RZ, 0x7610, R138 ;  /* 0x00007610ff8a7816 */ /* 0x000fe4000000008a */
[----:B------:R-:W-:-:S02]  /*1200*/  @P2 IMAD.MOV.U32 R20, RZ, RZ, R13 ;  /* 0x000000ffff142224 */ /* 0x000fc400078e000d */
[----:B0-----:R-:W-:Y:S01]  /*1210*/  IMAD.HI.U32 R15, R93, R38, RZ ;  /* 0x000000265d0f7227 */ /* 0x001fe200078e00ff */
[----:B------:R-:W-:Y:S02]  /*1220*/  LEA.HI.X.SX32 R14, R21, R34, 0x1, P3 ;  /* 0x00000022150e7211 */ /* 0x000fe400018f0eff */
[----:B------:R-:W-:Y:S01]  /*1230*/  ISETP.LT.AND P3, PT, R18, R123, P0 ;  /* 0x0000007b1200720c */ /* 0x000fe20000761270 */
[----:B------:R-:W-:Y:S01]  /*1240*/  IMAD.MOV R18, RZ, RZ, -R15 ;  /* 0x000000ffff127224 */ /* 0x000fe200078e0a0f */
[----:B------:R-:W-:Y:S01]  /*1250*/  IADD3 R15, P6, PT, R29, R30, RZ ;  /* 0x0000001e1d0f7210 */ /* 0x000fe20007fde0ff */
[----:B------:R-:W-:-:S03]  /*1260*/  @P2 IMAD.MOV.U32 R21, RZ, RZ, R14 ;  /* 0x000000ffff152224 */ /* 0x000fc600078e000e */
[----:B------:R-:W-:Y:S02]  /*1270*/  LEA.HI.X.SX32 R17, R29, R34, 0x1, P6 ;  /* 0x000000221d117211 */ /* 0x000fe400030f0eff */
[----:B------:R0:W2:Y:S01]  /*1280*/  @P2 LDG.E.U8 R138, desc[UR24][R20.64] ;  /* 0x00000018148a2981 */ /* 0x0000a2000c1e1100 */
[----:B------:R-:W-:Y:S01]  /*1290*/  IADD3 R16, P2, PT, R19, R30, RZ ;  /* 0x0000001e13107210 */ /* 0x000fe20007f5e0ff */
[----:B------:R-:W-:Y:S01]  /*12a0*/  IMAD R38, R95, R18, R38 ;  /* 0x000000125f267224 */ /* 0x000fe200078e0226 */
[----:B------:R-:W-:Y:S02]  /*12b0*/  PRMT R131, RZ, 0x7610, R131 ;  /* 0x00007610ff837816 */ /* 0x000fe40000000083 */
[----:B------:R-:W-:Y:S01]  /*12c0*/  LEA.HI.X.SX32 R18, R19, R34, 0x1, P2 ;  /* 0x0000002213127211 */ /* 0x000fe200010f0eff */
[----:B0-----:R-:W-:Y:S02]  /*12d0*/  @P4 IMAD.MOV.U32 R20, RZ, RZ, R15 ;  /* 0x000000ffff144224 */ /* 0x001fe400078e000f */
[----:B------:R-:W-:Y:S01]  /*12e0*/  @P4 IMAD.MOV.U32 R21, RZ, RZ, R17 ;  /* 0x000000ffff154224 */ /* 0x000fe200078e0011 */
[----:B------:R-:W-:Y:S01]  /*12f0*/  PRMT R147, RZ, 0x7610, R147 ;  /* 0x00007610ff937816 */ /* 0x000fe20000000093 */
[----:B------:R-:W-:Y:S01]  /*1300*/  IMAD R26, R126, 0x2, R29 ;  /* 0x000000027e1a7824 */ /* 0x000fe200078e021d */
[----:B------:R-:W-:-:S02]  /*1310*/  LEA.HI R42, R41, 0xe, RZ, 0x1a ;  /* 0x0000000e292a7811 */ /* 0x000fc400078fd0ff */
[----:B------:R0:W2:Y:S01]  /*1320*/  @P4 LDG.E.U8 R131, desc[UR24][R20.64] ;  /* 0x0000001814834981 */ /* 0x0000a2000c1e1100 */
[----:B------:R-:W-:Y:S02]  /*1330*/  LOP3.LUT R22, R39, 0x14, RZ, 0xfc, !PT ;  /* 0x0000001427167812 */ /* 0x000fe400078efcff */
[----:B------:R-:W-:Y:S02]  /*1340*/  LOP3.LUT R45, R94, 0x8, RZ, 0xfc, !PT ;  /* 0x000000085e2d7812 */ /* 0x000fe400078efcff */
[----:B------:R-:W-:Y:S01]  /*1350*/  IADD3 R19, P6, PT, R23, R30, RZ ;  /* 0x0000001e17137210 */ /* 0x000fe20007fde0ff */
[----:B0-----:R-:W-:Y:S02]  /*1360*/  @P3 IMAD.MOV.U32 R20, RZ, RZ, R16 ;  /* 0x000000ffff143224 */ /* 0x001fe400078e0010 */
[----:B------:R-:W-:Y:S01]  /*1370*/  @P3 IMAD.MOV.U32 R21, RZ, RZ, R18 ;  /* 0x000000ffff153224 */ /* 0x000fe200078e0012 */
[----:B------:R-:W-:Y:S01]  /*1380*/  LOP3.LUT R24, R39, 0xc, RZ, 0xfc, !PT ;  /* 0x0000000c27187812 */ /* 0x000fe200078efcff */
[----:B------:R-:W-:Y:S01]  /*1390*/  IMAD R27, R42, R126, RZ ;  /* 0x0000007e2a1b7224 */ /* 0x000fe200078e02ff */
[----:B------:R-:W-:-:S02]  /*13a0*/  ISETP.LT.AND P2, PT, R22, R123, P0 ;  /* 0x0000007b1600720c */ /* 0x000fc40000741270 */
[----:B------:R0:W2:Y:S01]  /*13b0*/  @P3 LDG.E.U8 R147, desc[UR24][R20.64] ;  /* 0x0000001814933981 */ /* 0x0000a2000c1e1100 */
[----:B------:R-:W-:Y:S02]  /*13c0*/  IABS R36, R45 ;  /* 0x0000002d00247213 */ /* 0x000fe40000000000 */
[----:B------:R-:W-:Y:S02]  /*13d0*/  LEA.HI R43, R41, 0x1e, RZ, 0x1a ;  /* 0x0000001e292b7811 */ /* 0x000fe400078fd0ff */
[----:B------:R-:W-:Y:S02]  /*13e0*/  ISETP.LT.AND P3, PT, R24, R123, P0 ;  /* 0x0000007b1800720c */ /* 0x000fe40000761270 */
[----:B0-----:R-:W-:Y:S02]  /*13f0*/  IADD3 R20, P4, PT, R25, R30, RZ ;  /* 0x0000001e19147210 */ /* 0x001fe40007f9e0ff */
[----:B------:R-:W-:Y:S02]  /*1400*/  LEA.HI.X.SX32 R21, R23, R34, 0x1, P6 ;  /* 0x0000002217157211 */ /* 0x000fe400030f0eff */
[----:B------:R-:W-:Y:S01]  /*1410*/  IADD3 R22, P6, PT, R26, R30, RZ ;  /* 0x0000001e1a167210 */ /* 0x000fe20007fde0ff */
[----:B------:R-:W-:Y:S01]  /*1420*/  IMAD.HI.U32 R29, R93, R36, RZ ;  /* 0x000000245d1d7227 */ /* 0x000fe200078e00ff */
[----:B------:R-:W-:-:S02]  /*1430*/  LEA.HI.X.SX32 R23, R25, R34, 0x1, P4 ;  /* 0x0000002219177211 */ /* 0x000fc400020f0eff */
[----:B------:R-:W-:Y:S01]  /*1440*/  IADD3 R24, P4, PT, R27, R30, RZ ;  /* 0x0000001e1b187210 */ /* 0x000fe20007f9e0ff */
[----:B------:R-:W-:Y:S01]  /*1450*/  IMAD R32, R43, R126, RZ ;  /* 0x0000007e2b207224 */ /* 0x000fe200078e02ff */
[----:B------:R-:W-:Y:S02]  /*1460*/  LEA.HI.X.SX32 R25, R26, R34, 0x1, P6 ;  /* 0x000000221a197211 */ /* 0x000fe400030f0eff */
[----:B------:R-:W-:Y:S01]  /*1470*/  IADD3 R26, P6, PT, R31, R30, RZ ;  /* 0x0000001e1f1a7210 */ /* 0x000fe20007fde0ff */
[----:B------:R-:W-:Y:S01]  /*1480*/  IMAD.MOV R37, RZ, RZ, -R29 ;  /* 0x000000ffff257224 */ /* 0x000fe200078e0a1d */
[----:B------:R-:W-:Y:S02]  /*1490*/  LEA.HI.X.SX32 R27, R27, R34, 0x1, P4 ;  /* 0x000000221b1b7211 */ /* 0x000fe400020f0eff */
[----:B------:R-:W-:Y:S02]  /*14a0*/  IADD3 R28, P4, PT, R35, R30, RZ ;  /* 0x0000001e231c7210 */ /* 0x000fe40007f9e0ff */
[----:B------:R-:W-:-:S02]  /*14b0*/  LEA.HI.X.SX32 R29, R31, R34, 0x1, P6 ;  /* 0x000000221f1d7211 */ /* 0x000fc400030f0eff */
[C---:B------:R-:W-:Y:S02]  /*14c0*/  IADD3 R30, P6, PT, R32.reuse, R30, RZ ;  /* 0x0000001e201e7210 */ /* 0x040fe40007fde0ff */
[----:B------:R-:W-:Y:S02]  /*14d0*/  LOP3.LUT R40, R39, 0x1c, RZ, 0xfc, !PT ;  /* 0x0000001c27287812 */ /* 0x000fe400078efcff */
[----:B------:R-:W-:Y:S02]  /*14e0*/  PRMT R142, RZ, 0x7610, R142 ;  /* 0x00007610ff8e7816 */ /* 0x000fe4000000008e */
[-C--:B------:R-:W-:Y:S01]  /*14f0*/  LEA.HI.X.SX32 R31, R35, R34.reuse, 0x1, P4 ;  /* 0x00000022231f7211 */ /* 0x080fe200020f0eff */
[----:B------:R-:W-:Y:S01]  /*1500*/  @P3 IMAD.MOV.U32 R35, RZ, RZ, R21 ;  /* 0x000000ffff233224 */ /* 0x000fe200078e0015 */
[----:B------:R-:W-:Y:S01]  /*1510*/  LEA.HI.X.SX32 R32, R32, R34, 0x1, P6 ;  /* 0x0000002220207211 */ /* 0x000fe200030f0eff */
[----:B------:R-:W-:Y:S01]  /*1520*/  @P3 IMAD.MOV.U32 R34, RZ, RZ, R19 ;  /* 0x000000ffff223224 */ /* 0x000fe200078e0013 */
[----:B------:R-:W-:-:S02]  /*1530*/  ISETP.LT.AND P4, PT, R40, R123, P0 ;  /* 0x0000007b2800720c */ /* 0x000fc40000781270 */
[----:B------:R-:W-:Y:S02]  /*1540*/  PRMT R135, RZ, 0x7610, R135 ;  /* 0x00007610ff877816 */ /* 0x000fe40000000087 */
[----:B------:R0:W2:Y:S01]  /*1550*/  @P3 LDG.E.U8 R142, desc[UR24][R34.64] ;  /* 0x00000018228e3981 */ /* 0x0000a2000c1e1100 */
[----:B------:R-:W-:Y:S02]  /*1560*/  ISETP.LT.AND P3, PT, R42, R123, P0 ;  /* 0x0000007b2a00720c */ /* 0x000fe40000761270 */
[----:B------:R-:W-:Y:S01]  /*1570*/  PRMT R130, RZ, 0x7610, R130 ;  /* 0x00007610ff827816 */ /* 0x000fe20000000082 */
[----:B0-----:R-:W-:Y:S02]  /*1580*/  @P2 IMAD.MOV.U32 R34, RZ, RZ, R20 ;  /* 0x000000ffff222224 */ /* 0x001fe400078e0014 */
[----:B------:R-:W-:Y:S01]  /*1590*/  @P2 IMAD.MOV.U32 R35, RZ, RZ, R23 ;  /* 0x000000ffff232224 */ /* 0x000fe200078e0017 */
[----:B------:R-:W-:-:S04]  /*15a0*/  LOP3.LUT R42, R39, 0x6, RZ, 0xfc, !PT ;  /* 0x00000006272a7812 */ /* 0x000fc800078efcff */
[----:B------:R0:W2:Y:S01]  /*15b0*/  @P2 LDG.E.U8 R135, desc[UR24][R34.64] ;  /* 0x0000001822872981 */ /* 0x0000a2000c1e1100 */
[-C--:B------:R-:W-:Y:S02]  /*15c0*/  ISETP.LT.AND P2, PT, R43, R123.reuse, P0 ;  /* 0x0000007b2b00720c */ /* 0x080fe40000741270 */
[----:B------:R-:W-:Y:S02]  /*15d0*/  PRMT R139, RZ, 0x7610, R139 ;  /* 0x00007610ff8b7816 */ /* 0x000fe4000000008b */
[----:B------:R-:W-:Y:S01]  /*15e0*/  ISETP.LT.AND P6, PT, R42, R123, P0 ;  /* 0x0000007b2a00720c */ /* 0x000fe200007c1270 */
[----:B0-----:R-:W-:Y:S02]  /*15f0*/  @P4 IMAD.MOV.U32 R34, RZ, RZ, R22 ;  /* 0x000000ffff224224 */ /* 0x001fe400078e0016 */
[----:B------:R-:W-:-:S05]  /*1600*/  @P4 IMAD.MOV.U32 R35, RZ, RZ, R25 ;  /* 0x000000ffff234224 */ /* 0x000fca00078e0019 */
[----:B------:R0:W2:Y:S01]  /*1610*/  @P4 LDG.E.U8 R130, desc[UR24][R34.64] ;  /* 0x0000001822824981 */ /* 0x0000a2000c1e1100 */
[----:B------:R-:W-:Y:S01]  /*1620*/  PRMT R125, RZ, 0x7610, R125 ;  /* 0x00007610ff7d7816 */ /* 0x000fe2000000007d */
[----:B0-----:R-:W-:Y:S02]  /*1630*/  @P3 IMAD.MOV.U32 R34, RZ, RZ, R24 ;  /* 0x000000ffff223224 */ /* 0x001fe400078e0018 */
[----:B------:R-:W-:Y:S01]  /*1640*/  @P3 IMAD.MOV.U32 R35, RZ, RZ, R27 ;  /* 0x000000ffff233224 */ /* 0x000fe200078e001b */
[----:B------:R-:W-:-:S04]  /*1650*/  LOP3.LUT R39, R39, 0x16, RZ, 0xfc, !PT ;  /* 0x0000001627277812 */ /* 0x000fc800078efcff */
[----:B------:R0:W2:Y:S01]  /*1660*/  @P3 LDG.E.U8 R139, desc[UR24][R34.64] ;  /* 0x00000018228b3981 */ /* 0x0000a2000c1e1100 */
[----:B------:R-:W-:Y:S02]  /*1670*/  PRMT R146, RZ, 0x7610, R146 ;  /* 0x00007610ff927816 */ /* 0x000fe40000000092 */
[----:B------:R-:W-:Y:S01]  /*1680*/  ISETP.LT.AND P3, PT, R39, R123, P0 ;  /* 0x0000007b2700720c */ /* 0x000fe20000761270 */
[----:B0-----:R-:W-:Y:S02]  /*1690*/  @P2 IMAD.MOV.U32 R34, RZ, RZ, R30 ;  /* 0x000000ffff222224 */ /* 0x001fe400078e001e */
[----:B------:R-:W-:Y:S01]  /*16a0*/  @P2 IMAD.MOV.U32 R35, RZ, RZ, R32 ;  /* 0x000000ffff232224 */ /* 0x000fe200078e0020 */
[----:B------:R-:W-:-:S04]  /*16b0*/  LOP3.LUT R47, R94, 0x10, RZ, 0xfc, !PT ;  /* 0x000000105e2f7812 */ /* 0x000fc800078efcff */
[----:B------:R0:W2:Y:S01]  /*16c0*/  @P2 LDG.E.U8 R125, desc[UR24][R34.64] ;  /* 0x00000018227d2981 */ /* 0x0000a2000c1e1100 */
[----:B------:R-:W-:Y:S02]  /*16d0*/  ISETP.GT.U32.AND P2, PT, R95, R38, PT ;  /* 0x000000265f00720c */ /* 0x000fe40003f44070 */
[----:B------:R-:W-:Y:S01]  /*16e0*/  IABS R40, R47 ;  /* 0x0000002f00287213 */ /* 0x000fe20000000000 */
[----:B0-----:R-:W-:Y:S02]  /*16f0*/  @P6 IMAD.MOV.U32 R34, RZ, RZ, R26 ;  /* 0x000000ffff226224 */ /* 0x001fe400078e001a */
[----:B------:R-:W-:Y:S01]  /*1700*/  @P6 IMAD.MOV.U32 R35, RZ, RZ, R29 ;  /* 0x000000ffff236224 */ /* 0x000fe200078e001d */
[----:B------:R-:W-:-:S04]  /*1710*/  LOP3.LUT R41, R41, 0x1f, RZ, 0xc0, !PT ;  /* 0x0000001f29297812 */ /* 0x000fc800078ec0ff */
[----:B------:R0:W2:Y:S01]  /*1720*/  @P6 LDG.E.U8 R146, desc[UR24][R34.64] ;  /* 0x0000001822926981 */ /* 0x0000a2000c1e1100 */
[C---:B------:R-:W-:Y:S01]  /*1730*/  ISETP.GT.U32.AND P6, PT, R95.reuse, R33, PT ;  /* 0x000000215f00720c */ /* 0x040fe20003fc4070 */
[----:B------:R-:W-:Y:S02]  /*1740*/  IMAD R37, R95, R37, R36 ;  /* 0x000000255f257224 */ /* 0x000fe400078e0224 */
[----:B------:R-:W-:Y:S01]  /*1750*/  IMAD.HI.U32 R36, R93, R40, RZ ;  /* 0x000000285d247227 */ /* 0x000fe200078e00ff */
[----:B------:R-:W-:-:S03]  /*1760*/  PRMT R134, RZ, 0x7610, R134 ;  /* 0x00007610ff867816 */ /* 0x000fc60000000086 */
[----:B------:R-:W-:Y:S02]  /*1770*/  IMAD R121, R41, R127, RZ ;  /* 0x0000007f29797224 */ /* 0x000fe400078e02ff */
[----:B0-----:R-:W-:Y:S02]  /*1780*/  @P3 IMAD.MOV.U32 R34, RZ, RZ, R28 ;  /* 0x000000ffff223224 */ /* 0x001fe400078e001c */
[----:B------:R-:W-:Y:S01]  /*1790*/  @P3 IMAD.MOV.U32 R35, RZ, RZ, R31 ;  /* 0x000000ffff233224 */ /* 0x000fe200078e001f */
[----:B------:R-:W-:Y:S01]  /*17a0*/  LOP3.LUT R48, R94, 0x18, RZ, 0xfc, !PT ;  /* 0x000000185e307812 */ /* 0x000fe200078efcff */
[----:B------:R-:W-:Y:S02]  /*17b0*/  IMAD.MOV R36, RZ, RZ, -R36 ;  /* 0x000000ffff247224 */ /* 0x000fe400078e0a24 */
[--C-:B------:R-:W-:Y:S01]  /*17c0*/  @!P2 IMAD.IADD R38, R38, 0x1, -R95.reuse ;  /* 0x000000012626a824 */ /* 0x100fe200078e0a5f */
[----:B------:R-:W-:Y:S01]  /*17d0*/  IADD3 R122, P4, PT, R121, UR18, RZ ;  /* 0x00000012797a7c10 */ /* 0x000fe2000ff9e0ff */
[----:B------:R-:W-:Y:S01]  /*17e0*/  IMAD R39, R95, R36, R40 ;  /* 0x000000245f277224 */ /* 0x000fe200078e0228 */
[----:B------:R0:W2:Y:S01]  /*17f0*/  @P3 LDG.E.U8 R134, desc[UR24][R34.64] ;  /* 0x0000001822863981 */ /* 0x0000a2000c1e1100 */
[----:B------:R-:W-:Y:S01]  /*1800*/  @!P6 IMAD.IADD R33, R33, 0x1, -R95 ;  /* 0x000000012121e824 */ /* 0x000fe200078e0a5f */
[----:B------:R-:W-:-:S02]  /*1810*/  IABS R40, R48 ;  /* 0x0000003000287213 */ /* 0x000fc40000000000 */
[----:B------:R-:W-:Y:S02]  /*1820*/  ISETP.GT.U32.AND P3, PT, R95, R38, PT ;  /* 0x000000265f00720c */ /* 0x000fe40003f64070 */
[----:B------:R-:W-:Y:S02]  /*1830*/  LEA.HI.X.SX32 R121, R121, UR19, 0x1, P4 ;  /* 0x0000001379797c11 */ /* 0x000fe4000a0f0eff */
[----:B------:R-:W-:Y:S01]  /*1840*/  ISETP.GT.U32.AND P4, PT, R95, R33, PT ;  /* 0x000000215f00720c */ /* 0x000fe20003f84070 */
[----:B0-----:R-:W-:Y:S01]  /*1850*/  IMAD.HI.U32 R34, R93, R40, RZ ;  /* 0x000000285d227227 */ /* 0x001fe200078e00ff */
[----:B------:R-:W-:Y:S02]  /*1860*/  LOP3.LUT R50, R94, 0x20, RZ, 0xfc, !PT ;  /* 0x000000205e327812 */ /* 0x000fe400078efcff */
[----:B------:R-:W-:Y:S01]  /*1870*/  ISETP.GT.U32.AND P2, PT, R95, R37, PT ;  /* 0x000000255f00720c */ /* 0x000fe20003f44070 */
[----:B------:R-:W-:Y:S01]  /*1880*/  IMAD.MOV R34, RZ, RZ, -R34 ;  /* 0x000000ffff227224 */ /* 0x000fe200078e0a22 */
[----:B------:R-:W-:-:S03]  /*1890*/  IABS R42, R50 ;  /* 0x00000032002a7213 */ /* 0x000fc60000000000 */
[----:B------:R-:W-:Y:S01]  /*18a0*/  @!P3 IMAD.IADD R38, R38, 0x1, -R95 ;  /* 0x000000012626b824 */ /* 0x000fe200078e0a5f */
[C---:B------:R-:W-:Y:S01]  /*18b0*/  ISETP.GE.AND P6, PT, R94.reuse, RZ, PT ;  /* 0x000000ff5e00720c */ /* 0x040fe20003fc6270 */
[C---:B------:R-:W-:Y:S01]  /*18c0*/  IMAD R41, R95.reuse, R34, R40 ;  /* 0x000000225f297224 */ /* 0x040fe200078e0228 */
[----:B------:R-:W-:Y:S01]  /*18d0*/  ISETP.GT.U32.AND P3, PT, R95, R39, PT ;  /* 0x000000275f00720c */ /* 0x000fe20003f64070 */
[----:B------:R-:W-:Y:S01]  /*18e0*/  IMAD.HI.U32 R35, R93, R42, RZ ;  /* 0x0000002a5d237227 */ /* 0x000fe200078e00ff */
[----:B------:R-:W-:-:S03]  /*18f0*/  LOP3.LUT R54, R94, 0x30, RZ, 0xfc, !PT ;  /* 0x000000305e367812 */ /* 0x000fc600078efcff */
[----:B------:R-:W-:Y:S01]  /*1900*/  @!P4 IMAD.IADD R33, R33, 0x1, -R95 ;  /* 0x000000012121c824 */ /* 0x000fe200078e0a5f */
[----:B------:R-:W-:Y:S01]  /*1910*/  ISETP.GT.U32.AND P4, PT, R95, R41, PT ;  /* 0x000000295f00720c */ /* 0x000fe20003f84070 */
[----:B------:R-:W-:Y:S02]  /*1920*/  IMAD.MOV R35, RZ, RZ, -R35 ;  /* 0x000000ffff237224 */ /* 0x000fe400078e0a23 */
[----:B------:R-:W-:Y:S01]  /*1930*/  @!P2 IMAD.IADD R37, R37, 0x1, -R95 ;  /* 0x000000012525a824 */ /* 0x000fe200078e0a5f */
[----:B------:R-:W-:Y:S01]  /*1940*/  LOP3.LUT R52, R94, 0x28, RZ, 0xfc, !PT ;  /* 0x000000285e347812 */ /* 0x000fe200078efcff */
[C---:B------:R-:W-:Y:S01]  /*1950*/  IMAD R43, R95.reuse, R35, R42 ;  /* 0x000000235f2b7224 */ /* 0x040fe200078e022a */
[----:B------:R-:W-:Y:S01]  /*1960*/  IABS R46, R54 ;  /* 0x00000036002e7213 */ /* 0x000fe20000000000 */
[----:B------:R-:W-:Y:S01]  /*1970*/  @!P6 IMAD.MOV R33, RZ, RZ, -R33 ;  /* 0x000000ffff21e224 */ /* 0x000fe200078e0a21 */
[----:B------:R-:W-:Y:S01]  /*1980*/  ISETP.GT.U32.AND P2, PT, R95, R37, PT ;  /* 0x000000255f00720c */ /* 0x000fe20003f44070 */
[----:B------:R-:W-:Y:S01]  /*1990*/  @!P3 IMAD.IADD R39, R39, 0x1, -R95 ;  /* 0x000000012727b824 */ /* 0x000fe200078e0a5f */
[----:B------:R-:W-:Y:S01]  /*19a0*/  IABS R44, R52 ;  /* 0x00000034002c7213 */ /* 0x000fe20000000000 */
[----:B------:R-:W-:Y:S01]  /*19b0*/  IMAD.HI.U32 R34, R93, R46, RZ ;  /* 0x0000002e5d227227 */ /* 0x000fe200078e00ff */
[----:B------:R-:W-:-:S03]  /*19c0*/  ISETP.GT.U32.AND P6, PT, R95, R43, PT ;  /* 0x0000002b5f00720c */ /* 0x000fc60003fc4070 */
[----:B------:R-:W-:Y:S01]  /*19d0*/  @!P4 IMAD.IADD R41, R41, 0x1, -R95 ;  /* 0x000000012929c824 */ /* 0x000fe200078e0a5f */
[----:B------:R-:W-:Y:S01]  /*19e0*/  ISETP.GT.U32.AND P4, PT, R95, R39, PT ;  /* 0x000000275f00720c */ /* 0x000fe20003f84070 */
[----:B------:R-:W-:Y:S01]  /*19f0*/  IMAD.HI.U32 R36, R93, R44, RZ ;  /* 0x0000002c5d247227 */ /* 0x000fe200078e00ff */
[----:B------:R-:W-:-:S03]  /*1a00*/  ISETP.GE.AND P3, PT, R47, RZ, PT ;  /* 0x000000ff2f00720c */ /* 0x000fc60003f66270 */
[----:B------:R-:W-:Y:S02]  /*1a10*/  IMAD.MOV R34, RZ, RZ, -R34 ;  /* 0x000000ffff227224 */ /* 0x000fe400078e0a22 */
[----:B------:R-:W-:Y:S02]  /*1a20*/  IMAD.MOV R36, RZ, RZ, -R36 ;  /* 0x000000ffff247224 */ /* 0x000fe400078e0a24 */
[----:B------:R-:W-:Y:S01]  /*1a30*/  IMAD R47, R95, R34, R46 ;  /* 0x000000225f2f7224 */ /* 0x000fe200078e022e */
[----:B------:R-:W-:Y:S01]  /*1a40*/  LOP3.LUT R46, R94, 0x38, RZ, 0xfc, !PT ;  /* 0x000000385e2e7812 */ /* 0x000fe200078efcff */
[----:B------:R-:W-:Y:S02]  /*1a50*/  IMAD.MOV.U32 R35, RZ, RZ, R38 ;  /* 0x000000ffff237224 */ /* 0x000fe400078e0026 */
[--C-:B------:R-:W-:Y:S01]  /*1a60*/  @!P2 IMAD.IADD R37, R37, 0x1, -R95.reuse ;  /* 0x000000012525a824 */ /* 0x100fe200078e0a5f */
[----:B------:R-:W-:Y:S01]  /*1a70*/  ISETP.GE.AND P2, PT, R45, RZ, PT ;  /* 0x000000ff2d00720c */ /* 0x000fe20003f46270 */
[----:B------:R-:W-:Y:S01]  /*1a80*/  IMAD R45, R95, R36, R44 ;  /* 0x000000245f2d7224 */ /* 0x000fe200078e022c */
[----:B------:R-:W-:Y:S01]  /*1a90*/  IABS R36, R46 ;  /* 0x0000002e00247213 */ /* 0x000fe20000000000 */
[----:B------:R-:W-:-:S02]  /*1aa0*/  @!P6 IMAD.IADD R43, R43, 0x1, -R95 ;  /* 0x000000012b2be824 */ /* 0x000fc400078e0a5f */
[----:B------:R-:W-:Y:S01]  /*1ab0*/  @!P5 IMAD.MOV R35, RZ, RZ, -R35 ;  /* 0x000000ffff23d224 */ /* 0x000fe200078e0a23 */
[----:B------:R-:W-:Y:S01]  /*1ac0*/  ISETP.GT.U32.AND P5, PT, R95, R41, PT ;  /* 0x000000295f00720c */ /* 0x000fe20003fa4070 */
[----:B------:R-:W-:Y:S01]  /*1ad0*/  @!P4 IMAD.IADD R39, R39, 0x1, -R95 ;  /* 0x000000012727c824 */ /* 0x000fe200078e0a5f */
[----:B------:R-:W-:Y:S01]  /*1ae0*/  ISETP.GT.U32.AND P6, PT, R95, R43, PT ;  /* 0x0000002b5f00720c */ /* 0x000fe20003fc4070 */
[----:B------:R-:W-:Y:S01]  /*1af0*/  IMAD.HI.U32 R34, R93, R36, RZ ;  /* 0x000000245d227227 */ /* 0x000fe200078e00ff */
[----:B------:R-:W-:Y:S02]  /*1b00*/  ISETP.GT.U32.AND P4, PT, R95, R45, PT ;  /* 0x0000002d5f00720c */ /* 0x000fe40003f84070 */
[----:B------:R-:W-:Y:S01]  /*1b10*/  LOP3.LUT R56, R94, 0x40, RZ, 0xfc, !PT ;  /* 0x000000405e387812 */ /* 0x000fe200078efcff */
[----:B------:R-:W-:-:S03]  /*1b20*/  IMAD.MOV R49, RZ, RZ, -R34 ;  /* 0x000000ffff317224 */ /* 0x000fc600078e0a22 */
[----:B------:R-:W-:Y:S01]  /*1b30*/  IABS R40, R56 ;  /* 0x0000003800287213 */ /* 0x000fe20000000000 */
[----:B------:R-:W-:Y:S02]  /*1b40*/  IMAD R49, R95, R49, R36 ;  /* 0x000000315f317224 */ /* 0x000fe400078e0224 */
[--C-:B------:R-:W-:Y:S01]  /*1b50*/  @!P5 IMAD.IADD R41, R41, 0x1, -R95.reuse ;  /* 0x000000012929d824 */ /* 0x100fe200078e0a5f */
[----:B------:R-:W-:Y:S01]  /*1b60*/  ISETP.GT.U32.AND P5, PT, R95, R47, PT ;  /* 0x0000002f5f00720c */ /* 0x000fe20003fa4070 */
[--C-:B------:R-:W-:Y:S01]  /*1b70*/  @!P6 IMAD.IADD R43, R43, 0x1, -R95.reuse ;  /* 0x000000012b2be824 */ /* 0x100fe200078e0a5f */
[----:B------:R-:W-:Y:S01]  /*1b80*/  ISETP.GE.AND P6, PT, R48, RZ, PT ;  /* 0x000000ff3000720c */ /* 0x000fe20003fc6270 */
[----:B------:R-:W-:Y:S01]  /*1b90*/  @!P4 IMAD.IADD R45, R45, 0x1, -R95 ;  /* 0x000000012d2dc824 */ /* 0x000fe200078e0a5f */
[----:B------:R-:W-:Y:S01]  /*1ba0*/  ISETP.GT.U32.AND P4, PT, R95, R49, PT ;  /* 0x000000315f00720c */ /* 0x000fe20003f84070 */
[----:B------:R-:W-:Y:S01]  /*1bb0*/  IMAD.HI.U32 R34, R93, R40, RZ ;  /* 0x000000285d227227 */ /* 0x000fe200078e00ff */
[----:B------:R-:W-:-:S03]  /*1bc0*/  LOP3.LUT R58, R94, 0x48, RZ, 0xfc, !PT ;  /* 0x000000485e3a7812 */ /* 0x000fc600078efcff */
[----:B------:R-:W-:Y:S01]  /*1bd0*/  IMAD.MOV R34, RZ, RZ, -R34 ;  /* 0x000000ffff227224 */ /* 0x000fe200078e0a22 */
[----:B------:R-:W-:-:S03]  /*1be0*/  IABS R42, R58 ;  /* 0x0000003a002a7213 */ /* 0x000fc60000000000 */
[----:B------:R-:W-:Y:S01]  /*1bf0*/  @!P5 IMAD.IADD R47, R47, 0x1, -R95 ;  /* 0x000000012f2fd824 */ /* 0x000fe200078e0a5f */
[----:B------:R-:W-:Y:S01]  /*1c00*/  ISETP.GE.AND P5, PT, R50, RZ, PT ;  /* 0x000000ff3200720c */ /* 0x000fe20003fa6270 */
[----:B------:R-:W-:Y:S02]  /*1c10*/  IMAD R51, R95, R34, R40 ;  /* 0x000000225f337224 */ /* 0x000fe400078e0228 */
[----:B------:R-:W-:Y:S01]  /*1c20*/  IMAD.HI.U32 R36, R93, R42, RZ ;  /* 0x0000002a5d247227 */ /* 0x000fe200078e00ff */
[----:B------:R-:W-:-:S03]  /*1c30*/  LOP3.LUT R60, R94, 0x50, RZ, 0xfc, !PT ;  /* 0x000000505e3c7812 */ /* 0x000fc600078efcff */
[----:B------:R-:W-:Y:S01]  /*1c40*/  @!P4 IMAD.IADD R49, R49, 0x1, -R95 ;  /* 0x000000013131c824 */ /* 0x000fe200078e0a5f */
[C---:B------:R-:W-:Y:S01]  /*1c50*/  ISETP.GT.U32.AND P4, PT, R95.reuse, R47, PT ;  /* 0x0000002f5f00720c */ /* 0x040fe20003f84070 */
[----:B------:R-:W-:Y:S01]  /*1c60*/  @!P6 IMAD.MOV R41, RZ, RZ, -R41 ;  /* 0x000000ffff29e224 */ /* 0x000fe200078e0a29 */
[----:B------:R-:W-:Y:S01]  /*1c70*/  ISETP.GT.U32.AND P6, PT, R95, R51, PT ;  /* 0x000000335f00720c */ /* 0x000fe20003fc4070 */
[----:B------:R-:W-:Y:S01]  /*1c80*/  IMAD.MOV R36, RZ, RZ, -R36 ;  /* 0x000000ffff247224 */ /* 0x000fe200078e0a24 */
[----:B------:R-:W-:-:S03]  /*1c90*/  IABS R44, R60 ;  /* 0x0000003c002c7213 */ /* 0x000fc60000000000 */
[C---:B------:R-:W-:Y:S01]  /*1ca0*/  IMAD R53, R95.reuse, R36, R42 ;  /* 0x000000245f357224 */ /* 0x040fe200078e022a */
[----:B------:R-:W-:Y:S01]  /*1cb0*/  LOP3.LUT R42, R94, 0x58, RZ, 0xfc, !PT ;  /* 0x000000585e2a7812 */ /* 0x000fe200078efcff */
[----:B------:R-:W-:Y:S01]  /*1cc0*/  @!P2 IMAD.MOV R37, RZ, RZ, -R37 ;  /* 0x000000ffff25a224 */ /* 0x000fe200078e0a25 */
[C---:B------:R-:W-:Y:S01]  /*1cd0*/  ISETP.GT.U32.AND P2, PT, R95.reuse, R45, PT ;  /* 0x0000002d5f00720c */ /* 0x040fe20003f44070 */
[----:B------:R-:W-:Y:S01]  /*1ce0*/  @!P3 IMAD.MOV R39, RZ, RZ, -R39 ;  /* 0x000000ffff27b224 */ /* 0x000fe200078e0a27 */
[----:B------:R-:W-:Y:S01]  /*1cf0*/  IABS R36, R42 ;  /* 0x0000002a00247213 */ /* 0x000fe20000000000 */
[----:B------:R-:W-:Y:S01]  /*1d00*/  @!P5 IMAD.MOV R43, RZ, RZ, -R43 ;  /* 0x000000ffff2bd224 */ /* 0x000fe200078e0a2b */
[----:B------:R-:W-:Y:S01]  /*1d10*/  ISETP.GT.U32.AND P3, PT, R95, R49, PT ;  /* 0x000000315f00720c */ /* 0x000fe20003f64070 */
[----:B------:R-:W-:Y:S01]  /*1d20*/  IMAD.HI.U32 R38, R93, R44, RZ ;  /* 0x0000002c5d267227 */ /* 0x000fe200078e00ff */
[----:B------:R-:W-:-:S03]  /*1d30*/  ISETP.GT.U32.AND P5, PT, R95, R53, PT ;  /* 0x000000355f00720c */ /* 0x000fc60003fa4070 */
[--C-:B------:R-:W-:Y:S01]  /*1d40*/  @!P4 IMAD.IADD R47, R47, 0x1, -R95.reuse ;  /* 0x000000012f2fc824 */ /* 0x100fe200078e0a5f */
[----:B------:R-:W-:Y:S01]  /*1d50*/  ISETP.GE.AND P4, PT, R52, RZ, PT ;  /* 0x000000ff3400720c */ /* 0x000fe20003f86270 */
[----:B------:R-:W-:Y:S01]  /*1d60*/  @!P6 IMAD.IADD R51, R51, 0x1, -R95 ;  /* 0x000000013333e824 */ /* 0x000fe200078e0a5f */
[----:B------:R-:W-:Y:S01]  /*1d70*/  ISETP.GE.AND P6, PT, R46, RZ, PT ;  /* 0x000000ff2e00720c */ /* 0x000fe20003fc6270 */
[----:B------:R-:W-:Y:S02]  /*1d80*/  IMAD.MOV R38, RZ, RZ, -R38 ;  /* 0x000000ffff267224 */ /* 0x000fe400078e0a26 */
[----:B------:R-:W-:-:S04]  /*1d90*/  IMAD.HI.U32 R34, R93, R36, RZ ;  /* 0x000000245d227227 */ /* 0x000fc800078e00ff */
[----:B------:R-:W-:Y:S01]  /*1da0*/  IMAD R55, R95, R38, R44 ;  /* 0x000000265f377224 */ /* 0x000fe200078e022c */
[----:B------:R-:W-:Y:S01]  /*1db0*/  LOP3.LUT R44, R94, 0x60, RZ, 0xfc, !PT ;  /* 0x000000605e2c7812 */ /* 0x000fe200078efcff */
[----:B------:R-:W-:Y:S02]  /*1dc0*/  IMAD.MOV R34, RZ, RZ, -R34 ;  /* 0x000000ffff227224 */ /* 0x000fe400078e0a22 */
[--C-:B------:R-:W-:Y:S01]  /*1dd0*/  @!P2 IMAD.IADD R45, R45, 0x1, -R95.reuse ;  /* 0x000000012d2da824 */ /* 0x100fe200078e0a5f */
[----:B------:R-:W-:Y:S01]  /*1de0*/  IABS R38, R44 ;  /* 0x0000002c00267213 */ /* 0x000fe20000000000 */
[--C-:B------:R-:W-:Y:S02]  /*1df0*/  @!P3 IMAD.IADD R49, R49, 0x1, -R95.reuse ;  /* 0x000000013131b824 */ /* 0x100fe400078e0a5f */
[----:B------:R-:W-:Y:S02]  /*1e00*/  IMAD R57, R95, R34, R36 ;  /* 0x000000225f397224 */ /* 0x000fe400078e0224 */
[----:B------:R-:W-:-:S02]  /*1e10*/  @!P5 IMAD.IADD R53, R53, 0x1, -R95 ;  /* 0x000000013535d824 */ /* 0x000fc400078e0a5f */
[----:B------:R-:W-:Y:S02]  /*1e20*/  @!P4 IMAD.MOV R45, RZ, RZ, -R45 ;  /* 0x000000ffff2dc224 */ /* 0x000fe400078e0a2d */
[----:B------:R-:W-:Y:S01]  /*1e30*/  @!P6 IMAD.MOV R49, RZ, RZ, -R49 ;  /* 0x000000ffff31e224 */ /* 0x000fe200078e0a31 */
[----:B------:R-:W-:Y:S01]  /*1e40*/  ISETP.GT.U32.AND P4, PT, R95, R53, PT ;  /* 0x000000355f00720c */ /* 0x000fe20003f84070 */
[----:B------:R-:W-:Y:S01]  /*1e50*/  IMAD.HI.U32 R34, R93, R38, RZ ;  /* 0x000000265d227227 */ /* 0x000fe200078e00ff */
[----:B------:R-:W-:-:S03]  /*1e60*/  ISETP.GT.U32.AND P6, PT, R95, R57, PT ;  /* 0x000000395f00720c */ /* 0x000fc60003fc4070 */
[----:B------:R-:W-:Y:S01]  /*1e70*/  IMAD.MOV R34, RZ, RZ, -R34 ;  /* 0x000000ffff227224 */ /* 0x000fe200078e0a22 */
[C---:B------:R-:W-:Y:S02]  /*1e80*/  ISETP.GT.U32.AND P2, PT, R95.reuse, R55, PT ;  /* 0x000000375f00720c */ /* 0x040fe40003f44070 */
[C---:B------:R-:W-:Y:S01]  /*1e90*/  ISETP.GT.U32.AND P5, PT, R95.reuse, R51, PT ;  /* 0x000000335f00720c */ /* 0x040fe20003fa4070 */
[----:B------:R-:W-:Y:S01]  /*1ea0*/  IMAD R59, R95, R34, R38 ;  /* 0x000000225f3b7224 */ /* 0x000fe200078e0226 */
[----:B------:R-:W-:-:S03]  /*1eb0*/  LOP3.LUT R46, R94, 0x68, RZ, 0xfc, !PT ;  /* 0x000000685e2e7812 */ /* 0x000fc600078efcff */
[--C-:B------:R-:W-:Y:S01]  /*1ec0*/  @!P4 IMAD.IADD R53, R53, 0x1, -R95.reuse ;  /* 0x000000013535c824 */ /* 0x100fe200078e0a5f */
[----:B------:R-:W-:Y:S01]  /*1ed0*/  ISETP.GT.U32.AND P4, PT, R95, R59, PT ;  /* 0x0000003b5f00720c */ /* 0x000fe20003f84070 */
[----:B------:R-:W-:Y:S01]  /*1ee0*/  @!P6 IMAD.IADD R57, R57, 0x1, -R95 ;  /* 0x000000013939e824 */ /* 0x000fe200078e0a5f */
[----:B------:R-:W-:-:S04]  /*1ef0*/  IABS R38, R46 ;  /* 0x0000002e00267213 */ /* 0x000fc80000000000 */
[----:B------:R-:W-:Y:S01]  /*1f00*/  ISETP.GT.U32.AND P6, PT, R95, R57, PT ;  /* 0x000000395f00720c */ /* 0x000fe20003fc4070 */
[----:B------:R-:W-:-:S04]  /*1f10*/  IMAD.HI.U32 R34, R93, R38, RZ ;  /* 0x000000265d227227 */ /* 0x000fc800078e00ff */
[--C-:B------:R-:W-:Y:S02]  /*1f20*/  @!P2 IMAD.IADD R55, R55, 0x1, -R95.reuse ;  /* 0x000000013737a824 */ /* 0x100fe400078e0a5f */
[--C-:B------:R-:W-:Y:S01]  /*1f30*/  @!P5 IMAD.IADD R51, R51, 0x1, -R95.reuse ;  /* 0x000000013333d824 */ /* 0x100fe200078e0a5f */
[----:B------:R-:W-:Y:S01]  /*1f40*/  ISETP.GE.AND P5, PT, R58, RZ, PT ;  /* 0x000000ff3a00720c */ /* 0x000fe20003fa6270 */
[----:B------:R-:W-:Y:S01]  /*1f50*/  IMAD.MOV R34, RZ, RZ, -R34 ;  /* 0x000000ffff227224 */ /* 0x000fe200078e0a22 */
[----:B------:R-:W-:Y:S01]  /*1f60*/  ISETP.GE.AND P3, PT, R54, RZ, PT ;  /* 0x000000ff3600720c */ /* 0x000fe20003f66270 */
[--C-:B------:R-:W-:Y:S01]  /*1f70*/  @!P4 IMAD.IADD R59, R59, 0x1, -R95.reuse ;  /* 0x000000013b3bc824 */ /* 0x100fe200078e0a5f */
[C---:B------:R-:W-:Y:S01]  /*1f80*/  ISETP.GT.U32.AND P2, PT, R95.reuse, R55, PT ;  /* 0x000000375f00720c */ /* 0x040fe20003f44070 */
[----:B------:R-:W-:Y:S01]  /*1f90*/  IMAD R61, R95, R34, R38 ;  /* 0x000000225f3d7224 */ /* 0x000fe200078e0226 */
[----:B------:R-:W-:Y:S01]  /*1fa0*/  LOP3.LUT R48, R94, 0x70, RZ, 0xfc, !PT ;  /* 0x000000705e307812 */ /* 0x000fe200078efcff */
[----:B------:R-:W-:Y:S01]  /*1fb0*/  @!P6 IMAD.IADD R57, R57, 0x1, -R95 ;  /* 0x000000013939e824 */ /* 0x000fe200078e0a5f */
[----:B------:R-:W-:-:S02]  /*1fc0*/  ISETP.GT.U32.AND P4, PT, R95, R59, PT ;  /* 0x0000003b5f00720c */ /* 0x000fc40003f84070 */
[----:B------:R-:W-:Y:S02]  /*1fd0*/  ISETP.GT.U32.AND P6, PT, R95, R61, PT ;  /* 0x0000003d5f00720c */ /* 0x000fe40003fc4070 */
[----:B------:R-:W-:Y:S01]  /*1fe0*/  IABS R40, R48 ;  /* 0x0000003000287213 */ /* 0x000fe20000000000 */
[----:B------:R-:W-:Y:S01]  /*1ff0*/  @!P5 IMAD.MOV R53, RZ, RZ, -R53 ;  /* 0x000000ffff35d224 */ /* 0x000fe200078e0a35 */
[----:B------:R-:W-:Y:S01]  /*2000*/  ISETP.GE.AND P5, PT, R44, RZ, PT ;  /* 0x000000ff2c00720c */ /* 0x000fe20003fa6270 */
[----:B------:R-:W-:Y:S01]  /*2010*/  @!P3 IMAD.MOV R47, RZ, RZ, -R47 ;  /* 0x000000ffff2fb224 */ /* 0x000fe200078e0a2f */
[----:B------:R-:W-:Y:S01]  /*2020*/  ISETP.GE.AND P3, PT, R56, RZ, PT ;  /* 0x000000ff3800720c */ /* 0x000fe20003f66270 */
[----:B------:R-:W-:Y:S01]  /*2030*/  @!P2 IMAD.IADD R55, R55, 0x1, -R95 ;  /* 0x000000013737a824 */ /* 0x000fe200078e0a5f */
[----:B------:R-:W-:Y:S01]  /*2040*/  ISETP.GE.AND P2, PT, R60, RZ, PT ;  /* 0x000000ff3c00720c */ /* 0x000fe20003f46270 */
[----:B------:R-:W-:Y:S01]  /*2050*/  IMAD.HI.U32 R36, R93, R40, RZ ;  /* 0x000000285d247227 */ /* 0x000fe200078e00ff */
[----:B------:R-:W-:-:S02]  /*2060*/  LOP3.LUT R34, R94, 0x78, RZ, 0xfc, !PT ;  /* 0x000000785e227812 */ /* 0x000fc400078efcff */
[----:B------:R-:W-:Y:S01]  /*2070*/  LOP3.LUT R44, R94, 0x80, RZ, 0xfc, !PT ;  /* 0x000000805e2c7812 */ /* 0x000fe200078efcff */
[----:B------:R-:W-:Y:S02]  /*2080*/  IMAD.MOV R36, RZ, RZ, -R36 ;  /* 0x000000ffff247224 */ /* 0x000fe400078e0a24 */
[--C-:B------:R-:W-:Y:S02]  /*2090*/  @!P4 IMAD.IADD R59, R59, 0x1, -R95.reuse ;  /* 0x000000013b3bc824 */ /* 0x100fe400078e0a5f */
[----:B------:R-:W-:Y:S01]  /*20a0*/  @!P6 IMAD.IADD R61, R61, 0x1, -R95 ;  /* 0x000000013d3de824 */ /* 0x000fe200078e0a5f */
[----:B------:R-:W-:Y:S01]  /*20b0*/  IABS R38, R34 ;  /* 0x0000002200267213 */ /* 0x000fe20000000000 */
[C---:B------:R-:W-:Y:S01]  /*20c0*/  IMAD R63, R95.reuse, R36, R40 ;  /* 0x000000245f3f7224 */ /* 0x040fe200078e0228 */
[----:B------:R-:W-:Y:S01]  /*20d0*/  IABS R40, R44 ;  /* 0x0000002c00287213 */ /* 0x000fe20000000000 */
[----:B------:R-:W-:Y:S01]  /*20e0*/  @!P5 IMAD.MOV R59, RZ, RZ, -R59 ;  /* 0x000000ffff3bd224 */ /* 0x000fe200078e0a3b */
[----:B------:R-:W-:Y:S01]  /*20f0*/  ISETP.GT.U32.AND P5, PT, R95, R61, PT ;  /* 0x0000003d5f00720c */ /* 0x000fe20003fa4070 */
[----:B------:R-:W-:Y:S01]  /*2100*/  @!P3 IMAD.MOV R51, RZ, RZ, -R51 ;  /* 0x000000ffff33b224 */ /* 0x000fe200078e0a33 */
[----:B------:R-:W-:Y:S01]  /*2110*/  ISETP.GE.AND P3, PT, R42, RZ, PT ;  /* 0x000000ff2a00720c */ /* 0x000fe20003f66270 */
[----:B------:R-:W-:Y:S01]  /*2120*/  @!P2 IMAD.MOV R55, RZ, RZ, -R55 ;  /* 0x000000ffff37a224 */ /* 0x000fe200078e0a37 */
[----:B------:R-:W-:Y:S01]  /*2130*/  ISETP.GE.AND P2, PT, R46, RZ, PT ;  /* 0x000000ff2e00720c */ /* 0x000fe20003f46270 */
[----:B------:R-:W-:Y:S01]  /*2140*/  IMAD.HI.U32 R36, R93, R40, RZ ;  /* 0x000000285d247227 */ /* 0x000fe200078e00ff */
[----:B------:R-:W-:-:S03]  /*2150*/  ISETP.GE.AND P6, PT, R34, RZ, PT ;  /* 0x000000ff2200720c */ /* 0x000fc60003fc6270 */
[----:B------:R-:W-:-:S04]  /*2160*/  IMAD.HI.U32 R34, R93, R38, RZ ;  /* 0x000000265d227227 */ /* 0x000fc800078e00ff */
[----:B------:R-:W-:Y:S02]  /*2170*/  IMAD.MOV R34, RZ, RZ, -R34 ;  /* 0x000000ffff227224 */ /* 0x000fe400078e0a22 */
[----:B------:R-:W-:Y:S02]  /*2180*/  IMAD.MOV R36, RZ, RZ, -R36 ;  /* 0x000000ffff247224 */ /* 0x000fe400078e0a24 */
[C---:B------:R-:W-:Y:S02]  /*2190*/  IMAD R65, R95.reuse, R34, R38 ;  /* 0x000000225f417224 */ /* 0x040fe400078e0226 */
[----:B------:R-:W-:Y:S02]  /*21a0*/  IMAD R67, R95, R36, R40 ;  /* 0x000000245f437224 */ /* 0x000fe400078e0228 */
[----:B------:R-:W-:Y:S01]  /*21b0*/  @!P5 IMAD.IADD R61, R61, 0x1, -R95 ;  /* 0x000000013d3dd824 */ /* 0x000fe200078e0a5f */
[----:B------:R-:W-:Y:S01]  /*21c0*/  LOP3.LUT R46, R94, 0x88, RZ, 0xfc, !PT ;  /* 0x000000885e2e7812 */ /* 0x000fe200078efcff */
[----:B------:R-:W-:Y:S01]  /*21d0*/  @!P3 IMAD.MOV R57, RZ, RZ, -R57 ;  /* 0x000000ffff39b224 */ /* 0x000fe200078e0a39 */
[----:B------:R-:W-:Y:S01]  /*21e0*/  ISETP.GE.AND P3, PT, R48, RZ, PT ;  /* 0x000000ff3000720c */ /* 0x000fe20003f66270 */
[----:B------:R-:W-:Y:S01]  /*21f0*/  @!P2 IMAD.MOV R61, RZ, RZ, -R61 ;  /* 0x000000ffff3da224 */ /* 0x000fe200078e0a3d */
[----:B------:R-:W-:-:S02]  /*2200*/  LOP3.LUT R48, R94, 0x90, RZ, 0xfc, !PT ;  /* 0x000000905e307812 */ /* 0x000fc400078efcff */
[C---:B------:R-:W-:Y:S02]  /*2210*/  ISETP.GT.U32.AND P5, PT, R95.reuse, R65, PT ;  /* 0x000000415f00720c */ /* 0x040fe40003fa4070 */
[C---:B------:R-:W-:Y:S02]  /*2220*/  ISETP.GT.U32.AND P2, PT, R95.reuse, R67, PT ;  /* 0x000000435f00720c */ /* 0x040fe40003f44070 */
[----:B------:R-:W-:Y:S02]  /*2230*/  IABS R42, R46 ;  /* 0x0000002e002a7213 */ /* 0x000fe40000000000 */
[----:B------:R-:W-:Y:S02]  /*2240*/  ISETP.GT.U32.AND P4, PT, R95, R63, PT ;  /* 0x0000003f5f00720c */ /* 0x000fe40003f84070 */
[----:B------:R-:W-:Y:S01]  /*2250*/  IABS R34, R48 ;  /* 0x0000003000227213 */ /* 0x000fe20000000000 */
[----:B------:R-:W-:Y:S01]  /*2260*/  IMAD.MOV.U32 R38, RZ, RZ, R42 ;  /* 0x000000ffff267224 */ /* 0x000fe200078e002a */
[----:B------:R-:W-:-:S03]  /*2270*/  LOP3.LUT R50, R94, 0x98, RZ, 0xfc, !PT ;  /* 0x000000985e327812 */ /* 0x000fc600078efcff */
[----:B------:R-:W-:Y:S02]  /*2280*/  IMAD.MOV.U32 R40, RZ, RZ, R34 ;  /* 0x000000ffff287224 */ /* 0x000fe400078e0022 */
[----:B------:R-:W-:Y:S01]  /*2290*/  IMAD.HI.U32 R34, R93, R38, RZ ;  /* 0x000000265d227227 */ /* 0x000fe200078e00ff */
[----:B------:R-:W-:-:S03]  /*22a0*/  IABS R42, R50 ;  /* 0x00000032002a7213 */ /* 0x000fc60000000000 */
[--C-:B------:R-:W-:Y:S02]  /*22b0*/  @!P5 IMAD.IADD R65, R65, 0x1, -R95.reuse ;  /* 0x000000014141d824 */ /* 0x100fe400078e0a5f */
[--C-:B------:R-:W-:Y:S02]  /*22c0*/  @!P2 IMAD.IADD R67, R67, 0x1, -R95.reuse ;  /* 0x000000014343a824 */ /* 0x100fe400078e0a5f */
[----:B------:R-:W-:Y:S01]  /*22d0*/  IMAD.MOV R34, RZ, RZ, -R34 ;  /* 0x000000ffff227224 */ /* 0x000fe200078e0a22 */
[----:B------:R-:W-:Y:S01]  /*22e0*/  ISETP.GT.U32.AND P5, PT, R95, R65, PT ;  /* 0x000000415f00720c */ /* 0x000fe20003fa4070 */
[----:B------:R-:W-:Y:S01]  /*22f0*/  @!P4 IMAD.IADD R63, R63, 0x1, -R95 ;  /* 0x000000013f3fc824 */ /* 0x000fe200078e0a5f */
[C---:B------:R-:W-:Y:S01]  /*2300*/  ISETP.GT.U32.AND P2, PT, R95.reuse, R67, PT ;  /* 0x000000435f00720c */ /* 0x040fe20003f44070 */
[----:B------:R-:W-:Y:S02]  /*2310*/  IMAD R69, R95, R34, R38 ;  /* 0x000000225f457224 */ /* 0x000fe400078e0226 */
[----:B------:R-:W-:Y:S01]  /*2320*/  IMAD.HI.U32 R36, R93, R40, RZ ;  /* 0x000000285d247227 */ /* 0x000fe200078e00ff */
[----:B------:R-:W-:-:S03]  /*2330*/  ISETP.GT.U32.AND P4, PT, R95, R63, PT ;  /* 0x0000003f5f00720c */ /* 0x000fc60003f84070 */
[----:B------:R-:W-:Y:S02]  /*2340*/  IMAD.MOV.U32 R38, RZ, RZ, R42 ;  /* 0x000000ffff267224 */ /* 0x000fe400078e002a */
[----:B------:R-:W-:Y:S02]  /*2350*/  IMAD.MOV R36, RZ, RZ, -R36 ;  /* 0x000000ffff247224 */ /* 0x000fe400078e0a24 */
[----:B------:R-:W-:-:S04]  /*2360*/  IMAD.HI.U32 R34, R93, R38, RZ ;  /* 0x000000265d227227 */ /* 0x000fc800078e00ff */
[----:B------:R-:W-:Y:S02]  /*2370*/  IMAD R71, R95, R36, R40 ;  /* 0x000000245f477224 */ /* 0x000fe400078e0228 */
[----:B------:R-:W-:Y:S02]  /*2380*/  IMAD.MOV R34, RZ, RZ, -R34 ;  /* 0x000000ffff227224 */ /* 0x000fe400078e0a22 */
[--C-:B------:R-:W-:Y:S02]  /*2390*/  @!P5 IMAD.IADD R65, R65, 0x1, -R95.reuse ;  /* 0x000000014141d824 */ /* 0x100fe400078e0a5f */
[----:B------:R-:W-:Y:S02]  /*23a0*/  IMAD R73, R95, R34, R38 ;  /* 0x000000225f497224 */ /* 0x000fe400078e0226 */
[--C-:B------:R-:W-:Y:S01]  /*23b0*/  @!P2 IMAD.IADD R67, R67, 0x1, -R95.reuse ;  /* 0x000000014343a824 */ /* 0x100fe200078e0a5f */
[----:B------:R-:W-:Y:S01]  /*23c0*/  ISETP.GT.U32.AND P2, PT, R95, R71, PT ;  /* 0x000000475f00720c */ /* 0x000fe20003f44070 */
[----:B------:R-:W-:Y:S01]  /*23d0*/  @!P4 IMAD.IADD R63, R63, 0x1, -R95 ;  /* 0x000000013f3fc824 */ /* 0x000fe200078e0a5f */
[----:B------:R-:W-:Y:S01]  /*23e0*/  ISETP.GE.AND P4, PT, R44, RZ, PT ;  /* 0x000000ff2c00720c */ /* 0x000fe20003f86270 */
[----:B------:R-:W-:Y:S01]  /*23f0*/  @!P6 IMAD.MOV R65, RZ, RZ, -R65 ;  /* 0x000000ffff41e224 */ /* 0x000fe200078e0a41 */
[----:B------:R-:W-:-:S02]  /*2400*/  ISETP.GT.U32.AND P6, PT, R95, R73, PT ;  /* 0x000000495f00720c */ /* 0x000fc40003fc4070 */
[----:B------:R-:W-:Y:S01]  /*2410*/  LOP3.LUT R44, R94, 0xa0, RZ, 0xfc, !PT ;  /* 0x000000a05e2c7812 */ /* 0x000fe200078efcff */
[----:B------:R-:W-:Y:S01]  /*2420*/  @!P3 IMAD.MOV R63, RZ, RZ, -R63 ;  /* 0x000000ffff3fb224 */ /* 0x000fe200078e0a3f */
[----:B------:R-:W-:Y:S02]  /*2430*/  ISETP.GE.AND P3, PT, R46, RZ, PT ;  /* 0x000000ff2e00720c */ /* 0x000fe40003f66270 */
[----:B------:R-:W-:Y:S02]  /*2440*/  IABS R40, R44 ;  /* 0x0000002c00287213 */ /* 0x000fe40000000000 */
[C---:B------:R-:W-:Y:S01]  /*2450*/  LOP3.LUT R46, R94.reuse, 0xa8, RZ, 0xfc, !PT ;  /* 0x000000a85e2e7812 */ /* 0x040fe200078efcff */
[----:B------:R-:W-:Y:S01]  /*2460*/  @!P2 IMAD.IADD R71, R71, 0x1, -R95 ;  /* 0x000000014747a824 */ /* 0x000fe200078e0a5f */
[----:B------:R-:W-:Y:S01]  /*2470*/  LOP3.LUT R52, R94, 0xb0, RZ, 0xfc, !PT ;  /* 0x000000b05e347812 */ /* 0x000fe200078efcff */
[----:B------:R-:W-:Y:S01]  /*2480*/  IMAD.HI.U32 R34, R93, R40, RZ ;  /* 0x000000285d227227 */ /* 0x000fe200078e00ff */
[----:B------:R-:W-:-:S02]  /*2490*/  IABS R42, R46 ;  /* 0x0000002e002a7213 */ /* 0x000fc40000000000 */
[----:B------:R-:W-:Y:S01]  /*24a0*/  ISETP.GT.U32.AND P5, PT, R95, R69, PT ;  /* 0x000000455f00720c */ /* 0x000fe20003fa4070 */
[----:B------:R-:W-:Y:S01]  /*24b0*/  @!P6 IMAD.IADD R73, R73, 0x1, -R95 ;  /* 0x000000014949e824 */ /* 0x000fe200078e0a5f */
[----:B------:R-:W-:Y:S01]  /*24c0*/  IABS R38, R52 ;  /* 0x0000003400267213 */ /* 0x000fe20000000000 */
[----:B------:R-:W-:Y:S01]  /*24d0*/  IMAD.MOV R34, RZ, RZ, -R34 ;  /* 0x000000ffff227224 */ /* 0x000fe200078e0a22 */
[----:B------:R-:W-:Y:S01]  /*24e0*/  ISETP.GT.U32.AND P2, PT, R95, R71, PT ;  /* 0x000000475f00720c */ /* 0x000fe20003f44070 */
[----:B------:R-:W-:Y:S01]  /*24f0*/  IMAD.HI.U32 R36, R93, R42, RZ ;  /* 0x0000002a5d247227 */ /* 0x000fe200078e00ff */
[----:B------:R-:W-:-:S03]  /*2500*/  ISETP.GT.U32.AND P6, PT, R95, R73, PT ;  /* 0x000000495f00720c */ /* 0x000fc60003fc4070 */
[----:B------:R-:W-:Y:S02]  /*2510*/  IMAD R75, R95, R34, R40 ;  /* 0x000000225f4b7224 */ /* 0x000fe400078e0228 */
[----:B------:R-:W-:Y:S02]  /*2520*/  IMAD.MOV R36, RZ, RZ, -R36 ;  /* 0x000000ffff247224 */ /* 0x000fe400078e0a24 */
[----:B------:R-:W-:-:S04]  /*2530*/  IMAD.HI.U32 R34, R93, R38, RZ ;  /* 0x000000265d227227 */ /* 0x000fc800078e00ff */
[----:B------:R-:W-:Y:S02]  /*2540*/  IMAD R87, R95, R36, R42 ;  /* 0x000000245f577224 */ /* 0x000fe400078e022a */
[----:B------:R-:W-:Y:S02]  /*2550*/  IMAD.MOV R34, RZ, RZ, -R34 ;  /* 0x000000ffff227224 */ /* 0x000fe400078e0a22 */
[--C-:B------:R-:W-:Y:S01]  /*2560*/  @!P5 IMAD.IADD R69, R69, 0x1, -R95.reuse ;  /* 0x000000014545d824 */ /* 0x100fe200078e0a5f */
[----:B------:R-:W-:Y:S01]  /*2570*/  ISETP.GE.AND P5, PT, R48, RZ, PT ;  /* 0x000000ff3000720c */ /* 0x000fe20003fa6270 */
[----:B------:R-:W-:Y:S02]  /*2580*/  IMAD R89, R95, R34, R38 ;  /* 0x000000225f597224 */ /* 0x000fe400078e0226 */
[--C-:B------:R-:W-:Y:S01]  /*2590*/  @!P2 IMAD.IADD R71, R71, 0x1, -R95.reuse ;  /* 0x000000014747a824 */ /* 0x100fe200078e0a5f */
[----:B------:R-:W-:Y:S02]  /*25a0*/  ISETP.GT.U32.AND P2, PT, R95, R87, PT ;  /* 0x000000575f00720c */ /* 0x000fe40003f44070 */
[----:B------:R-:W-:Y:S01]  /*25b0*/  LOP3.LUT R48, R94, 0xb8, RZ, 0xfc, !PT ;  /* 0x000000b85e307812 */ /* 0x000fe200078efcff */
[----:B------:R-:W-:Y:S01]  /*25c0*/  @!P6 IMAD.IADD R73, R73, 0x1, -R95 ;  /* 0x000000014949e824 */ /* 0x000fe200078e0a5f */
[C---:B------:R-:W-:Y:S01]  /*25d0*/  ISETP.GT.U32.AND P6, PT, R95.reuse, R89, PT ;  /* 0x000000595f00720c */ /* 0x040fe20003fc4070 */
[----:B------:R-:W-:Y:S01]  /*25e0*/  @!P4 IMAD.MOV R67, RZ, RZ, -R67 ;  /* 0x000000ffff43c224 */ /* 0x000fe200078e0a43 */
[----:B------:R-:W-:-:S02]  /*25f0*/  ISETP.GT.U32.AND P4, PT, R95, R69, PT ;  /* 0x000000455f00720c */ /* 0x000fc40003f84070 */
[----:B------:R-:W-:Y:S02]  /*2600*/  IABS R36, R48 ;  /* 0x0000003000247213 */ /* 0x000fe40000000000 */
[----:B------:R-:W-:-:S03]  /*2610*/  LOP3.LUT R56, R94, 0xc8, RZ, 0xfc, !PT ;  /* 0x000000c85e387812 */ /* 0x000fc600078efcff */
[----:B------:R-:W-:Y:S01]  /*2620*/  IMAD.MOV.U32 R38, RZ, RZ, R36 ;  /* 0x000000ffff267224 */ /* 0x000fe200078e0024 */
[----:B------:R-:W-:Y:S01]  /*2630*/  IABS R42, R56 ;  /* 0x00000038002a7213 */ /* 0x000fe20000000000 */
[----:B------:R-:W-:Y:S02]  /*2640*/  @!P2 IMAD.IADD R87, R87, 0x1, -R95 ;  /* 0x000000015757a824 */ /* 0x000fe400078e0a5f */
[----:B------:R-:W-:Y:S01]  /*2650*/  IMAD.HI.U32 R34, R93, R38, RZ ;  /* 0x000000265d227227 */ /* 0x000fe200078e00ff */
[----:B------:R-:W-:-:S03]  /*2660*/  LOP3.LUT R54, R94, 0xc0, RZ, 0xfc, !PT ;  /* 0x000000c05e367812 */ /* 0x000fc600078efcff */
[--C-:B------:R-:W-:Y:S01]  /*2670*/  @!P6 IMAD.IADD R89, R89, 0x1, -R95.reuse ;  /* 0x000000015959e824 */ /* 0x100fe200078e0a5f */
[----:B------:R-:W-:Y:S01]  /*2680*/  ISETP.GT.U32.AND P6, PT, R95, R87, PT ;  /* 0x000000575f00720c */ /* 0x000fe20003fc4070 */
[----:B------:R-:W-:Y:S01]  /*2690*/  @!P4 IMAD.IADD R69, R69, 0x1, -R95 ;  /* 0x000000014545c824 */ /* 0x000fe200078e0a5f */
[----:B------:R-:W-:Y:S01]  /*26a0*/  ISETP.GT.U32.AND P4, PT, R95, R75, PT ;  /* 0x0000004b5f00720c */ /* 0x000fe20003f84070 */
[----:B------:R-:W-:Y:S02]  /*26b0*/  IMAD.MOV R91, RZ, RZ, -R34 ;  /* 0x000000ffff5b7224 */ /* 0x000fe400078e0a22 */
[----:B------:R-:W-:Y:S01]  /*26c0*/  IMAD.HI.U32 R34, R93, R42, RZ ;  /* 0x0000002a5d227227 */ /* 0x000fe200078e00ff */
[----:B------:R-:W-:-:S03]  /*26d0*/  IABS R40, R54 ;  /* 0x0000003600287213 */ /* 0x000fc60000000000 */
[----:B------:R-:W-:Y:S02]  /*26e0*/  IMAD.MOV R34, RZ, RZ, -R34 ;  /* 0x000000ffff227224 */ /* 0x000fe400078e0a22 */
[----:B------:R-:W-:-:S04]  /*26f0*/  IMAD.HI.U32 R36, R93, R40, RZ ;  /* 0x000000285d247227 */ /* 0x000fc800078e00ff */
[C---:B------:R-:W-:Y:S02]  /*2700*/  IMAD R99, R95.reuse, R34, R42 ;  /* 0x000000225f637224 */ /* 0x040fe400078e022a */
[----:B------:R-:W-:Y:S01]  /*2710*/  @!P5 IMAD.MOV R71, RZ, RZ, -R71 ;  /* 0x000000ffff47d224 */ /* 0x000fe200078e0a47 */
[----:B------:R-:W-:Y:S01]  /*2720*/  ISETP.GT.U32.AND P5, PT, R95, R89, PT ;  /* 0x000000595f00720c */ /* 0x000fe20003fa4070 */
[--C-:B------:R-:W-:Y:S01]  /*2730*/  @!P6 IMAD.IADD R87, R87, 0x1, -R95.reuse ;  /* 0x000000015757e824 */ /* 0x100fe200078e0a5f */
[----:B------:R-:W-:Y:S01]  /*2740*/  ISETP.GT.U32.AND P6, PT, R95, R99, PT ;  /* 0x000000635f00720c */ /* 0x000fe20003fc4070 */
[----:B------:R-:W-:Y:S02]  /*2750*/  @!P4 IMAD.IADD R75, R75, 0x1, -R95 ;  /* 0x000000014b4bc824 */ /* 0x000fe400078e0a5f */
[----:B------:R-:W-:-:S03]  /*2760*/  IMAD.MOV R36, RZ, RZ, -R36 ;  /* 0x000000ffff247224 */ /* 0x000fc600078e0a24 */
[C---:B------:R-:W-:Y:S01]  /*2770*/  ISETP.GT.U32.AND P4, PT, R95.reuse, R75, PT ;  /* 0x0000004b5f00720c */ /* 0x040fe20003f84070 */
[----:B------:R-:W-:Y:S01]  /*2780*/  IMAD R97, R95, R36, R40 ;  /* 0x000000245f617224 */ /* 0x000fe200078e0228 */
[----:B------:R-:W-:Y:S02]  /*2790*/  LOP3.LUT R40, R94, 0xd0, RZ, 0xfc, !PT ;  /* 0x000000d05e287812 */ /* 0x000fe400078efcff */
[----:B------:R-:W-:Y:S02]  /*27a0*/  ISETP.GE.AND P2, PT, R44, RZ, PT ;  /* 0x000000ff2c00720c */ /* 0x000fe40003f46270 */
[----:B------:R-:W-:Y:S02]  /*27b0*/  IABS R36, R40 ;  /* 0x0000002800247213 */ /* 0x000fe40000000000 */
[----:B------:R-:W-:Y:S01]  /*27c0*/  LOP3.LUT R42, R94, 0xd8, RZ, 0xfc, !PT ;  /* 0x000000d85e2a7812 */ /* 0x000fe200078efcff */
[--C-:B------:R-:W-:Y:S01]  /*27d0*/  @!P5 IMAD.IADD R89, R89, 0x1, -R95.reuse ;  /* 0x000000015959d824 */ /* 0x100fe200078e0a5f */
[----:B------:R-:W-:Y:S01]  /*27e0*/  ISETP.GE.AND P5, PT, R52, RZ, PT ;  /* 0x000000ff3400720c */ /* 0x000fe20003fa6270 */
[----:B------:R-:W-:Y:S01]  /*27f0*/  IMAD R91, R95, R91, R38 ;  /* 0x0000005b5f5b7224 */ /* 0x000fe200078e0226 */
[----:B------:R-:W-:Y:S01]  /*2800*/  IABS R38, R42 ;  /* 0x0000002a00267213 */ /* 0x000fe20000000000 */
[----:B------:R-:W-:-:S02]  /*2810*/  @!P6 IMAD.IADD R99, R99, 0x1, -R95 ;  /* 0x000000016363e824 */ /* 0x000fc400078e0a5f */
[----:B------:R-:W-:-:S03]  /*2820*/  IMAD.HI.U32 R34, R93, R36, RZ ;  /* 0x000000245d227227 */ /* 0x000fc600078e00ff */
[----:B------:R-:W-:Y:S01]  /*2830*/  ISETP.GT.U32.AND P6, PT, R95, R99, PT ;  /* 0x000000635f00720c */ /* 0x000fe20003fc4070 */
[----:B------:R-:W-:Y:S01]  /*2840*/  @!P3 IMAD.MOV R69, RZ, RZ, -R69 ;  /* 0x000000ffff45b224 */ /* 0x000fe200078e0a45 */
[----:B------:R-:W-:Y:S01]  /*2850*/  ISETP.GE.AND P3, PT, R50, RZ, PT ;  /* 0x000000ff3200720c */ /* 0x000fe20003f66270 */
[----:B------:R-:W-:Y:S01]  /*2860*/  @!P4 IMAD.IADD R75, R75, 0x1, -R95 ;  /* 0x000000014b4bc824 */ /* 0x000fe200078e0a5f */
[----:B------:R-:W-:Y:S01]  /*2870*/  ISETP.GT.U32.AND P4, PT, R95, R91, PT ;  /* 0x0000005b5f00720c */ /* 0x000fe20003f84070 */
[----:B------:R-:W-:Y:S02]  /*2880*/  IMAD.MOV R101, RZ, RZ, -R34 ;  /* 0x000000ffff657224 */ /* 0x000fe400078e0a22 */
[----:B------:R-:W-:-:S04]  /*2890*/  IMAD.HI.U32 R34, R93, R38, RZ ;  /* 0x000000265d227227 */ /* 0x000fc800078e00ff */
[----:B------:R-:W-:Y:S01]  /*28a0*/  @!P2 IMAD.MOV R75, RZ, RZ, -R75 ;  /* 0x000000ffff4ba224 */ /* 0x000fe200078e0a4b */
[C---:B------:R-:W-:Y:S01]  /*28b0*/  ISETP.GT.U32.AND P2, PT, R95.reuse, R97, PT ;  /* 0x000000615f00720c */ /* 0x040fe20003f44070 */
[C---:B------:R-:W-:Y:S02]  /*28c0*/  IMAD R101, R95.reuse, R101, R36 ;  /* 0x000000655f657224 */ /* 0x040fe400078e0224 */
[----:B------:R-:W-:Y:S02]  /*28d0*/  IMAD.MOV R34, RZ, RZ, -R34 ;  /* 0x000000ffff227224 */ /* 0x000fe400078e0a22 */
[----:B------:R-:W-:Y:S01]  /*28e0*/  @!P5 IMAD.MOV R89, RZ, RZ, -R89 ;  /* 0x000000ffff59d224 */ /* 0x000fe200078e0a59 */
[C---:B------:R-:W-:Y:S01]  /*28f0*/  ISETP.GT.U32.AND P5, PT, R95.reuse, R101, PT ;  /* 0x000000655f00720c */ /* 0x040fe20003fa4070 */
[----:B------:R-:W-:Y:S01]  /*2900*/  IMAD R103, R95, R34, R38 ;  /* 0x000000225f677224 */ /* 0x000fe200078e0226 */
[----:B------:R-:W-:Y:S01]  /*2910*/  LOP3.LUT R44, R94, 0xe0, RZ, 0xfc, !PT ;  /* 0x000000e05e2c7812 */ /* 0x000fe200078efcff */
[----:B------:R-:W-:-:S02]  /*2920*/  @!P6 IMAD.IADD R99, R99, 0x1, -R95 ;  /* 0x000000016363e824 */ /* 0x000fc400078e0a5f */
[----:B------:R-:W-:Y:S01]  /*2930*/  @!P3 IMAD.MOV R73, RZ, RZ, -R73 ;  /* 0x000000ffff49b224 */ /* 0x000fe200078e0a49 */
[----:B------:R-:W-:Y:S01]  /*2940*/  IABS R36, R44 ;  /* 0x0000002c00247213 */ /* 0x000fe20000000000 */
[--C-:B------:R-:W-:Y:S01]  /*2950*/  @!P4 IMAD.IADD R91, R91, 0x1, -R95.reuse ;  /* 0x000000015b5bc824 */ /* 0x100fe200078e0a5f */
[----:B------:R-:W-:Y:S02]  /*2960*/  ISETP.GT.U32.AND P6, PT, R95, R103, PT ;  /* 0x000000675f00720c */ /* 0x000fe40003fc4070 */
[----:B------:R-:W-:Y:S01]  /*2970*/  ISETP.GE.AND P3, PT, R46, RZ, PT ;  /* 0x000000ff2e00720c */ /* 0x000fe20003f66270 */
[----:B------:R-:W-:Y:S01]  /*2980*/  @!P2 IMAD.IADD R97, R97, 0x1, -R95 ;  /* 0x000000016161a824 */ /* 0x000fe200078e0a5f */
[----:B------:R-:W-:Y:S01]  /*2990*/  ISETP.GE.AND P4, PT, R48, RZ, PT ;  /* 0x000000ff3000720c */ /* 0x000fe20003f86270 */
[----:B------:R-:W-:Y:S01]  /*29a0*/  IMAD.HI.U32 R34, R93, R36, RZ ;  /* 0x000000245d227227 */ /* 0x000fe200078e00ff */
[----:B------:R-:W-:Y:S02]  /*29b0*/  ISETP.GT.U32.AND P2, PT, R95, R91, PT ;  /* 0x0000005b5f00720c */ /* 0x000fe40003f44070 */
[----:B------:R-:W-:-:S02]  /*29c0*/  LOP3.LUT R46, R94, 0xe8, RZ, 0xfc, !PT ;  /* 0x000000e85e2e7812 */ /* 0x000fc400078efcff */
[----:B------:R-:W-:Y:S01]  /*29d0*/  LOP3.LUT R48, R94, 0xf0, RZ, 0xfc, !PT ;  /* 0x000000f05e307812 */ /* 0x000fe200078efcff */
[--C-:B------:R-:W-:Y:S01]  /*29e0*/  @!P5 IMAD.IADD R101, R101, 0x1, -R95.reuse ;  /* 0x000000016565d824 */ /* 0x100fe200078e0a5f */
[----:B------:R-:W-:Y:S01]  /*29f0*/  IABS R38, R46 ;  /* 0x0000002e00267213 */ /* 0x000fe20000000000 */
[----:B------:R-:W-:Y:S01]  /*2a00*/  IMAD.MOV R34, RZ, RZ, -R34 ;  /* 0x000000ffff227224 */ /* 0x000fe200078e0a22 */
[----:B------:R-:W-:Y:S02]  /*2a10*/  ISETP.GE.AND P5, PT, R40, RZ, PT ;  /* 0x000000ff2800720c */ /* 0x000fe40003fa6270 */
[----:B------:R-:W-:Y:S01]  /*2a20*/  IABS R40, R48 ;  /* 0x0000003000287213 */ /* 0x000fe20000000000 */
[----:B------:R-:W-:Y:S02]  /*2a30*/  IMAD R107, R95, R34, R36 ;  /* 0x000000225f6b7224 */ /* 0x000fe400078e0224 */
[----:B------:R-:W-:Y:S01]  /*2a40*/  @!P6 IMAD.IADD R103, R103, 0x1, -R95 ;  /* 0x000000016767e824 */ /* 0x000fe200078e0a5f */
[C---:B------:R-:W-:Y:S01]  /*2a50*/  ISETP.GT.U32.AND P6, PT, R95.reuse, R101, PT ;  /* 0x000000655f00720c */ /* 0x040fe20003fc4070 */
[----:B------:R-:W-:Y:S01]  /*2a60*/  @!P3 IMAD.MOV R87, RZ, RZ, -R87 ;  /* 0x000000ffff57b224 */ /* 0x000fe200078e0a57 */
[----:B------:R-:W-:Y:S01]  /*2a70*/  ISETP.GT.U32.AND P3, PT, R95, R97, PT ;  /* 0x000000615f00720c */ /* 0x000fe20003f64070 */
[----:B------:R-:W-:-:S04]  /*2a80*/  IMAD.HI.U32 R34, R93, R38, RZ ;  /* 0x000000265d227227 */ /* 0x000fc800078e00ff */
[----:B------:R-:W-:Y:S02]  /*2a90*/  IMAD.MOV.U32 R36, RZ, RZ, R40 ;  /* 0x000000ffff247224 */ /* 0x000fe400078e0028 */
[----:B------:R-:W-:Y:S01]  /*2aa0*/  @!P2 IMAD.IADD R91, R91, 0x1, -R95 ;  /* 0x000000015b5ba824 */ /* 0x000fe200078e0a5f */
[----:B------:R-:W-:Y:S01]  /*2ab0*/  ISETP.GE.AND P2, PT, R54, RZ, PT ;  /* 0x000000ff3600720c */ /* 0x000fe20003f46270 */
[----:B------:R-:W-:Y:S02]  /*2ac0*/  IMAD.MOV R109, RZ, RZ, -R34 ;  /* 0x000000ffff6d7224 */ /* 0x000fe400078e0a22 */
[----:B------:R-:W-:-:S04]  /*2ad0*/  IMAD.HI.U32 R34, R93, R36, RZ ;  /* 0x000000245d227227 */ /* 0x000fc800078e00ff */
[----:B------:R-:W-:Y:S02]  /*2ae0*/  IMAD.MOV R34, RZ, RZ, -R34 ;  /* 0x000000ffff227224 */ /* 0x000fe400078e0a22 */
[--C-:B------:R-:W-:Y:S02]  /*2af0*/  @!P6 IMAD.IADD R101, R101, 0x1, -R95.reuse ;  /* 0x000000016565e824 */ /* 0x100fe400078e0a5f */
[----:B------:R-:W-:Y:S02]  /*2b00*/  IMAD R111, R95, R34, R36 ;  /* 0x000000225f6f7224 */ /* 0x000fe400078e0224 */
[----:B------:R-:W-:Y:S02]  /*2b10*/  @!P3 IMAD.IADD R97, R97, 0x1, -R95 ;  /* 0x000000016161b824 */ /* 0x000fe400078e0a5f */
[----:B------:R-:W-:Y:S01]  /*2b20*/  @!P5 IMAD.MOV R101, RZ, RZ, -R101 ;  /* 0x000000ffff65d224 */ /* 0x000fe200078e0a65 */
[----:B------:R-:W-:Y:S01]  /*2b30*/  ISETP.GT.U32.AND P5, PT, R95, R111, PT ;  /* 0x0000006f5f00720c */ /* 0x000fe20003fa4070 */
[----:B------:R-:W-:Y:S01]  /*2b40*/  @!P2 IMAD.MOV R97, RZ, RZ, -R97 ;  /* 0x000000ffff61a224 */ /* 0x000fe200078e0a61 */
[----:B------:R-:W-:-:S02]  /*2b50*/  LOP3.LUT R50, R94, 0xf8, RZ, 0xfc, !PT ;  /* 0x000000f85e327812 */ /* 0x000fc400078efcff */
[C---:B------:R-:W-:Y:S01]  /*2b60*/  ISETP.GT.U32.AND P2, PT, R95.reuse, R107, PT ;  /* 0x0000006b5f00720c */ /* 0x040fe20003f44070 */
[C---:B------:R-:W-:Y:S01]  /*2b70*/  IMAD R109, R95.reuse, R109, R38 ;  /* 0x0000006d5f6d7224 */ /* 0x040fe200078e0226 */
[----:B------:R-:W-:Y:S01]  /*2b80*/  IABS R38, R50 ;  /* 0x0000003200267213 */ /* 0x000fe20000000000 */
[----:B------:R-:W-:Y:S01]  /*2b90*/  @!P4 IMAD.MOV R91, RZ, RZ, -R91 ;  /* 0x000000ffff5bc224 */ /* 0x000fe200078e0a5b */
[----:B------:R-:W-:Y:S02]  /*2ba0*/  ISETP.GT.U32.AND P4, PT, R95, R103, PT ;  /* 0x000000675f00720c */ /* 0x000fe40003f84070 */
[----:B------:R-:W-:Y:S01]  /*2bb0*/  LOP3.LUT R40, R94, 0x100, RZ, 0xfc, !PT ;  /* 0x000001005e287812 */ /* 0x000fe200078efcff */
[----:B------:R-:W-:-:S03]  /*2bc0*/  IMAD.HI.U32 R34, R93, R38, RZ ;  /* 0x000000265d227227 */ /* 0x000fc600078e00ff */
[----:B------:R-:W-:Y:S01]  /*2bd0*/  IABS R36, R40 ;  /* 0x0000002800247213 */ /* 0x000fe20000000000 */
[--C-:B------:R-:W-:Y:S02]  /*2be0*/  @!P5 IMAD.IADD R111, R111, 0x1, -R95.reuse ;  /* 0x000000016f6fd824 */ /* 0x100fe400078e0a5f */
[----:B------:R-:W-:Y:S02]  /*2bf0*/  @!P2 IMAD.IADD R107, R107, 0x1, -R95 ;  /* 0x000000016b6ba824 */ /* 0x000fe400078e0a5f */
[----:B------:R-:W-:Y:S01]  /*2c00*/  IMAD.MOV R34, RZ, RZ, -R34 ;  /* 0x000000ffff227224 */ /* 0x000fe200078e0a22 */
[----:B------:R-:W-:Y:S02]  /*2c10*/  ISETP.GE.AND P3, PT, R56, RZ, PT ;  /* 0x000000ff3800720c */ /* 0x000fe40003f66270 */
[C---:B------:R-:W-:Y:S01]  /*2c20*/  ISETP.GT.U32.AND P5, PT, R95.reuse, R111, PT ;  /* 0x0000006f5f00720c */ /* 0x040fe20003fa4070 */
[C---:B------:R-:W-:Y:S01]  /*2c30*/  IMAD R113, R95.reuse, R34, R38 ;  /* 0x000000225f717224 */ /* 0x040fe200078e0226 */
[----:B------:R-:W-:Y:S01]  /*2c40*/  ISETP.GT.U32.AND P2, PT, R95, R107, PT ;  /* 0x0000006b5f00720c */ /* 0x000fe20003f44070 */
[----:B------:R-:W-:-:S04]  /*2c50*/  IMAD.HI.U32 R34, R93, R36, RZ ;  /* 0x000000245d227227 */ /* 0x000fc800078e00ff */
[----:B------:R-:W-:Y:S01]  /*2c60*/  @!P4 IMAD.IADD R103, R103, 0x1, -R95 ;  /* 0x000000016767c824 */ /* 0x000fe200078e0a5f */
[----:B------:R-:W-:Y:S01]  /*2c70*/  ISETP.GT.U32.AND P4, PT, R95, R109, PT ;  /* 0x0000006d5f00720c */ /* 0x000fe20003f84070 */
[----:B------:R-:W-:-:S04]  /*2c80*/  IMAD.MOV R115, RZ, RZ, -R34 ;  /* 0x000000ffff737224 */ /* 0x000fc800078e0a22 */
[----:B------:R-:W-:Y:S01]  /*2c90*/  IMAD R115, R95, R115, R36 ;  /* 0x000000735f737224 */ /* 0x000fe200078e0224 */
[----:B------:R-:W-:Y:S01]  /*2ca0*/  ISETP.GE.AND P6, PT, R44, RZ, PT ;  /* 0x000000ff2c00720c */ /* 0x000fe20003fc6270 */
[----:B------:R-:W-:Y:S01]  /*2cb0*/  @!P3 IMAD.MOV R99, RZ, RZ, -R99 ;  /* 0x000000ffff63b224 */ /* 0x000fe200078e0a63 */
[----:B------:R-:W-:Y:S01]  /*2cc0*/  ISETP.GE.AND P3, PT, R42, RZ, PT ;  /* 0x000000ff2a00720c */ /* 0x000fe20003f66270 */
[--C-:B------:R-:W-:Y:S01]  /*2cd0*/  @!P5 IMAD.IADD R111, R111, 0x1, -R95.reuse ;  /* 0x000000016f6fd824 */ /* 0x100fe200078e0a5f */
[----:B------:R-:W-:Y:S01]  /*2ce0*/  ISETP.GT.U32.AND P5, PT, R95, R115, PT ;  /* 0x000000735f00720c */ /* 0x000fe20003fa4070 */
[--C-:B------:R-:W-:Y:S01]  /*2cf0*/  @!P2 IMAD.IADD R107, R107, 0x1, -R95.reuse ;  /* 0x000000016b6ba824 */ /* 0x100fe200078e0a5f */
[----:B------:R-:W-:Y:S02]  /*2d00*/  LOP3.LUT R42, R94, 0x108, RZ, 0xfc, !PT ;  /* 0x000001085e2a7812 */ /* 0x000fe400078efcff */
[----:B------:R-:W-:Y:S01]  /*2d10*/  ISETP.GT.U32.AND P2, PT, R95, R113, PT ;  /* 0x000000715f00720c */ /* 0x000fe20003f44070 */
[----:B------:R-:W-:Y:S01]  /*2d20*/  @!P4 IMAD.IADD R109, R109, 0x1, -R95 ;  /* 0x000000016d6dc824 */ /* 0x000fe200078e0a5f */
[----:B------:R-:W-:-:S02]  /*2d30*/  IABS R38, R42 ;  /* 0x0000002a00267213 */ /* 0x000fc40000000000 */
[----:B------:R-:W-:Y:S02]  /*2d40*/  LOP3.LUT R44, R94, 0x110, RZ, 0xfc, !PT ;  /* 0x000001105e2c7812 */ /* 0x000fe400078efcff */
[----:B------:R-:W-:Y:S01]  /*2d50*/  ISETP.GT.U32.AND P4, PT, R95, R109, PT ;  /* 0x0000006d5f00720c */ /* 0x000fe20003f84070 */
[----:B------:R-:W-:Y:S01]  /*2d60*/  IMAD.HI.U32 R34, R93, R38, RZ ;  /* 0x000000265d227227 */ /* 0x000fe200078e00ff */
[----:B------:R-:W-:-:S03]  /*2d70*/  IABS R36, R44 ;  /* 0x0000002c00247213 */ /* 0x000fc60000000000 */
[----:B------:R-:W-:Y:S01]  /*2d80*/  @!P6 IMAD.MOV R107, RZ, RZ, -R107 ;  /* 0x000000ffff6be224 */ /* 0x000fe200078e0a6b */
[----:B------:R-:W-:Y:S01]  /*2d90*/  ISETP.GE.AND P6, PT, R48, RZ, PT ;  /* 0x000000ff3000720c */ /* 0x000fe20003fc6270 */
[--C-:B------:R-:W-:Y:S02]  /*2da0*/  @!P5 IMAD.IADD R115, R115, 0x1, -R95.reuse ;  /* 0x000000017373d824 */ /* 0x100fe400078e0a5f */
[----:B------:R-:W-:Y:S02]  /*2db0*/  @!P2 IMAD.IADD R113, R113, 0x1, -R95 ;  /* 0x000000017171a824 */ /* 0x000fe400078e0a5f */
[----:B------:R-:W-:Y:S01]  /*2dc0*/  IMAD.MOV R34, RZ, RZ, -R34 ;  /* 0x000000ffff227224 */ /* 0x000fe200078e0a22 */
[C---:B------:R-:W-:Y:S01]  /*2dd0*/  ISETP.GT.U32.AND P5, PT, R95.reuse, R115, PT ;  /* 0x000000735f00720c */ /* 0x040fe20003fa4070 */
[----:B------:R-:W-:Y:S01]  /*2de0*/  @!P3 IMAD.MOV R103, RZ, RZ, -R103 ;  /* 0x000000ffff67b224 */ /* 0x000fe200078e0a67 */
[----:B------:R-:W-:Y:S01]  /*2df0*/  ISETP.GE.AND P3, PT, R46, RZ, PT ;  /* 0x000000ff2e00720c */ /* 0x000fe20003f66270 */
[C---:B------:R-:W-:Y:S01]  /*2e00*/  IMAD R129, R95.reuse, R34, R38 ;  /* 0x000000225f817224 */ /* 0x040fe200078e0226 */
[----:B------:R-:W-:Y:S01]  /*2e10*/  ISETP.GT.U32.AND P2, PT, R95, R113, PT ;  /* 0x000000715f00720c */ /* 0x000fe20003f44070 */
[----:B------:R-:W-:-:S04]  /*2e20*/  IMAD.HI.U32 R34, R93, R36, RZ ;  /* 0x000000245d227227 */ /* 0x000fc800078e00ff */
[----:B------:R-:W-:Y:S01]  /*2e30*/  @!P4 IMAD.IADD R109, R109, 0x1, -R95 ;  /* 0x000000016d6dc824 */ /* 0x000fe200078e0a5f */
[----:B------:R-:W-:Y:S01]  /*2e40*/  ISETP.GE.AND P4, PT, R50, RZ, PT ;  /* 0x000000ff3200720c */ /* 0x000fe20003f86270 */
[----:B------:R-:W-:Y:S01]  /*2e50*/  IMAD.MOV R133, RZ, RZ, -R34 ;  /* 0x000000ffff857224 */ /* 0x000fe200078e0a22 */
[----:B------:R-:W-:Y:S01]  /*2e60*/  LOP3.LUT R46, R94, 0x118, RZ, 0xfc, !PT ;  /* 0x000001185e2e7812 */ /* 0x000fe200078efcff */
[----:B------:R-:W-:Y:S01]  /*2e70*/  @!P6 IMAD.MOV R111, RZ, RZ, -R111 ;  /* 0x000000ffff6fe224 */ /* 0x000fe200078e0a6f */
[----:B------:R-:W-:Y:S01]  /*2e80*/  ISETP.GE.AND P6, PT, R42, RZ, PT ;  /* 0x000000ff2a00720c */ /* 0x000fe20003fc6270 */
[----:B------:R-:W-:Y:S01]  /*2e90*/  IMAD R133, R95, R133, R36 ;  /* 0x000000855f857224 */ /* 0x000fe200078e0224 */
[----:B------:R-:W-:Y:S01]  /*2ea0*/  LOP3.LUT R42, R94, 0x120, RZ, 0xfc, !PT ;  /* 0x000001205e2a7812 */ /* 0x000fe200078efcff */
[----:B------:R-:W-:Y:S01]  /*2eb0*/  @!P3 IMAD.MOV R109, RZ, RZ, -R109 ;  /* 0x000000ffff6db224 */ /* 0x000fe200078e0a6d */
[----:B------:R-:W-:Y:S01]  /*2ec0*/  ISETP.GE.AND P3, PT, R40, RZ, PT ;  /* 0x000000ff2800720c */ /* 0x000fe20003f66270 */
[--C-:B------:R-:W-:Y:S01]  /*2ed0*/  @!P5 IMAD.IADD R115, R115, 0x1, -R95.reuse ;  /* 0x000000017373d824 */ /* 0x100fe200078e0a5f */
[----:B------:R-:W-:Y:S01]  /*2ee0*/  IABS R38, R46 ;  /* 0x0000002e00267213 */ /* 0x000fe20000000000 */
[----:B------:R-:W-:Y:S01]  /*2ef0*/  @!P2 IMAD.IADD R113, R113, 0x1, -R95 ;  /* 0x000000017171a824 */ /* 0x000fe200078e0a5f */
[----:B------:R-:W-:-:S02]  /*2f00*/  ISETP.GT.U32.AND P5, PT, R95, R133, PT ;  /* 0x000000855f00720c */ /* 0x000fc40003fa4070 */
[----:B------:R-:W-:Y:S01]  /*2f10*/  IABS R40, R42 ;  /* 0x0000002a00287213 */ /* 0x000fe20000000000 */
[----:B------:R-:W-:Y:S01]  /*2f20*/  @!P4 IMAD.MOV R113, RZ, RZ, -R113 ;  /* 0x000000ffff71c224 */ /* 0x000fe200078e0a71 */
[----:B------:R-:W-:Y:S01]  /*2f30*/  ISETP.GT.U32.AND P2, PT, R95, R129, PT ;  /* 0x000000815f00720c */ /* 0x000fe20003f44070 */
[C---:B------:R-:W-:Y:S01]  /*2f40*/  IMAD.HI.U32 R34, R93.reuse, R38, RZ ;  /* 0x000000265d227227 */ /* 0x040fe200078e00ff */
[----:B------:R-:W-:Y:S02]  /*2f50*/  ISETP.GE.AND P4, PT, R44, RZ, PT ;  /* 0x000000ff2c00720c */ /* 0x000fe40003f86270 */
[----:B------:R-:W-:Y:S01]  /*2f60*/  LOP3.LUT R44, R94, 0x128, RZ, 0xfc, !PT ;  /* 0x000001285e2c7812 */ /* 0x000fe200078efcff */
[----:B------:R-:W-:Y:S02]  /*2f70*/  IMAD.MOV.U32 R36, RZ, RZ, R40 ;  /* 0x000000ffff247224 */ /* 0x000fe400078e0028 */
[----:B------:R-:W-:Y:S01]  /*2f80*/  IMAD.MOV R137, RZ, RZ, -R34 ;  /* 0x000000ffff897224 */ /* 0x000fe200078e0a22 */
[----:B------:R-:W-:Y:S01]  /*2f90*/  IABS R40, R44 ;  /* 0x0000002c00287213 */ /* 0x000fe20000000000 */
[----:B------:R-:W-:-:S04]  /*2fa0*/  IMAD.HI.U32 R34, R93, R36, RZ ;  /* 0x000000245d227227 */ /* 0x000fc800078e00ff */
[--C-:B------:R-:W-:Y:S02]  /*2fb0*/  @!P5 IMAD.IADD R133, R133, 0x1, -R95.reuse ;  /* 0x000000018585d824 */ /* 0x100fe400078e0a5f */
[C---:B------:R-:W-:Y:S02]  /*2fc0*/  IMAD R137, R95.reuse, R137, R38 ;  /* 0x000000895f897224 */ /* 0x040fe400078e0226 */
[----:B------:R-:W-:Y:S02]  /*2fd0*/  IMAD.MOV R34, RZ, RZ, -R34 ;  /* 0x000000ffff227224 */ /* 0x000fe400078e0a22 */
[----:B------:R-:W-:Y:S01]  /*2fe0*/  IMAD.MOV.U32 R38, RZ, RZ, R40 ;  /* 0x000000ffff267224 */ /* 0x000fe200078e0028 */
[----:B------:R-:W-:Y:S01]  /*2ff0*/  ISETP.GT.U32.AND P5, PT, R95, R133, PT ;  /* 0x000000855f00720c */ /* 0x000fe20003fa4070 */
[----:B------:R-:W-:Y:S02]  /*3000*/  @!P2 IMAD.IADD R129, R129, 0x1, -R95 ;  /* 0x000000018181a824 */ /* 0x000fe400078e0a5f */
[----:B------:R-:W-:-:S02]  /*3010*/  IMAD R141, R95, R34, R36 ;  /* 0x000000225f8d7224 */ /* 0x000fc400078e0224 */
[----:B------:R-:W-:Y:S01]  /*3020*/  IMAD.HI.U32 R34, R93, R38, RZ ;  /* 0x000000265d227227 */ /* 0x000fe200078e00ff */
[----:B------:R-:W-:-:S03]  /*3030*/  ISETP.GT.U32.AND P2, PT, R95, R129, PT ;  /* 0x000000815f00720c */ /* 0x000fc60003f44070 */
[----:B------:R-:W-:Y:S01]  /*3040*/  @!P3 IMAD.MOV R115, RZ, RZ, -R115 ;  /* 0x000000ffff73b224 */ /* 0x000fe200078e0a73 */
[----:B------:R-:W-:Y:S01]  /*3050*/  ISETP.GT.U32.AND P3, PT, R95, R137, PT ;  /* 0x000000895f00720c */ /* 0x000fe20003f64070 */
[----:B------:R-:W-:Y:S01]  /*3060*/  IMAD.MOV R145, RZ, RZ, -R34 ;  /* 0x000000ffff917224 */ /* 0x000fe200078e0a22 */
[----:B------:R-:W-:-:S03]  /*3070*/  LOP3.LUT R48, R94, 0x130, RZ, 0xfc, !PT ;  /* 0x000001305e307812 */ /* 0x000fc600078efcff */
[----:B------:R-:W-:Y:S01]  /*3080*/  IMAD R145, R95, R145, R38 ;  /* 0x000000915f917224 */ /* 0x000fe200078e0226 */
[----:B------:R-:W-:Y:S01]  /*3090*/  IABS R36, R48 ;  /* 0x0000003000247213 */ /* 0x000fe20000000000 */
[----:B------:R-:W-:-:S03]  /*30a0*/  @!P5 IMAD.IADD R133, R133, 0x1, -R95 ;  /* 0x000000018585d824 */ /* 0x000fc600078e0a5f */
[----:B------:R-:W-:Y:S01]  /*30b0*/  ISETP.GT.U32.AND P5, PT, R95, R145, PT ;  /* 0x000000915f00720c */ /* 0x000fe20003fa4070 */
[--C-:B------:R-:W-:Y:S01]  /*30c0*/  @!P2 IMAD.IADD R129, R129, 0x1, -R95.reuse ;  /* 0x000000018181a824 */ /* 0x100fe200078e0a5f */
[----:B------:R-:W-:Y:S01]  /*30d0*/  ISETP.GE.AND P2, PT, R46, RZ, PT ;  /* 0x000000ff2e00720c */ /* 0x000fe20003f46270 */
[----:B------:R-:W-:Y:S01]  /*30e0*/  @!P3 IMAD.IADD R137, R137, 0x1, -R95 ;  /* 0x000000018989b824 */ /* 0x000fe200078e0a5f */
[C---:B------:R-:W-:Y:S01]  /*30f0*/  LOP3.LUT R46, R94.reuse, 0x138, RZ, 0xfc, !PT ;  /* 0x000001385e2e7812 */ /* 0x040fe200078efcff */
[----:B------:R-:W-:Y:S01]  /*3100*/  IMAD.HI.U32 R34, R93, R36, RZ ;  /* 0x000000245d227227 */ /* 0x000fe200078e00ff */
[----:B------:R-:W-:Y:S02]  /*3110*/  LOP3.LUT R50, R94, 0x140, RZ, 0xfc, !PT ;  /* 0x000001405e327812 */ /* 0x000fe400078efcff */
[----:B------:R-:W-:Y:S01]  /*3120*/  IABS R38, R46 ;  /* 0x0000002e00267213 */ /* 0x000fe20000000000 */
[----:B------:R-:W-:Y:S01]  /*3130*/  @!P6 IMAD.MOV R129, RZ, RZ, -R129 ;  /* 0x000000ffff81e224 */ /* 0x000fe200078e0a81 */
[C---:B------:R-:W-:Y:S01]  /*3140*/  ISETP.GT.U32.AND P6, PT, R95.reuse, R141, PT ;  /* 0x0000008d5f00720c */ /* 0x040fe20003fc4070 */
[----:B------:R-:W-:Y:S01]  /*3150*/  IMAD.MOV R34, RZ, RZ, -R34 ;  /* 0x000000ffff227224 */ /* 0x000fe200078e0a22 */
[----:B------:R-:W-:-:S02]  /*3160*/  ISETP.GT.U32.AND P3, PT, R95, R137, PT ;  /* 0x000000895f00720c */ /* 0x000fc40003f64070 */
[----:B------:R-:W-:Y:S01]  /*3170*/  IABS R40, R50 ;  /* 0x0000003200287213 */ /* 0x000fe20000000000 */
[----:B------:R-:W-:Y:S02]  /*3180*/  IMAD R149, R95, R34, R36 ;  /* 0x000000225f957224 */ /* 0x000fe400078e0224 */
[----:B------:R-:W-:Y:S02]  /*3190*/  @!P5 IMAD.IADD R145, R145, 0x1, -R95 ;  /* 0x000000019191d824 */ /* 0x000fe400078e0a5f */
[----:B------:R-:W-:-:S04]  /*31a0*/  IMAD.HI.U32 R34, R93, R38, RZ ;  /* 0x000000265d227227 */ /* 0x000fc800078e00ff */
[----:B------:R-:W-:Y:S01]  /*31b0*/  IMAD.MOV.U32 R36, RZ, RZ, R40 ;  /* 0x000000ffff247224 */ /* 0x000fe200078e0028 */
[----:B------:R-:W-:Y:S01]  /*31c0*/  ISETP.GT.U32.AND P5, PT, R95, R145, PT ;  /* 0x000000915f00720c */ /* 0x000fe20003fa4070 */
[----:B------:R-:W-:Y:S02]  /*31d0*/  IMAD.MOV R151, RZ, RZ, -R34 ;  /* 0x000000ffff977224 */ /* 0x000fe400078e0a22 */
[----:B------:R-:W-:-:S04]  /*31e0*/  IMAD.HI.U32 R34, R93, R36, RZ ;  /* 0x000000245d227227 */ /* 0x000fc800078e00ff */
[--C-:B------:R-:W-:Y:S02]  /*31f0*/  @!P6 IMAD.IADD R141, R141, 0x1, -R95.reuse ;  /* 0x000000018d8de824 */ /* 0x100fe400078e0a5f */
[----:B------:R-:W-:Y:S01]  /*3200*/  @!P3 IMAD.IADD R137, R137, 0x1, -R95 ;  /* 0x000000018989b824 */ /* 0x000fe200078e0a5f */
[C---:B------:R-:W-:Y:S01]  /*3210*/  ISETP.GT.U32.AND P3, PT, R95.reuse, R149, PT ;  /* 0x000000955f00720c */ /* 0x040fe20003f64070 */
[----:B------:R-:W-:Y:S01]  /*3220*/  IMAD.MOV R34, RZ, RZ, -R34 ;  /* 0x000000ffff227224 */ /* 0x000fe200078e0a22 */
[----:B------:R-:W-:-:S03]  /*3230*/  ISETP.GT.U32.AND P6, PT, R95, R141, PT ;  /* 0x0000008d5f00720c */ /* 0x000fc60003fc4070 */
[----:B------:R-:W-:Y:S01]  /*3240*/  IMAD R153, R95, R34, R36 ;  /* 0x000000225f997224 */ /* 0x000fe200078e0224 */
[----:B------:R-:W-:Y:S01]  /*3250*/  LOP3.LUT R52, R94, 0x148, RZ, 0xfc, !PT ;  /* 0x000001485e347812 */ /* 0x000fe200078efcff */
[----:B------:R-:W-:Y:S01]  /*3260*/  @!P4 IMAD.MOV R133, RZ, RZ, -R133 ;  /* 0x000000ffff85c224 */ /* 0x000fe200078e0a85 */
[----:B------:R-:W-:Y:S01]  /*3270*/  ISETP.GE.AND P4, PT, R42, RZ, PT ;  /* 0x000000ff2a00720c */ /* 0x000fe20003f86270 */
[--C-:B------:R-:W-:Y:S01]  /*3280*/  @!P5 IMAD.IADD R145, R145, 0x1, -R95.reuse ;  /* 0x000000019191d824 */ /* 0x100fe200078e0a5f */
[C---:B------:R-:W-:Y:S01]  /*3290*/  ISETP.GT.U32.AND P5, PT, R95.reuse, R153, PT ;  /* 0x000000995f00720c */ /* 0x040fe20003fa4070 */
[----:B------:R-:W-:Y:S01]  /*32a0*/  IMAD R151, R95, R151, R38 ;  /* 0x000000975f977224 */ /* 0x000fe200078e0226 */
[----:B------:R-:W-:Y:S01]  /*32b0*/  IABS R38, R52 ;  /* 0x0000003400267213 */ /* 0x000fe20000000000 */
[----:B------:R-:W-:-:S04]  /*32c0*/  @!P3 IMAD.IADD R149, R149, 0x1, -R95 ;  /* 0x000000019595b824 */ /* 0x000fc800078e0a5f */
[----:B------:R-:W-:Y:S01]  /*32d0*/  IMAD.MOV.U32 R36, RZ, RZ, R38 ;  /* 0x000000ffff247224 */ /* 0x000fe200078e0026 */
[----:B------:R-:W-:Y:S01]  /*32e0*/  LOP3.LUT R42, R94, 0x150, RZ, 0xfc, !PT ;  /* 0x000001505e2a7812 */ /* 0x000fe200078efcff */
[----:B------:R-:W-:Y:S02]  /*32f0*/  @!P6 IMAD.IADD R141, R141, 0x1, -R95 ;  /* 0x000000018d8de824 */ /* 0x000fe400078e0a5f */
[----:B------:R-:W-:Y:S01]  /*3300*/  @!P2 IMAD.MOV R137, RZ, RZ, -R137 ;  /* 0x000000ffff89a224 */ /* 0x000fe200078e0a89 */
[----:B------:R-:W-:Y:S01]  /*3310*/  ISETP.GT.U32.AND P2, PT, R95, R149, PT ;  /* 0x000000955f00720c */ /* 0x000fe20003f44070 */
[----:B------:R-:W-:Y:S01]  /*3320*/  IMAD.HI.U32 R34, R93, R36, RZ ;  /* 0x000000245d227227 */ /* 0x000fe200078e00ff */
[----:B------:R-:W-:-:S03]  /*3330*/  IABS R38, R42 ;  /* 0x0000002a00267213 */ /* 0x000fc60000000000 */
[----:B------:R-:W-:Y:S01]  /*3340*/  @!P4 IMAD.MOV R141, RZ, RZ, -R141 ;  /* 0x000000ffff8dc224 */ /* 0x000fe200078e0a8d */
[----:B------:R-:W-:Y:S01]  /*3350*/  ISETP.GE.AND P4, PT, R48, RZ, PT ;  /* 0x000000ff3000720c */ /* 0x000fe20003f86270 */
[----:B------:R-:W-:Y:S02]  /*3360*/  @!P5 IMAD.IADD R153, R153, 0x1, -R95 ;  /* 0x000000019999d824 */ /* 0x000fe400078e0a5f */
[----:B------:R-:W-:Y:S01]  /*3370*/  IMAD.MOV R34, RZ, RZ, -R34 ;  /* 0x000000ffff227224 */ /* 0x000fe200078e0a22 */
[C---:B------:R-:W-:Y:S02]  /*3380*/  ISETP.GT.U32.AND P6, PT, R95.reuse, R151, PT ;  /* 0x000000975f00720c */ /* 0x040fe40003fc4070 */
[C---:B------:R-:W-:Y:S01]  /*3390*/  ISETP.GT.U32.AND P5, PT, R95.reuse, R153, PT ;  /* 0x000000995f00720c */ /* 0x040fe20003fa4070 */
[----:B------:R-:W-:Y:S02]  /*33a0*/  IMAD R155, R95, R34, R36 ;  /* 0x000000225f9b7224 */ /* 0x000fe400078e0224 */
[----:B------:R-:W-:-:S04]  /*33b0*/  IMAD.HI.U32 R34, R93, R38, RZ ;  /* 0x000000265d227227 */ /* 0x000fc800078e00ff */
[----:B------:R-:W-:Y:S02]  /*33c0*/  @!P2 IMAD.IADD R149, R149, 0x1, -R95 ;  /* 0x000000019595a824 */ /* 0x000fe400078e0a5f */
[----:B------:R-:W-:Y:S02]  /*33d0*/  IMAD.MOV R34, RZ, RZ, -R34 ;  /* 0x000000ffff227224 */ /* 0x000fe400078e0a22 */
[----:B------:R-:W-:Y:S01]  /*33e0*/  @!P4 IMAD.MOV R149, RZ, RZ, -R149 ;  /* 0x000000ffff95c224 */ /* 0x000fe200078e0a95 */
[C---:B------:R-:W-:Y:S01]  /*33f0*/  ISETP.GT.U32.AND P4, PT, R95.reuse, R155, PT ;  /* 0x0000009b5f00720c */ /* 0x040fe20003f84070 */
[----:B------:R-:W-:Y:S01]  /*3400*/  IMAD R157, R95, R34, R38 ;  /* 0x000000225f9d7224 */ /* 0x000fe200078e0226 */
[----:B------:R-:W-:Y:S01]  /*3410*/  ISETP.GE.AND P3, PT, R44, RZ, PT ;  /* 0x000000ff2c00720c */ /* 0x000fe20003f66270 */
[--C-:B------:R-:W-:Y:S02]  /*3420*/  @!P5 IMAD.IADD R153, R153, 0x1, -R95.reuse ;  /* 0x000000019999d824 */ /* 0x100fe400078e0a5f */
[----:B------:R-:W-:Y:S01]  /*3430*/  @!P6 IMAD.IADD R151, R151, 0x1, -R95 ;  /* 0x000000019797e824 */ /* 0x000fe200078e0a5f */
[----:B------:R-:W-:-:S02]  /*3440*/  ISETP.GT.U32.AND P5, PT, R95, R157, PT ;  /* 0x0000009d5f00720c */ /* 0x000fc40003fa4070 */
[----:B------:R-:W-:Y:S02]  /*3450*/  ISETP.GE.AND P2, PT, R46, RZ, PT ;  /* 0x000000ff2e00720c */ /* 0x000fe40003f46270 */
[----:B------:R-:W-:Y:S02]  /*3460*/  ISETP.GT.U32.AND P6, PT, R95, R151, PT ;  /* 0x000000975f00720c */ /* 0x000fe40003fc4070 */
[C---:B------:R-:W-:Y:S02]  /*3470*/  LOP3.LUT R46, R94.reuse, 0x158, RZ, 0xfc, !PT ;  /* 0x000001585e2e7812 */ /* 0x040fe400078efcff */
[----:B------:R-:W-:Y:S01]  /*3480*/  LOP3.LUT R48, R94, 0x160, RZ, 0xfc, !PT ;  /* 0x000001605e307812 */ /* 0x000fe200078efcff */
[----:B------:R-:W-:Y:S01]  /*3490*/  @!P4 IMAD.IADD R155, R155, 0x1, -R95 ;  /* 0x000000019b9bc824 */ /* 0x000fe200078e0a5f */
[----:B------:R-:W-:Y:S02]  /*34a0*/  IABS R38, R46 ;  /* 0x0000002e00267213 */ /* 0x000fe40000000000 */
[----:B------:R-:W-:Y:S01]  /*34b0*/  IABS R40, R48 ;  /* 0x0000003000287213 */ /* 0x000fe20000000000 */
[----:B------:R-:W-:Y:S01]  /*34c0*/  @!P3 IMAD.MOV R145, RZ, RZ, -R145 ;  /* 0x000000ffff91b224 */ /* 0x000fe200078e0a91 */
[----:B------:R-:W-:Y:S01]  /*34d0*/  ISETP.GE.AND P3, PT, R50, RZ, PT ;  /* 0x000000ff3200720c */ /* 0x000fe20003f66270 */
[----:B------:R-:W-:Y:S01]  /*34e0*/  @!P5 IMAD.IADD R157, R157, 0x1, -R95 ;  /* 0x000000019d9dd824 */ /* 0x000fe200078e0a5f */
[----:B------:R-:W-:Y:S01]  /*34f0*/  ISETP.GT.U32.AND P5, PT, R95, R155, PT ;  /* 0x0000009b5f00720c */ /* 0x000fe20003fa4070 */
[----:B------:R-:W-:Y:S01]  /*3500*/  IMAD.HI.U32 R34, R93, R38, RZ ;  /* 0x000000265d227227 */ /* 0x000fe200078e00ff */
[----:B------:R-:W-:-:S03]  /*3510*/  LOP3.LUT R50, R94, 0x168, RZ, 0xfc, !PT ;  /* 0x000001685e327812 */ /* 0x000fc600078efcff */
[----:B------:R-:W-:Y:S01]  /*3520*/  IMAD.HI.U32 R36, R93, R40, RZ ;  /* 0x000000285d247227 */ /* 0x000fe200078e00ff */
[----:B------:R-:W-:-:S03]  /*3530*/  ISETP.GE.AND P4, PT, R42, RZ, PT ;  /* 0x000000ff2a00720c */ /* 0x000fc60003f86270 */
[----:B------:R-:W-:Y:S01]  /*3540*/  @!P6 IMAD.IADD R151, R151, 0x1, -R95 ;  /* 0x000000019797e824 */ /* 0x000fe200078e0a5f */
[----:B------:R-:W-:Y:S01]  /*3550*/  IABS R42, R50 ;  /* 0x00000032002a7213 */ /* 0x000fe20000000000 */
[----:B------:R-:W-:Y:S02]  /*3560*/  IMAD.MOV R34, RZ, RZ, -R34 ;  /* 0x000000ffff227224 */ /* 0x000fe400078e0a22 */
[----:B------:R-:W-:Y:S01]  /*3570*/  IMAD.MOV R161, RZ, RZ, -R36 ;  /* 0x000000ffffa17224 */ /* 0x000fe200078e0a24 */
[----:B------:R-:W-:Y:S01]  /*3580*/  ISETP.GE.AND P6, PT, R52, RZ, PT ;  /* 0x000000ff3400720c */ /* 0x000fe20003fc6270 */
[----:B------:R-:W-:Y:S01]  /*3590*/  @!P2 IMAD.MOV R151, RZ, RZ, -R151 ;  /* 0x000000ffff97a224 */ /* 0x000fe200078e0a97 */
[C---:B------:R-:W-:Y:S01]  /*35a0*/  ISETP.GT.U32.AND P2, PT, R95.reuse, R157, PT ;  /* 0x0000009d5f00720c */ /* 0x040fe20003f44070 */
[C---:B------:R-:W-:Y:S01]  /*35b0*/  IMAD R159, R95.reuse, R34, R38 ;  /* 0x000000225f9f7224 */ /* 0x040fe200078e0226 */
[----:B------:R-:W-:Y:S01]  /*35c0*/  LOP3.LUT R52, R94, 0x170, RZ, 0xfc, !PT ;  /* 0x000001705e347812 */ /* 0x000fe200078efcff */
[----:B------:R-:W-:-:S02]  /*35d0*/  IMAD R161, R95, R161, R40 ;  /* 0x000000a15fa17224 */ /* 0x000fc400078e0228 */
[----:B------:R-:W-:Y:S01]  /*35e0*/  IMAD.HI.U32 R34, R93, R42, RZ ;  /* 0x0000002a5d227227 */ /* 0x000fe200078e00ff */
[----:B------:R-:W-:-:S03]  /*35f0*/  IABS R44, R52 ;  /* 0x00000034002c7213 */ /* 0x000fc60000000000 */
[----:B------:R-:W-:Y:S01]  /*3600*/  @!P3 IMAD.MOV R153, RZ, RZ, -R153 ;  /* 0x000000ffff99b224 */ /* 0x000fe200078e0a99 */
[----:B------:R-:W-:Y:S01]  /*3610*/  ISETP.GT.U32.AND P3, PT, R95, R159, PT ;  /* 0x0000009f5f00720c */ /* 0x000fe20003f64070 */
[----:B------:R-:W-:Y:S01]  /*3620*/  @!P5 IMAD.IADD R155, R155, 0x1, -R95 ;  /* 0x000000019b9bd824 */ /* 0x000fe200078e0a5f */
[----:B------:R-:W-:Y:S01]  /*3630*/  ISETP.GT.U32.AND P5, PT, R95, R161, PT ;  /* 0x000000a15f00720c */ /* 0x000fe20003fa4070 */
[----:B------:R-:W-:Y:S02]  /*3640*/  IMAD.MOV R34, RZ, RZ, -R34 ;  /* 0x000000ffff227224 */ /* 0x000fe400078e0a22 */
[----:B------:R-:W-:-:S04]  /*3650*/  IMAD.HI.U32 R36, R93, R44, RZ ;  /* 0x0000002c5d247227 */ /* 0x000fc800078e00ff */
[----:B------:R-:W-:Y:S02]  /*3660*/  IMAD R163, R95, R34, R42 ;  /* 0x000000225fa37224 */ /* 0x000fe400078e022a */
[----:B------:R-:W-:Y:S01]  /*3670*/  @!P2 IMAD.IADD R157, R157, 0x1, -R95 ;  /* 0x000000019d9da824 */ /* 0x000fe200078e0a5f */
[----:B------:R-:W-:Y:S01]  /*3680*/  ISETP.GE.AND P2, PT, R46, RZ, PT ;  /* 0x000000ff2e00720c */ /* 0x000fe20003f46270 */
[----:B------:R-:W-:Y:S01]  /*3690*/  IMAD.MOV R36, RZ, RZ, -R36 ;  /* 0x000000ffff247224 */ /* 0x000fe200078e0a24 */
[----:B------:R-:W-:Y:S01]  /*36a0*/  LOP3.LUT R46, R94, 0x178, RZ, 0xfc, !PT ;  /* 0x000001785e2e7812 */ /* 0x000fe200078efcff */
[----:B------:R-:W-:Y:S01]  /*36b0*/  @!P6 IMAD.MOV R155, RZ, RZ, -R155 ;  /* 0x000000ffff9be224 */ /* 0x000fe200078e0a9b */
[C---:B------:R-:W-:Y:S01]  /*36c0*/  ISETP.GT.U32.AND P6, PT, R95.reuse, R163, PT ;  /* 0x000000a35f00720c */ /* 0x040fe20003fc4070 */
[----:B------:R-:W-:Y:S01]  /*36d0*/  IMAD R165, R95, R36, R44 ;  /* 0x000000245fa57224 */ /* 0x000fe200078e022c */
[----:B------:R-:W-:Y:S01]  /*36e0*/  IABS R36, R46 ;  /* 0x0000002e00247213 */ /* 0x000fe20000000000 */
[----:B------:R-:W-:-:S02]  /*36f0*/  @!P3 IMAD.IADD R159, R159, 0x1, -R95 ;  /* 0x000000019f9fb824 */ /* 0x000fc400078e0a5f */
[----:B------:R-:W-:Y:S01]  /*3700*/  @!P5 IMAD.IADD R161, R161, 0x1, -R95 ;  /* 0x00000001a1a1d824 */ /* 0x000fe200078e0a5f */
[----:B------:R-:W-:Y:S01]  /*3710*/  LOP3.LUT R44, R94, 0x180, RZ, 0xfc, !PT ;  /* 0x000001805e2c7812 */ /* 0x000fe200078efcff */
[----:B------:R-:W-:Y:S01]  /*3720*/  IMAD.HI.U32 R34, R93, R36, RZ ;  /* 0x000000245d227227 */ /* 0x000fe200078e00ff */
[C---:B------:R-:W-:Y:S02]  /*3730*/  ISETP.GT.U32.AND P3, PT, R95.reuse, R159, PT ;  /* 0x0000009f5f00720c */ /* 0x040fe40003f64070 */
[C---:B------:R-:W-:Y:S01]  /*3740*/  ISETP.GT.U32.AND P5, PT, R95.reuse, R161, PT ;  /* 0x000000a15f00720c */ /* 0x040fe20003fa4070 */
[----:B------:R-:W-:Y:S01]  /*3750*/  IMAD.MOV R34, RZ, RZ, -R34 ;  /* 0x000000ffff227224 */ /* 0x000fe200078e0a22 */
[----:B------:R-:W-:Y:S01]  /*3760*/  IABS R38, R44 ;  /* 0x0000002c00267213 */ /* 0x000fe20000000000 */
[----:B------:R-:W-:Y:S01]  /*3770*/  @!P4 IMAD.MOV R157, RZ, RZ, -R157 ;  /* 0x000000ffff9dc224 */ /* 0x000fe200078e0a9d */
[----:B------:R-:W-:Y:S01]  /*3780*/  ISETP.GT.U32.AND P4, PT, R95, R165, PT ;  /* 0x000000a55f00720c */ /* 0x000fe20003f84070 */
[----:B------:R-:W-:-:S02]  /*3790*/  @!P6 IMAD.IADD R163, R163, 0x1, -R95 ;  /* 0x00000001a3a3e824 */ /* 0x000fc400078e0a5f */
[----:B------:R-:W-:Y:S02]  /*37a0*/  IMAD R167, R95, R34, R36 ;  /* 0x000000225fa77224 */ /* 0x000fe400078e0224 */
[----:B------:R-:W-:Y:S01]  /*37b0*/  IMAD.HI.U32 R34, R93, R38, RZ ;  /* 0x000000265d227227 */ /* 0x000fe200078e00ff */
[----:B------:R-:W-:-:S03]  /*37c0*/  ISETP.GT.U32.AND P6, PT, R95, R163, PT ;  /* 0x000000a35f00720c */ /* 0x000fc60003fc4070 */
[--C-:B------:R-:W-:Y:S01]  /*37d0*/  @!P3 IMAD.IADD R159, R159, 0x1, -R95.reuse ;  /* 0x000000019f9fb824 */ /* 0x100fe200078e0a5f */
[----:B------:R-:W-:Y:S01]  /*37e0*/  ISETP.GE.AND P3, PT, R48, RZ, PT ;  /* 0x000000ff3000720c */ /* 0x000fe20003f66270 */
[--C-:B------:R-:W-:Y:S01]  /*37f0*/  @!P5 IMAD.IADD R161, R161, 0x1, -R95.reuse ;  /* 0x00000001a1a1d824 */ /* 0x100fe200078e0a5f */
[----:B------:R-:W-:Y:S01]  /*3800*/  ISETP.GT.U32.AND P5, PT, R95, R167, PT ;  /* 0x000000a75f00720c */ /* 0x000fe20003fa4070 */
[----:B------:R-:W-:Y:S01]  /*3810*/  IMAD.MOV R34, RZ, RZ, -R34 ;  /* 0x000000ffff227224 */ /* 0x000fe200078e0a22 */
[C---:B------:R-:W-:Y:S01]  /*3820*/  LOP3.LUT R54, R94.reuse, 0x188, RZ, 0xfc, !PT ;  /* 0x000001885e367812 */ /* 0x040fe200078efcff */
[----:B------:R-:W-:Y:S01]  /*3830*/  @!P4 IMAD.IADD R165, R165, 0x1, -R95 ;  /* 0x00000001a5a5c824 */ /* 0x000fe200078e0a5f */
[----:B------:R-:W-:Y:S01]  /*3840*/  LOP3.LUT R48, R94, 0x190, RZ, 0xfc, !PT ;  /* 0x000001905e307812 */ /* 0x000fe200078efcff */
[----:B------:R-:W-:Y:S01]  /*3850*/  IMAD R169, R95, R34, R38 ;  /* 0x000000225fa97224 */ /* 0x000fe200078e0226 */
[----:B------:R-:W-:Y:S01]  /*3860*/  IABS R40, R54 ;  /* 0x0000003600287213 */ /* 0x000fe20000000000 */
[----:B------:R-:W-:Y:S01]  /*3870*/  @!P2 IMAD.MOV R159, RZ, RZ, -R159 ;  /* 0x000000ffff9fa224 */ /* 0x000fe200078e0a9f */
[----:B------:R-:W-:Y:S01]  /*3880*/  IABS R42, R48 ;  /* 0x00000030002a7213 */ /* 0x000fe20000000000 */
[----:B------:R-:W-:Y:S01]  /*3890*/  @!P6 IMAD.IADD R163, R163, 0x1, -R95 ;  /* 0x00000001a3a3e824 */ /* 0x000fe200078e0a5f */
[----:B------:R-:W-:-:S02]  /*38a0*/  ISETP.GT.U32.AND P2, PT, R95, R165, PT ;  /* 0x000000a55f00720c */ /* 0x000fc40003f44070 */
[----:B------:R-:W-:Y:S01]  /*38b0*/  ISETP.GT.U32.AND P6, PT, R95, R169, PT ;  /* 0x000000a95f00720c */ /* 0x000fe20003fc4070 */
[----:B------:R-:W-:Y:S02]  /*38c0*/  @!P5 IMAD.IADD R167, R167, 0x1, -R95 ;  /* 0x00000001a7a7d824 */ /* 0x000fe400078e0a5f */
[----:B------:R-:W-:Y:S01]  /*38d0*/  @!P3 IMAD.MOV R161, RZ, RZ, -R161 ;  /* 0x000000ffffa1b224 */ /* 0x000fe200078e0aa1 */
[----:B------:R-:W-:Y:S01]  /*38e0*/  ISETP.GE.AND P3, PT, R52, RZ, PT ;  /* 0x000000ff3400720c */ /* 0x000fe20003f66270 */
[----:B------:R-:W-:Y:S01]  /*38f0*/  IMAD.HI.U32 R36, R93, R40, RZ ;  /* 0x000000285d247227 */ /* 0x000fe200078e00ff */
[----:B------:R-:W-:-:S03]  /*3900*/  ISETP.GT.U32.AND P5, PT, R95, R167, PT ;  /* 0x000000a75f00720c */ /* 0x000fc60003fa4070 */
[----:B------:R-:W-:Y:S01]  /*3910*/  IMAD.MOV.U32 R38, RZ, RZ, R42 ;  /* 0x000000ffff267224 */ /* 0x000fe200078e002a */
[----:B------:R-:W-:Y:S01]  /*3920*/  ISETP.GE.AND P4, PT, R50, RZ, PT ;  /* 0x000000ff3200720c */ /* 0x000fe20003f86270 */
[----:B------:R-:W-:Y:S01]  /*3930*/  IMAD.MOV R36, RZ, RZ, -R36 ;  /* 0x000000ffff247224 */ /* 0x000fe200078e0a24 */
[----:B------:R-:W-:Y:S01]  /*3940*/  LOP3.LUT R50, R94, 0x198, RZ, 0xfc, !PT ;  /* 0x000001985e327812 */ /* 0x000fe200078efcff */
[----:B------:R-:W-:-:S04]  /*3950*/  IMAD.HI.U32 R34, R93, R38, RZ ;  /* 0x000000265d227227 */ /* 0x000fc800078e00ff */
[----:B------:R-:W-:Y:S01]  /*3960*/  IMAD R171, R95, R36, R40 ;  /* 0x000000245fab7224 */ /* 0x000fe200078e0228 */
[----:B------:R-:W-:Y:S01]  /*3970*/  IABS R36, R50 ;  /* 0x0000003200247213 */ /* 0x000fe20000000000 */
[----:B------:R-:W-:Y:S02]  /*3980*/  IMAD.MOV R34, RZ, RZ, -R34 ;  /* 0x000000ffff227224 */ /* 0x000fe400078e0a22 */
[--C-:B------:R-:W-:Y:S02]  /*3990*/  @!P2 IMAD.IADD R165, R165, 0x1, -R95.reuse ;  /* 0x00000001a5a5a824 */ /* 0x100fe400078e0a5f */
[----:B------:R-:W-:Y:S02]  /*39a0*/  @!P6 IMAD.IADD R169, R169, 0x1, -R95 ;  /* 0x00000001a9a9e824 */ /* 0x000fe400078e0a5f */
[C---:B------:R-:W-:Y:S02]  /*39b0*/  IMAD R173, R95.reuse, R34, R38 ;  /* 0x000000225fad7224 */ /* 0x040fe400078e0226 */
[----:B------:R-:W-:Y:S01]  /*39c0*/  @!P3 IMAD.MOV R165, RZ, RZ, -R165 ;  /* 0x000000ffffa5b224 */ /* 0x000fe200078e0aa5 */
[----:B------:R-:W-:Y:S01]  /*39d0*/  ISETP.GT.U32.AND P3, PT, R95, R169, PT ;  /* 0x000000a95f00720c */ /* 0x000fe20003f64070 */
[----:B------:R-:W-:-:S04]  /*39e0*/  IMAD.HI.U32 R34, R93, R36, RZ ;  /* 0x000000245d227227 */ /* 0x000fc800078e00ff */
[----:B------:R-:W-:Y:S01]  /*39f0*/  @!P5 IMAD.IADD R167, R167, 0x1, -R95 ;  /* 0x00000001a7a7d824 */ /* 0x000fe200078e0a5f */
[----:B------:R-:W-:Y:S01]  /*3a00*/  ISETP.GT.U32.AND P5, PT, R95, R173, PT ;  /* 0x000000ad5f00720c */ /* 0x000fe20003fa4070 */
[----:B------:R-:W-:-:S04]  /*3a10*/  IMAD.MOV R34, RZ, RZ, -R34 ;  /* 0x000000ffff227224 */ /* 0x000fc800078e0a22 */
[----:B------:R-:W-:Y:S01]  /*3a20*/  IMAD R175, R95, R34, R36 ;  /* 0x000000225faf7224 */ /* 0x000fe200078e0224 */
[----:B------:R-:W-:Y:S01]  /*3a30*/  ISETP.GE.AND P6, PT, R44, RZ, PT ;  /* 0x000000ff2c00720c */ /* 0x000fe20003fc6270 */
[--C-:B------:R-:W-:Y:S01]  /*3a40*/  @!P3 IMAD.IADD R169, R169, 0x1, -R95.reuse ;  /* 0x00000001a9a9b824 */ /* 0x100fe200078e0a5f */
[----:B------:R-:W-:Y:S02]  /*3a50*/  LOP3.LUT R44, R94, 0x1a0, RZ, 0xfc, !PT ;  /* 0x000001a05e2c7812 */ /* 0x000fe400078efcff */
[----:B------:R-:W-:Y:S02]  /*3a60*/  ISETP.GT.U32.AND P3, PT, R95, R175, PT ;  /* 0x000000af5f00720c */ /* 0x000fe40003f64070 */
[----:B------:R-:W-:Y:S01]  /*3a70*/  IABS R38, R44 ;  /* 0x0000002c00267213 */ /* 0x000fe20000000000 */
[----:B------:R-:W-:Y:S02]  /*3a80*/  @!P5 IMAD.IADD R173, R173, 0x1, -R95 ;  /* 0x00000001adadd824 */ /* 0x000fe400078e0a5f */
[----:B------:R-:W-:Y:S01]  /*3a90*/  @!P4 IMAD.MOV R163, RZ, RZ, -R163 ;  /* 0x000000ffffa3c224 */ /* 0x000fe200078e0aa3 */
[----:B------:R-:W-:Y:S01]  /*3aa0*/  ISETP.GT.U32.AND P4, PT, R95, R171, PT ;  /* 0x000000ab5f00720c */ /* 0x000fe20003f84070 */
[----:B------:R-:W-:Y:S01]  /*3ab0*/  IMAD.HI.U32 R34, R93, R38, RZ ;  /* 0x000000265d227227 */ /* 0x000fe200078e00ff */
[----:B------:R-:W-:-:S02]  /*3ac0*/  ISETP.GE.AND P2, PT, R46, RZ, PT ;  /* 0x000000ff2e00720c */ /* 0x000fc40003f46270 */
[----:B------:R-:W-:Y:S02]  /*3ad0*/  ISETP.GT.U32.AND P5, PT, R95, R173, PT ;  /* 0x000000ad5f00720c */ /* 0x000fe40003fa4070 */
[C---:B------:R-:W-:Y:S01]  /*3ae0*/  LOP3.LUT R52, R94.reuse, 0x1b0, RZ, 0xfc, !PT ;  /* 0x000001b05e347812 */ /* 0x040fe200078efcff */
[----:B------:R-:W-:Y:S02]  /*3af0*/  IMAD.MOV R34, RZ, RZ, -R34 ;  /* 0x000000ffff227224 */ /* 0x000fe400078e0a22 */
[----:B------:R-:W-:Y:S01]  /*3b00*/  @!P3 IMAD.IADD R175, R175, 0x1, -R95 ;  /* 0x00000001afafb824 */ /* 0x000fe200078e0a5f */
[----:B------:R-:W-:Y:S01]  /*3b10*/  IABS R42, R52 ;  /* 0x00000034002a7213 */ /* 0x000fe20000000000 */
[C---:B------:R-:W-:Y:S01]  /*3b20*/  IMAD R177, R95.reuse, R34, R38 ;  /* 0x000000225fb17224 */ /* 0x040fe200078e0226 */
[----:B------:R-:W-:Y:S02]  /*3b30*/  LOP3.LUT R46, R94, 0x1a8, RZ, 0xfc, !PT ;  /* 0x000001a85e2e7812 */ /* 0x000fe400078efcff */
[----:B------:R-:W-:Y:S01]  /*3b40*/  ISETP.GT.U32.AND P3, PT, R95, R175, PT ;  /* 0x000000af5f00720c */ /* 0x000fe20003f64070 */
[----:B------:R-:W-:Y:S01]  /*3b50*/  IMAD.HI.U32 R34, R93, R42, RZ ;  /* 0x0000002a5d227227 */ /* 0x000fe200078e00ff */
[----:B------:R-:W-:-:S03]  /*3b60*/  IABS R40, R46 ;  /* 0x0000002e00287213 */ /* 0x000fc60000000000 */
[--C-:B------:R-:W-:Y:S02]  /*3b70*/  @!P4 IMAD.IADD R171, R171, 0x1, -R95.reuse ;  /* 0x00000001ababc824 */ /* 0x100fe400078e0a5f */
[----:B------:R-:W-:Y:S01]  /*3b80*/  @!P5 IMAD.IADD R173, R173, 0x1, -R95 ;  /* 0x00000001adadd824 */ /* 0x000fe200078e0a5f */
[----:B------:R-:W-:Y:S01]  /*3b90*/  ISETP.GE.AND P5, PT, R48, RZ, PT ;  /* 0x000000ff3000720c */ /* 0x000fe20003fa6270 */
[----:B------:R-:W-:Y:S01]  /*3ba0*/  @!P2 IMAD.MOV R167, RZ, RZ, -R167 ;  /* 0x000000ffffa7a224 */ /* 0x000fe200078e0aa7 */
[C---:B------:R-:W-:Y:S01]  /*3bb0*/  ISETP.GT.U32.AND P2, PT, R95.reuse, R177, PT ;  /* 0x000000b15f00720c */ /* 0x040fe20003f44070 */
[----:B------:R-:W-:Y:S01]  /*3bc0*/  IMAD.MOV R34, RZ, RZ, -R34 ;  /* 0x000000ffff227224 */ /* 0x000fe200078e0a22 */
[----:B------:R-:W-:Y:S01]  /*3bd0*/  ISETP.GT.U32.AND P4, PT, R95, R171, PT ;  /* 0x000000ab5f00720c */ /* 0x000fe20003f84070 */
[----:B------:R-:W-:-:S04]  /*3be0*/  IMAD.HI.U32 R36, R93, R40, RZ ;  /* 0x000000285d247227 */ /* 0x000fc800078e00ff */
[----:B------:R-:W-:Y:S02]  /*3bf0*/  IMAD R181, R95, R34, R42 ;  /* 0x000000225fb57224 */ /* 0x000fe400078e022a */
[----:B------:R-:W-:Y:S02]  /*3c00*/  IMAD.MOV R36, RZ, RZ, -R36 ;  /* 0x000000ffff247224 */ /* 0x000fe400078e0a24 */
[----:B------:R-:W-:Y:S01]  /*3c10*/  @!P3 IMAD.IADD R175, R175, 0x1, -R95 ;  /* 0x00000001afafb824 */ /* 0x000fe200078e0a5f */
[C---:B------:R-:W-:Y:S01]  /*3c20*/  ISETP.GT.U32.AND P3, PT, R95.reuse, R181, PT ;  /* 0x000000b55f00720c */ /* 0x040fe20003f64070 */
[----:B------:R-:W-:Y:S02]  /*3c30*/  IMAD R179, R95, R36, R40 ;  /* 0x000000245fb37224 */ /* 0x000fe400078e0228 */
[----:B------:R-:W-:Y:S01]  /*3c40*/  @!P5 IMAD.MOV R173, RZ, RZ, -R173 ;  /* 0x000000ffffadd224 */ /* 0x000fe200078e0aad */
[----:B------:R-:W-:Y:S01]  /*3c50*/  ISETP.GE.AND P5, PT, R44, RZ, PT ;  /* 0x000000ff2c00720c */ /* 0x000fe20003fa6270 */
[--C-:B------:R-:W-:Y:S01]  /*3c60*/  @!P2 IMAD.IADD R177, R177, 0x1, -R95.reuse ;  /* 0x00000001b1b1a824 */ /* 0x100fe200078e0a5f */
[----:B------:R-:W-:Y:S01]  /*3c70*/  LOP3.LUT R44, R94, 0x1b8, RZ, 0xfc, !PT ;  /* 0x000001b85e2c7812 */ /* 0x000fe200078efcff */
[----:B------:R-:W-:Y:S01]  /*3c80*/  @!P4 IMAD.IADD R171, R171, 0x1, -R95 ;  /* 0x00000001ababc824 */ /* 0x000fe200078e0a5f */
[----:B------:R-:W-:Y:S01]  /*3c90*/  ISETP.GE.AND P4, PT, R54, RZ, PT ;  /* 0x000000ff3600720c */ /* 0x000fe20003f86270 */
[----:B------:R-:W-:Y:S01]  /*3ca0*/  @!P6 IMAD.MOV R169, RZ, RZ, -R169 ;  /* 0x000000ffffa9e224 */ /* 0x000fe200078e0aa9 */
[----:B------:R-:W-:-:S02]  /*3cb0*/  ISETP.GT.U32.AND P6, PT, R95, R179, PT ;  /* 0x000000b35f00720c */ /* 0x000fc40003fc4070 */
[----:B------:R-:W-:Y:S02]  /*3cc0*/  ISETP.GT.U32.AND P2, PT, R95, R177, PT ;  /* 0x000000b15f00720c */ /* 0x000fe40003f44070 */
[----:B------:R-:W-:Y:S01]  /*3cd0*/  IABS R38, R44 ;  /* 0x0000002c00267213 */ /* 0x000fe20000000000 */
[----:B------:R-:W-:Y:S01]  /*3ce0*/  @!P3 IMAD.IADD R181, R181, 0x1, -R95 ;  /* 0x00000001b5b5b824 */ /* 0x000fe200078e0a5f */
[C---:B------:R-:W-:Y:S02]  /*3cf0*/  LOP3.LUT R48, R94.reuse, 0x1c0, RZ, 0xfc, !PT ;  /* 0x000001c05e307812 */ /* 0x040fe400078efcff */
[----:B------:R-:W-:Y:S01]  /*3d00*/  LOP3.LUT R54, R94, 0x1c8, RZ, 0xfc, !PT ;  /* 0x000001c85e367812 */ /* 0x000fe200078efcff */
[----:B------:R-:W-:Y:S01]  /*3d10*/  IMAD.HI.U32 R34, R93, R38, RZ ;  /* 0x000000265d227227 */ /* 0x000fe200078e00ff */
[----:B------:R-:W-:Y:S02]  /*3d20*/  IABS R40, R48 ;  /* 0x0000003000287213 */ /* 0x000fe40000000000 */
[----:B------:R-:W-:Y:S01]  /*3d30*/  IABS R42, R54 ;  /* 0x00000036002a7213 */ /* 0x000fe20000000000 */
[----:B------:R-:W-:Y:S01]  /*3d40*/  IMAD.MOV R34, RZ, RZ, -R34 ;  /* 0x000000ffff227224 */ /* 0x000fe200078e0a22 */
[----:B------:R-:W-:Y:S01]  /*3d50*/  ISETP.GT.U32.AND P3, PT, R95, R181, PT ;  /* 0x000000b55f00720c */ /* 0x000fe20003f64070 */
[----:B------:R-:W-:Y:S01]  /*3d60*/  @!P4 IMAD.MOV R171, RZ, RZ, -R171 ;  /* 0x000000ffffabc224 */ /* 0x000fe200078e0aab */
[----:B------:R-:W-:Y:S01]  /*3d70*/  ISETP.GE.AND P4, PT, R50, RZ, PT ;  /* 0x000000ff3200720c */ /* 0x000fe20003f86270 */
[----:B------:R-:W-:-:S02]  /*3d80*/  @!P6 IMAD.IADD R179, R179, 0x1, -R95 ;  /* 0x00000001b3b3e824 */ /* 0x000fc400078e0a5f */
[----:B------:R-:W-:Y:S01]  /*3d90*/  @!P2 IMAD.IADD R177, R177, 0x1, -R95 ;  /* 0x00000001b1b1a824 */ /* 0x000fe200078e0a5f */
[----:B------:R-:W-:Y:S01]  /*3da0*/  ISETP.GE.AND P2, PT, R52, RZ, PT ;  /* 0x000000ff3400720c */ /* 0x000fe20003f46270 */
[----:B------:R-:W-:Y:S02]  /*3db0*/  IMAD R34, R95, R34, R38 ;  /* 0x000000225f227224 */ /* 0x000fe400078e0226 */
[----:B------:R-:W-:Y:S01]  /*3dc0*/  IMAD.HI.U32 R36, R93, R40, RZ ;  /* 0x000000285d247227 */ /* 0x000fe200078e00ff */
[----:B------:R-:W-:-:S03]  /*3dd0*/  ISETP.GT.U32.AND P6, PT, R95, R179, PT ;  /* 0x000000b35f00720c */ /* 0x000fc60003fc4070 */
[----:B------:R-:W-:-:S04]  /*3de0*/  IMAD.HI.U32 R38, R93, R42, RZ ;  /* 0x0000002a5d267227 */ /* 0x000fc800078e00ff */
[----:B------:R-:W-:Y:S02]  /*3df0*/  IMAD.MOV R36, RZ, RZ, -R36 ;  /* 0x000000ffff247224 */ /* 0x000fe400078e0a24 */
[----:B------:R-:W-:Y:S02]  /*3e00*/  IMAD.MOV R38, RZ, RZ, -R38 ;  /* 0x000000ffff267224 */ /* 0x000fe400078e0a26 */
[----:B------:R-:W-:Y:S02]  /*3e10*/  IMAD R36, R95, R36, R40 ;  /* 0x000000245f247224 */ /* 0x000fe400078e0228 */
[----:B------:R-:W-:Y:S02]  /*3e20*/  @!P3 IMAD.IADD R181, R181, 0x1, -R95 ;  /* 0x00000001b5b5b824 */ /* 0x000fe400078e0a5f */
[C---:B------:R-:W-:Y:S02]  /*3e30*/  IMAD R38, R95.reuse, R38, R42 ;  /* 0x000000265f267224 */ /* 0x040fe400078e022a */
[----:B------:R-:W-:Y:S01]  /*3e40*/  @!P5 IMAD.MOV R177, RZ, RZ, -R177 ;  /* 0x000000ffffb1d224 */ /* 0x000fe200078e0ab1 */
[C---:B------:R-:W-:Y:S01]  /*3e50*/  ISETP.GT.U32.AND P5, PT, R95.reuse, R34, PT ;  /* 0x000000225f00720c */ /* 0x040fe20003fa4070 */
[----:B------:R-:W-:Y:S01]  /*3e60*/  @!P4 IMAD.MOV R175, RZ, RZ, -R175 ;  /* 0x000000ffffafc224 */ /* 0x000fe200078e0aaf */
[----:B------:R-:W-:Y:S01]  /*3e70*/  ISETP.GE.AND P4, PT, R46, RZ, PT ;  /* 0x000000ff2e00720c */ /* 0x000fe20003f86270 */
[----:B------:R-:W-:Y:S01]  /*3e80*/  @!P2 IMAD.MOV R181, RZ, RZ, -R181 ;  /* 0x000000ffffb5a224 */ /* 0x000fe200078e0ab5 */
[----:B------:R-:W-:-:S02]  /*3e90*/  ISETP.GT.U32.AND P3, PT, R95, R36, PT ;  /* 0x000000245f00720c */ /* 0x000fc40003f64070 */
[----:B------:R-:W-:Y:S02]  /*3ea0*/  ISETP.GT.U32.AND P2, PT, R95, R38, PT ;  /* 0x000000265f00720c */ /* 0x000fe40003f44070 */
[----:B------:R-:W-:Y:S01]  /*3eb0*/  LOP3.LUT R52, R94, 0x1d0, RZ, 0xfc, !PT ;  /* 0x000001d05e347812 */ /* 0x000fe200078efcff */
[--C-:B------:R-:W-:Y:S01]  /*3ec0*/  @!P6 IMAD.IADD R179, R179, 0x1, -R95.reuse ;  /* 0x00000001b3b3e824 */ /* 0x100fe200078e0a5f */
[----:B------:R-:W-:Y:S02]  /*3ed0*/  ISETP.GE.AND P6, PT, R44, RZ, PT ;  /* 0x000000ff2c00720c */ /* 0x000fe40003fc6270 */
[----:B------:R-:W-:Y:S01]  /*3ee0*/  IABS R44, R52 ;  /* 0x00000034002c7213 */ /* 0x000fe20000000000 */
[----:B------:R-:W-:Y:S01]  /*3ef0*/  @!P5 IMAD.IADD R34, R34, 0x1, -R95 ;  /* 0x000000012222d824 */ /* 0x000fe200078e0a5f */
[----:B------:R-:W-:Y:S01]  /*3f00*/  LOP3.LUT R58, R94, 0x1e0, RZ, 0xfc, !PT ;  /* 0x000001e05e3a7812 */ /* 0x000fe200078efcff */
[----:B------:R-:W-:Y:S02]  /*3f10*/  @!P4 IMAD.MOV R179, RZ, RZ, -R179 ;  /* 0x000000ffffb3c224 */ /* 0x000fe400078e0ab3 */
[----:B------:R-:W-:Y:S01]  /*3f20*/  IMAD.HI.U32 R40, R93, R44, RZ ;  /* 0x0000002c5d287227 */ /* 0x000fe200078e00ff */
[----:B------:R-:W-:-:S02]  /*3f30*/  ISETP.GE.AND P4, PT, R48, RZ, PT ;  /* 0x000000ff3000720c */ /* 0x000fc40003f86270 */
[----:B------:R-:W-:Y:S01]  /*3f40*/  IABS R48, R58 ;  /* 0x0000003a00307213 */ /* 0x000fe20000000000 */
[--C-:B------:R-:W-:Y:S02]  /*3f50*/  @!P3 IMAD.IADD R36, R36, 0x1, -R95.reuse ;  /* 0x000000012424b824 */ /* 0x100fe400078e0a5f */
[----:B------:R-:W-:Y:S02]  /*3f60*/  @!P2 IMAD.IADD R38, R38, 0x1, -R95 ;  /* 0x000000012626a824 */ /* 0x000fe400078e0a5f */
[----:B------:R-:W-:Y:S01]  /*3f70*/  IMAD.MOV R40, RZ, RZ, -R40 ;  /* 0x000000ffff287224 */ /* 0x000fe200078e0a28 */
[----:B------:R-:W-:Y:S02]  /*3f80*/  LOP3.LUT R56, R94, 0x1d8, RZ, 0xfc, !PT ;  /* 0x000001d85e387812 */ /* 0x000fe400078efcff */
[C---:B------:R-:W-:Y:S01]  /*3f90*/  ISETP.GT.U32.AND P5, PT, R95.reuse, R34, PT ;  /* 0x000000225f00720c */ /* 0x040fe20003fa4070 */
[C---:B------:R-:W-:Y:S01]  /*3fa0*/  IMAD R40, R95.reuse, R40, R44 ;  /* 0x000000285f287224 */ /* 0x040fe200078e022c */
[----:B------:R-:W-:Y:S01]  /*3fb0*/  ISETP.GT.U32.AND P3, PT, R95, R36, PT ;  /* 0x000000245f00720c */ /* 0x000fe20003f64070 */
[----:B------:R-:W-:Y:S01]  /*3fc0*/  IMAD.HI.U32 R44, R93, R48, RZ ;  /* 0x000000305d2c7227 */ /* 0x000fe200078e00ff */
[----:B------:R-:W-:-:S02]  /*3fd0*/  ISETP.GT.U32.AND P2, PT, R95, R38, PT ;  /* 0x000000265f00720c */ /* 0x000fc40003f44070 */
[----:B------:R-:W-:Y:S01]  /*3fe0*/  IABS R46, R56 ;  /* 0x00000038002e7213 */ /* 0x000fe20000000000 */
[----:B------:R-:W-:-:S04]  /*3ff0*/  IMAD.MOV R44, RZ, RZ, -R44 ;  /* 0x000000ffff2c7224 */ /* 0x000fc800078e0a2c */
[----:B------:R-:W-:-:S04]  /*4000*/  IMAD.HI.U32 R42, R93, R46, RZ ;  /* 0x0000002e5d2a7227 */ /* 0x000fc800078e00ff */
[C---:B------:R-:W-:Y:S02]  /*4010*/  IMAD R83, R95.reuse, R44, R48 ;  /* 0x0000002c5f537224 */ /* 0x040fe400078e0230 */
[----:B------:R-:W-:Y:S02]  /*4020*/  IMAD.MOV R42, RZ, RZ, -R42 ;  /* 0x000000ffff2a7224 */ /* 0x000fe400078e0a2a */
[--C-:B------:R-:W-:Y:S02]  /*4030*/  @!P5 IMAD.IADD R34, R34, 0x1, -R95.reuse ;  /* 0x000000012222d824 */ /* 0x100fe400078e0a5f */
[--C-:B------:R-:W-:Y:S01]  /*4040*/  @!P3 IMAD.IADD R36, R36, 0x1, -R95.reuse ;  /* 0x000000012424b824 */ /* 0x100fe200078e0a5f */
[C---:B------:R-:W-:Y:S01]  /*4050*/  ISETP.GT.U32.AND P3, PT, R95.reuse, R40, PT ;  /* 0x000000285f00720c */ /* 0x040fe20003f64070 */
[----:B------:R-:W-:Y:S01]  /*4060*/  @!P2 IMAD.IADD R38, R38, 0x1, -R95 ;  /* 0x000000012626a824 */ /* 0x000fe200078e0a5f */
[C---:B------:R-:W-:Y:S01]  /*4070*/  ISETP.GT.U32.AND P2, PT, R95.reuse, R83, PT ;  /* 0x000000535f00720c */ /* 0x040fe20003f44070 */
[----:B------:R-:W-:Y:S01]  /*4080*/  IMAD R42, R95, R42, R46 ;  /* 0x0000002a5f2a7224 */ /* 0x000fe200078e022e */
[----:B------:R-:W-:Y:S01]  /*4090*/  LOP3.LUT R60, R94, 0x1e8, RZ, 0xfc, !PT ;  /* 0x000001e85e3c7812 */ /* 0x000fe200078efcff */
[----:B------:R-:W-:-:S02]  /*40a0*/  IMAD.MOV.U32 R183, RZ, RZ, R34 ;  /* 0x000000ffffb77224 */ /* 0x000fc400078e0022 */
[----:B------:R-:W-:Y:S01]  /*40b0*/  IMAD.MOV.U32 R185, RZ, RZ, R36 ;  /* 0x000000ffffb97224 */ /* 0x000fe200078e0024 */
[----:B------:R-:W-:Y:S01]  /*40c0*/  IABS R50, R60 ;  /* 0x0000003c00327213 */ /* 0x000fe20000000000 */
[----:B------:R-:W-:Y:S01]  /*40d0*/  @!P6 IMAD.MOV R183, RZ, RZ, -R183 ;  /* 0x000000ffffb7e224 */ /* 0x000fe200078e0ab7 */
[----:B------:R-:W-:Y:S01]  /*40e0*/  ISETP.GT.U32.AND P6, PT, R95, R42, PT ;  /* 0x0000002a5f00720c */ /* 0x000fe20003fc4070 */
[----:B------:R-:W-:Y:S01]  /*40f0*/  @!P4 IMAD.MOV R185, RZ, RZ, -R185 ;  /* 0x000000ffffb9c224 */ /* 0x000fe200078e0ab9 */
[----:B------:R-:W-:Y:S01]  /*4100*/  ISETP.GE.AND P4, PT, R52, RZ, PT ;  /* 0x000000ff3400720c */ /* 0x000fe20003f86270 */
[----:B------:R-:W-:Y:S01]  /*4110*/  IMAD.HI.U32 R46, R93, R50, RZ ;  /* 0x000000325d2e7227 */ /* 0x000fe200078e00ff */
[----:B------:R-:W-:Y:S02]  /*4120*/  LOP3.LUT R52, R94, 0x1f0, RZ, 0xfc, !PT ;  /* 0x000001f05e347812 */ /* 0x000fe400078efcff */
[----:B------:R-:W-:Y:S01]  /*4130*/  ISETP.GE.AND P5, PT, R54, RZ, PT ;  /* 0x000000ff3600720c */ /* 0x000fe20003fa6270 */
[--C-:B------:R-:W-:Y:S01]  /*4140*/  @!P3 IMAD.IADD R40, R40, 0x1, -R95.reuse ;  /* 0x000000012828b824 */ /* 0x100fe200078e0a5f */
[----:B------:R-:W-:Y:S01]  /*4150*/  IABS R44, R52 ;  /* 0x00000034002c7213 */ /* 0x000fe20000000000 */
[----:B------:R-:W-:-:S02]  /*4160*/  @!P2 IMAD.IADD R83, R83, 0x1, -R95 ;  /* 0x000000015353a824 */ /* 0x000fc400078e0a5f */
[----:B------:R-:W-:Y:S01]  /*4170*/  IMAD.MOV R46, RZ, RZ, -R46 ;  /* 0x000000ffff2e7224 */ /* 0x000fe200078e0a2e */
[C---:B------:R-:W-:Y:S01]  /*4180*/  ISETP.GT.U32.AND P3, PT, R95.reuse, R40, PT ;  /* 0x000000285f00720c */ /* 0x040fe20003f64070 */
[----:B------:R-:W-:Y:S01]  /*4190*/  @!P6 IMAD.IADD R42, R42, 0x1, -R95 ;  /* 0x000000012a2ae824 */ /* 0x000fe200078e0a5f */
[C---:B------:R-:W-:Y:S01]  /*41a0*/  ISETP.GT.U32.AND P2, PT, R95.reuse, R83, PT ;  /* 0x000000535f00720c */ /* 0x040fe20003f44070 */
[----:B------:R-:W-:Y:S01]  /*41b0*/  IMAD R85, R95, R46, R50 ;  /* 0x0000002e5f557224 */ /* 0x000fe200078e0232 */
[----:B------:R-:W-:Y:S01]  /*41c0*/  LOP3.LUT R50, R94, 0x1f8, RZ, 0xfc, !PT ;  /* 0x000001f85e327812 */ /* 0x000fe200078efcff */
[----:B------:R-:W-:Y:S01]  /*41d0*/  IMAD.HI.U32 R34, R93, R44, RZ ;  /* 0x0000002c5d227227 */ /* 0x000fe200078e00ff */
[----:B------:R-:W-:Y:S02]  /*41e0*/  ISETP.GT.U32.AND P6, PT, R95, R42, PT ;  /* 0x0000002a5f00720c */ /* 0x000fe40003fc4070 */
[----:B------:R-:W-:Y:S01]  /*41f0*/  IABS R46, R50 ;  /* 0x00000032002e7213 */ /* 0x000fe20000000000 */
[----:B------:R-:W-:-:S02]  /*4200*/  IMAD.MOV R34, RZ, RZ, -R34 ;  /* 0x000000ffff227224 */ /* 0x000fc400078e0a22 */
[----:B------:R-:W-:Y:S01]  /*4210*/  @!P5 IMAD.MOV R38, RZ, RZ, -R38 ;  /* 0x000000ffff26d224 */ /* 0x000fe200078e0a26 */
[----:B------:R-:W-:Y:S01]  /*4220*/  ISETP.GE.AND P5, PT, R56, RZ, PT ;  /* 0x000000ff3800720c */ /* 0x000fe20003fa6270 */
[----:B------:R-:W-:Y:S02]  /*4230*/  IMAD R44, R95, R34, R44 ;  /* 0x000000225f2c7224 */ /* 0x000fe400078e022c */
[----:B------:R-:W-:-:S04]  /*4240*/  IMAD.HI.U32 R36, R93, R46, RZ ;  /* 0x0000002e5d247227 */ /* 0x000fc800078e00ff */
[--C-:B------:R-:W-:Y:S01]  /*4250*/  @!P3 IMAD.IADD R40, R40, 0x1, -R95.reuse ;  /* 0x000000012828b824 */ /* 0x100fe200078e0a5f */
[----:B------:R-:W-:Y:S01]  /*4260*/  ISETP.GT.U32.AND P3, PT, R95, R85, PT ;  /* 0x000000555f00720c */ /* 0x000fe20003f64070 */
[--C-:B------:R-:W-:Y:S01]  /*4270*/  @!P2 IMAD.IADD R83, R83, 0x1, -R95.reuse ;  /* 0x000000015353a824 */ /* 0x100fe200078e0a5f */
[C---:B------:R-:W-:Y:S01]  /*4280*/  ISETP.GT.U32.AND P2, PT, R95.reuse, R44, PT ;  /* 0x0000002c5f00720c */ /* 0x040fe20003f44070 */
[----:B------:R-:W-:Y:S02]  /*4290*/  IMAD.MOV R36, RZ, RZ, -R36 ;  /* 0x000000ffff247224 */ /* 0x000fe400078e0a24 */
[----:B------:R-:W-:Y:S02]  /*42a0*/  @!P6 IMAD.IADD R42, R42, 0x1, -R95 ;  /* 0x000000012a2ae824 */ /* 0x000fe400078e0a5f */
[----:B------:R-:W-:Y:S02]  /*42b0*/  IMAD R79, R95, R36, R46 ;  /* 0x000000245f4f7224 */ /* 0x000fe400078e022e */
[----:B------:R-:W-:-:S03]  /*42c0*/  @!P5 IMAD.MOV R42, RZ, RZ, -R42 ;  /* 0x000000ffff2ad224 */ /* 0x000fc600078e0a2a */
[----:B------:R-:W-:Y:S01]  /*42d0*/  ISETP.GT.U32.AND P5, PT, R95, R79, PT ;  /* 0x0000004f5f00720c */ /* 0x000fe20003fa4070 */
[--C-:B------:R-:W-:Y:S01]  /*42e0*/  @!P3 IMAD.IADD R85, R85, 0x1, -R95.reuse ;  /* 0x000000015555b824 */ /* 0x100fe200078e0a5f */
[----:B------:R-:W-:Y:S01]  /*42f0*/  LOP3.LUT R104, R94, 0x4, RZ, 0xfc, !PT ;  /* 0x000000045e687812 */ /* 0x000fe200078efcff */
[----:B------:R-:W-:Y:S01]  /*4300*/  @!P2 IMAD.IADD R44, R44, 0x1, -R95 ;  /* 0x000000012c2ca824 */ /* 0x000fe200078e0a5f */
[----:B------:R-:W-:Y:S02]  /*4310*/  LOP3.LUT R100, R94, 0x14, RZ, 0xfc, !PT ;  /* 0x000000145e647812 */ /* 0x000fe400078efcff */
[----:B------:R-:W-:Y:S02]  /*4320*/  IABS R96, R104 ;  /* 0x0000006800607213 */ /* 0x000fe40000000000 */
[C---:B------:R-:W-:Y:S02]  /*4330*/  ISETP.GT.U32.AND P3, PT, R95.reuse, R85, PT ;  /* 0x000000555f00720c */ /* 0x040fe40003f64070 */
[----:B------:R-:W-:Y:S01]  /*4340*/  ISETP.GT.U32.AND P2, PT, R95, R44, PT ;  /* 0x0000002c5f00720c */ /* 0x000fe20003f44070 */
[----:B------:R-:W-:Y:S01]  /*4350*/  IMAD.HI.U32 R34, R93, R96, RZ ;  /* 0x000000605d227227 */ /* 0x000fe200078e00ff */
[----:B------:R-:W-:-:S03]  /*4360*/  IABS R82, R100 ;  /* 0x0000006400527213 */ /* 0x000fc60000000000 */
[----:B------:R-:W-:Y:S02]  /*4370*/  @!P5 IMAD.IADD R79, R79, 0x1, -R95 ;  /* 0x000000014f4fd824 */ /* 0x000fe400078e0a5f */
[----:B------:R-:W-:Y:S02]  /*4380*/  IMAD.MOV R46, RZ, RZ, -R34 ;  /* 0x000000ffff2e7224 */ /* 0x000fe400078e0a22 */
[----:B------:R-:W-:Y:S01]  /*4390*/  IMAD.HI.U32 R34, R93, R82, RZ ;  /* 0x000000525d227227 */ /* 0x000fe200078e00ff */
[----:B------:R-:W-:-:S03]  /*43a0*/  ISETP.GT.U32.AND P5, PT, R95, R79, PT ;  /* 0x0000004f5f00720c */ /* 0x000fc60003fa4070 */
[----:B------:R-:W-:Y:S01]  /*43b0*/  @!P4 IMAD.MOV R40, RZ, RZ, -R40 ;  /* 0x000000ffff28c224 */ /* 0x000fe200078e0a28 */
[----:B------:R-:W-:Y:S01]  /*43c0*/  ISETP.GE.AND P4, PT, R58, RZ, PT ;  /* 0x000000ff3a00720c */ /* 0x000fe20003f86270 */
[--C-:B------:R-:W-:Y:S01]  /*43d0*/  @!P3 IMAD.IADD R85, R85, 0x1, -R95.reuse ;  /* 0x000000015555b824 */ /* 0x100fe200078e0a5f */
[----:B------:R-:W-:Y:S01]  /*43e0*/  LOP3.LUT R105, R94, 0xc, RZ, 0xfc, !PT ;  /* 0x0000000c5e697812 */ /* 0x000fe200078efcff */
[----:B------:R-:W-:Y:S01]  /*43f0*/  IMAD.MOV R34, RZ, RZ, -R34 ;  /* 0x000000ffff227224 */ /* 0x000fe200078e0a22 */
[----:B------:R-:W-:Y:S01]  /*4400*/  ISETP.GE.AND P3, PT, R50, RZ, PT ;  /* 0x000000ff3200720c */ /* 0x000fe20003f66270 */
[----:B------:R-:W-:Y:S01]  /*4410*/  @!P2 IMAD.IADD R44, R44, 0x1, -R95 ;  /* 0x000000012c2ca824 */ /* 0x000fe200078e0a5f */
[----:B------:R-:W-:Y:S02]  /*4420*/  ISETP.NE.AND P2, PT, R77, RZ, PT ;  /* 0x000000ff4d00720c */ /* 0x000fe40003f45270 */
[----:B------:R-:W-:Y:S01]  /*4430*/  LOP3.LUT R80, RZ, R77, RZ, 0x33, !PT ;  /* 0x0000004dff507212 */ /* 0x000fe200078e33ff */
[----:B------:R-:W-:Y:S01]  /*4440*/  IMAD R82, R95, R34, R82 ;  /* 0x000000225f527224 */ /* 0x000fe200078e0252 */
[----:B------:R-:W-:-:S02]  /*4450*/  IABS R48, R105 ;  /* 0x0000006900307213 */ /* 0x000fc40000000000 */
[C---:B------:R-:W-:Y:S01]  /*4460*/  SEL R34, R80.reuse, R33, !P2 ;  /* 0x0000002150227207 */ /* 0x040fe20005000000 */
[----:B------:R-:W-:Y:S01]  /*4470*/  @!P5 IMAD.IADD R79, R79, 0x1, -R95 ;  /* 0x000000014f4fd824 */ /* 0x000fe200078e0a5f */
[----:B------:R-:W-:Y:S01]  /*4480*/  SEL R37, R80, R37, !P2 ;  /* 0x0000002550257207 */ /* 0x000fe20005000000 */
[----:B------:R-:W-:-:S04]  /*4490*/  IMAD.HI.U32 R36, R93, R48, RZ ;  /* 0x000000305d247227 */ /* 0x000fc800078e00ff */
[----:B------:R-:W-:Y:S02]  /*44a0*/  IMAD R34, R34, UR8, RZ ;  /* 0x0000000822227c24 */ /* 0x000fe4000f8e02ff */
[----:B------:R-:W-:Y:S01]  /*44b0*/  @!P4 IMAD.MOV R83, RZ, RZ, -R83 ;  /* 0x000000ffff53c224 */ /* 0x000fe200078e0a53 */
[----:B------:R-:W-:Y:S01]  /*44c0*/  ISETP.GE.AND P4, PT, R52, RZ, PT ;  /* 0x000000ff3400720c */ /* 0x000fe20003f86270 */
[----:B------:R-:W-:Y:S01]  /*44d0*/  IMAD.MOV R36, RZ, RZ, -R36 ;  /* 0x000000ffff247224 */ /* 0x000fe200078e0a24 */
[C---:B------:R-:W-:Y:S01]  /*44e0*/  SEL R35, R80.reuse, R35, !P2 ;  /* 0x0000002350237207 */ /* 0x040fe20005000000 */
[----:B------:R-:W-:Y:S01]  /*44f0*/  @!P3 IMAD.MOV R79, RZ, RZ, -R79 ;  /* 0x000000ffff4fb224 */ /* 0x000fe200078e0a4f */
[----:B------:R-:W-:Y:S01]  /*4500*/  SEL R41, R80, R41, !P2 ;  /* 0x0000002950297207 */ /* 0x000fe20005000000 */
[----:B------:R-:W-:Y:S01]  /*4510*/  IMAD R37, R37, UR8, RZ ;  /* 0x0000000825257c24 */ /* 0x000fe2000f8e02ff */
[----:B------:R-:W-:Y:S01]  /*4520*/  IADD3 R33, P3, PT, R34, R122, RZ ;  /* 0x0000007a22217210 */ /* 0x000fe20007f7e0ff */
[----:B------:R-:W-:Y:S01]  /*4530*/  IMAD R81, R95, R36, R48 ;  /* 0x000000245f517224 */ /* 0x000fe200078e0230 */
[----:B------:R-:W-:Y:S01]  /*4540*/  SEL R45, R80, R45, !P2 ;  /* 0x0000002d502d7207 */ /* 0x000fe20005000000 */
[----:B------:R-:W-:Y:S01]  /*4550*/  IMAD R36, R35, UR8, RZ ;  /* 0x0000000823247c24 */ /* 0x000fe2000f8e02ff */
[----:B------:R-:W-:Y:S01]  /*4560*/  LEA.HI.X.SX32 R34, R34, R121, 0x1, P3 ;  /* 0x0000007922227211 */ /* 0x000fe200018f0eff */
[----:B------:R-:W-:Y:S01]  /*4570*/  IMAD R41, R41, UR8, RZ ;  /* 0x0000000829297c24 */ /* 0x000fe2000f8e02ff */
[----:B------:R-:W-:Y:S01]  /*4580*/  IADD3 R35, P3, PT, R37, R122, RZ ;  /* 0x0000007a25237210 */ /* 0x000fe20007f7e0ff */
[----:B------:R-:W-:Y:S01]  /*4590*/  IMAD.MOV.U32 R77, RZ, RZ, R44 ;  /* 0x000000ffff4d7224 */ /* 0x000fe200078e002c */
[----:B------:R-:W-:-:S02]  /*45a0*/  SEL R39, R80, R39, !P2 ;  /* 0x0000002750277207 */ /* 0x000fc40005000000 */
[C---:B------:R-:W-:Y:S01]  /*45b0*/  SEL R76, R80.reuse, R87, !P2 ;  /* 0x00000057504c7207 */ /* 0x040fe20005000000 */
[----:B------:R-:W-:Y:S01]  /*45c0*/  @!P4 IMAD.MOV R77, RZ, RZ, -R77 ;  /* 0x000000ffff4dc224 */ /* 0x000fe200078e0a4d */
[C---:B------:R-:W-:Y:S01]  /*45d0*/  SEL R144, R80.reuse, R101, !P2 ;  /* 0x0000006550907207 */ /* 0x040fe20005000000 */
[----:B------:R-:W-:Y:S01]  /*45e0*/  IMAD R45, R45, UR8, RZ ;  /* 0x000000082d2d7c24 */ /* 0x000fe2000f8e02ff */
[C---:B------:R-:W-:Y:S02]  /*45f0*/  SEL R87, R80.reuse, R38, !P2 ;  /* 0x0000002650577207 */ /* 0x040fe40005000000 */
[----:B------:R-:W-:Y:S01]  /*4600*/  LEA.HI.X.SX32 R37, R37, R121, 0x1, P3 ;  /* 0x0000007925257211 */ /* 0x000fe200018f0eff */
[----:B------:R-:W-:Y:S01]  /*4610*/  IMAD R39, R39, UR8, RZ ;  /* 0x0000000827277c24 */ /* 0x000fe2000f8e02ff */
[C---:B------:R-:W-:Y:S02]  /*4620*/  SEL R49, R80.reuse, R49, !P2 ;  /* 0x0000003150317207 */ /* 0x040fe40005000000 */
[----:B------:R-:W-:-:S02]  /*4630*/  SEL R101, R80, R171, !P2 ;  /* 0x000000ab50657207 */ /* 0x000fc40005000000 */
[-C--:B------:R-:W-:Y:S02]  /*4640*/  IADD3 R38, P3, PT, R41, R122.reuse, RZ ;  /* 0x0000007a29267210 */ /* 0x080fe40007f7e0ff */
[----:B------:R-:W-:Y:S02]  /*4650*/  SEL R43, R80, R43, !P2 ;  /* 0x0000002b502b7207 */ /* 0x000fe40005000000 */
[----:B------:R-:W-:Y:S02]  /*4660*/  IADD3 R171, P4, PT, R36, R122, RZ ;  /* 0x0000007a24ab7210 */ /* 0x000fe40007f9e0ff */
[C---:B------:R-:W-:Y:S01]  /*4670*/  SEL R136, R80.reuse, R97, !P2 ;  /* 0x0000006150887207 */ /* 0x040fe20005000000 */
[----:B------:R-:W-:Y:S01]  /*4680*/  IMAD R49, R49, UR8, RZ ;  /* 0x0000000831317c24 */ /* 0x000fe2000f8e02ff */
[C---:B------:R-:W-:Y:S02]  /*4690*/  SEL R97, R80.reuse, R175, !P2 ;  /* 0x000000af50617207 */ /* 0x040fe40005000000 */
[----:B------:R-:W-:-:S02]  /*46a0*/  SEL R84, R80, R42, !P2 ;  /* 0x0000002a50547207 */ /* 0x000fc40005000000 */
[----:B------:R-:W-:Y:S01]  /*46b0*/  LEA.HI.X.SX32 R41, R41, R121, 0x1, P3 ;  /* 0x0000007929297211 */ /* 0x000fe200018f0eff */
[----:B------:R-:W-:Y:S01]  /*46c0*/  IMAD R43, R43, UR8, RZ ;  /* 0x000000082b2b7c24 */ /* 0x000fe2000f8e02ff */
[----:B------:R-:W-:Y:S02]  /*46d0*/  SEL R53, R80, R53, !P2 ;  /* 0x0000003550357207 */ /* 0x000fe40005000000 */
[----:B------:R-:W-:Y:S02]  /*46e0*/  LEA.HI.X.SX32 R175, R36, R121, 0x1, P4 ;  /* 0x0000007924af7211 */ /* 0x000fe400020f0eff */
[-C--:B------:R-:W-:Y:S02]  /*46f0*/  IADD3 R42, P3, PT, R45, R122.reuse, RZ ;  /* 0x0000007a2d2a7210 */ /* 0x080fe40007f7e0ff */
[C---:B------:R-:W-:Y:S02]  /*4700*/  SEL R47, R80.reuse, R47, !P2 ;  /* 0x0000002f502f7207 */ /* 0x040fe40005000000 */
[----:B------:R-:W-:Y:S01]  /*4710*/  IADD3 R36, P4, PT, R39, R122, RZ ;  /* 0x0000007a27247210 */ /* 0x000fe20007f9e0ff */
[----:B------:R-:W-:Y:S01]  /*4720*/  IMAD R96, R95, R46, R96 ;  /* 0x0000002e5f607224 */ /* 0x000fe200078e0260 */
[----:B------:R-:W-:Y:S01]  /*4730*/  LEA.HI.X.SX32 R45, R45, R121, 0x1, P3 ;  /* 0x000000792d2d7211 */ /* 0x000fe200018f0eff */
[----:B------:R-:W-:Y:S01]  /*4740*/  IMAD R53, R53, UR8, RZ ;  /* 0x0000000835357c24 */ /* 0x000fe2000f8e02ff */
[C---:B------:R-:W-:Y:S01]  /*4750*/  SEL R57, R80.reuse, R57, !P2 ;  /* 0x0000003950397207 */ /* 0x040fe20005000000 */
[----:B------:R-:W-:Y:S01]  /*4760*/  IMAD R47, R47, UR8, RZ ;  /* 0x000000082f2f7c24 */ /* 0x000fe2000f8e02ff */
[----:B------:R-:W-:-:S02]  /*4770*/  SEL R86, R80, R40, !P2 ;  /* 0x0000002850567207 */ /* 0x000fc40005000000 */
[----:B------:R-:W-:Y:S02]  /*4780*/  LEA.HI.X.SX32 R39, R39, R121, 0x1, P4 ;  /* 0x0000007927277211 */ /* 0x000fe400020f0eff */
[-C--:B------:R-:W-:Y:S02]  /*4790*/  IADD3 R46, P3, PT, R49, R122.reuse, RZ ;  /* 0x0000007a312e7210 */ /* 0x080fe40007f7e0ff */
[C---:B------:R-:W-:Y:S02]  /*47a0*/  SEL R51, R80.reuse, R51, !P2 ;  /* 0x0000003350337207 */ /* 0x040fe40005000000 */
[----:B------:R-:W-:Y:S01]  /*47b0*/  IADD3 R40, P4, PT, R43, R122, RZ ;  /* 0x0000007a2b287210 */ /* 0x000fe20007f9e0ff */
[----:B------:R-:W-:Y:S01]  /*47c0*/  IMAD R57, R57, UR8, RZ ;  /* 0x0000000839397c24 */ /* 0x000fe2000f8e02ff */
[----:B------:R-:W-:Y:S01]  /*47d0*/  LEA.HI.X.SX32 R49, R49, R121, 0x1, P3 ;  /* 0x0000007931317211 */ /* 0x000fe200018f0eff */
        /* <DEDUP_REMOVED lines=28> */
[----:B------:R-:W-:Y:S02]  /*49a0*/  SEL R67, R80, R67, !P2 ;  /* 0x0000004350437207 */ /* 0x000fe40005000000 */
[----:B------:R-:W-:Y:S01]  /*49b0*/  IADD3 R56, P4, PT, R59, R122, RZ ;  /* 0x0000007a3b387210 */ /* 0x000fe20007f9e0ff */
[----:B------:R-:W-:Y:S01]  /*49c0*/  IMAD R73, R73, UR8, RZ ;  /* 0x0000000849497c24 */ /* 0x000fe2000f8e02ff */
[----:B------:R-:W-:Y:S01]  /*49d0*/  LEA.HI.X.SX32 R65, R65, R121, 0x1, P3 ;  /* 0x0000007941417211 */ /* 0x000fe200018f0eff */
[----:B------:R-:W-:Y:S01]  /*49e0*/  IMAD R67, R67, UR8, RZ ;  /* 0x0000000843437c24 */ /* 0x000fe2000f8e02ff */
[----:B------:R-:W-:-:S02]  /*49f0*/  ISETP.GE.AND P6, PT, R60, RZ, PT ;  /* 0x000000ff3c00720c */ /* 0x000fc40003fc6270 */
[----:B------:R-:W-:Y:S02]  /*4a00*/  LEA.HI.X.SX32 R59, R59, R121, 0x1, P4 ;  /* 0x000000793b3b7211 */ /* 0x000fe400020f0eff */
[-C--:B------:R-:W-:Y:S02]  /*4a10*/  IADD3 R66, P3, PT, R69, R122.reuse, RZ ;  /* 0x0000007a45427210 */ /* 0x080fe40007f7e0ff */
[----:B------:R-:W-:Y:S02]  /*4a20*/  SEL R71, R80, R71, !P2 ;  /* 0x0000004750477207 */ /* 0x000fe40005000000 */
        /* <DEDUP_REMOVED lines=10> */
[C---:B------:R-:W-:Y:S02]  /*4ad0*/  SEL R133, R80.reuse, R133, !P2 ;  /* 0x0000008550857207 */ /* 0x040fe40005000000 */
[----:B------:R-:W-:Y:S01]  /*4ae0*/  LEA.HI.X.SX32 R73, R73, R121, 0x1, P3 ;  /* 0x0000007949497211 */ /* 0x000fe200018f0eff */
[----:B------:R-:W-:Y:S01]  /*4af0*/  IMAD R75, R75, UR8, RZ ;  /* 0x000000084b4b7c24 */ /* 0x000fe2000f8e02ff */
[----:B------:R-:W-:-:S02]  /*4b00*/  SEL R140, R80, R99, !P2 ;  /* 0x00000063508c7207 */ /* 0x000fc40005000000 */
[----:B------:R-:W-:Y:S02]  /*4b10*/  LEA.HI.X.SX32 R67, R67, R121, 0x1, P4 ;  /* 0x0000007943437211 */ /* 0x000fe400020f0eff */
[-C--:B------:R-:W-:Y:S02]  /*4b20*/  IADD3 R74, P3, PT, R76, R122.reuse, RZ ;  /* 0x0000007a4c4a7210 */ /* 0x080fe40007f7e0ff */
[C---:B------:R-:W-:Y:S02]  /*4b30*/  SEL R128, R80.reuse, R89, !P2 ;  /* 0x0000005950807207 */ /* 0x040fe40005000000 */
[----:B------:R-:W-:Y:S02]  /*4b40*/  IADD3 R68, P4, PT, R71, R122, RZ ;  /* 0x0000007a47447210 */ /* 0x000fe40007f9e0ff */
[C---:B------:R-:W-:Y:S01]  /*4b50*/  SEL R92, R80.reuse, R177, !P2 ;  /* 0x000000b1505c7207 */ /* 0x040fe20005000000 */
[----:B------:R-:W-:Y:S01]  /*4b60*/  IMAD R177, R133, UR8, RZ ;  /* 0x0000000885b17c24 */ /* 0x000fe2000f8e02ff */
[----:B------:R-:W-:Y:S01]  /*4b70*/  SEL R141, R80, R141, !P2 ;  /* 0x0000008d508d7207 */ /* 0x000fe20005000000 */
[----:B------:R-:W-:Y:S01]  /*4b80*/  IMAD R140, R140, UR8, RZ ;  /* 0x000000088c8c7c24 */ /* 0x000fe2000f8e02ff */
[----:B------:R-:W-:Y:S01]  /*4b90*/  LEA.HI.X.SX32 R76, R76, R121, 0x1, P3 ;  /* 0x000000794c4c7211 */ /* 0x000fe200018f0eff */
[----:B------:R-:W-:Y:S01]  /*4ba0*/  IMAD R128, R128, UR8, RZ ;  /* 0x0000000880807c24 */ /* 0x000fe2000f8e02ff */
[----:B------:R-:W-:-:S02]  /*4bb0*/  SEL R148, R80, R103, !P2 ;  /* 0x0000006750947207 */ /* 0x000fc40005000000 */
[----:B------:R-:W-:Y:S02]  /*4bc0*/  SEL R129, R80, R129, !P2 ;  /* 0x0000008150817207 */ /* 0x000fe40005000000 */
[----:B------:R-:W-:Y:S02]  /*4bd0*/  LEA.HI.X.SX32 R71, R71, R121, 0x1, P4 ;  /* 0x0000007947477211 */ /* 0x000fe400020f0eff */
[-C--:B------:R-:W-:Y:S02]  /*4be0*/  IADD3 R133, P3, PT, R132, R122.reuse, RZ ;  /* 0x0000007a84857210 */ /* 0x080fe40007f7e0ff */
[----:B------:R-:W-:Y:S02]  /*4bf0*/  IADD3 R72, P4, PT, R75, R122, RZ ;  /* 0x0000007a4b487210 */ /* 0x000fe40007f9e0ff */
[C---:B------:R-:W-:Y:S01]  /*4c00*/  SEL R88, R80.reuse, R185, !P2 ;  /* 0x000000b950587207 */ /* 0x040fe20005000000 */
[----:B------:R-:W-:Y:S01]  /*4c10*/  IMAD R185, R141, UR8, RZ ;  /* 0x000000088db97c24 */ /* 0x000fe2000f8e02ff */
[----:B------:R-:W-:Y:S01]  /*4c20*/  SEL R99, R80, R173, !P2 ;  /* 0x000000ad50637207 */ /* 0x000fe20005000000 */
[----:B------:R-:W-:Y:S01]  /*4c30*/  IMAD R148, R148, UR8, RZ ;  /* 0x0000000894947c24 */ /* 0x000fe2000f8e02ff */
[----:B------:R-:W-:Y:S01]  /*4c40*/  LEA.HI.X.SX32 R132, R132, R121, 0x1, P3 ;  /* 0x0000007984847211 */ /* 0x000fe200018f0eff */
[----:B------:R-:W-:Y:S01]  /*4c50*/  IMAD R173, R129, UR8, RZ ;  /* 0x0000000881ad7c24 */ /* 0x000fe2000f8e02ff */
[----:B------:R-:W-:Y:S01]  /*4c60*/  SEL R156, R80, R109, !P2 ;  /* 0x0000006d509c7207 */ /* 0x000fe20005000000 */
[----:B------:R-:W-:Y:S01]  /*4c70*/  IMAD R136, R136, UR8, RZ ;  /* 0x0000000888887c24 */ /* 0x000fe2000f8e02ff */
[----:B------:R-:W-:-:S02]  /*4c80*/  SEL R137, R80, R137, !P2 ;  /* 0x0000008950897207 */ /* 0x000fc40005000000 */
[----:B------:R-:W-:Y:S02]  /*4c90*/  LEA.HI.X.SX32 R75, R75, R121, 0x1, P4 ;  /* 0x000000794b4b7211 */ /* 0x000fe400020f0eff */
[-C--:B------:R-:W-:Y:S02]  /*4ca0*/  IADD3 R141, P3, PT, R140, R122.reuse, RZ ;  /* 0x0000007a8c8d7210 */ /* 0x080fe40007f7e0ff */
[----:B------:R-:W-:Y:S01]  /*4cb0*/  IADD3 R129, P4, PT, R128, R122, RZ ;  /* 0x0000007a80817210 */ /* 0x000fe20007f9e0ff */
[----:B------:R-:W-:Y:S01]  /*4cc0*/  IMAD R156, R156, UR8, RZ ;  /* 0x000000089c9c7c24 */ /* 0x000fe2000f8e02ff */
[C---:B------:R-:W-:Y:S02]  /*4cd0*/  SEL R216, R80.reuse, R149, !P2 ;  /* 0x0000009550d87207 */ /* 0x040fe40005000000 */
[C---:B------:R-:W-:Y:S02]  /*4ce0*/  SEL R157, R80.reuse, R157, !P2 ;  /* 0x0000009d509d7207 */ /* 0x040fe40005000000 */
[----:B------:R-:W-:Y:S01]  /*4cf0*/  SEL R90, R80, R181, !P2 ;  /* 0x000000b5505a7207 */ /* 0x000fe20005000000 */
        /* <DEDUP_REMOVED lines=17> */
[----:B------:R-:W-:Y:S02]  /*4e10*/  IADD3 R145, P4, PT, R144, R122, RZ ;  /* 0x0000007a90917210 */ /* 0x000fe40007f9e0ff */
[----:B------:R-:W-:Y:S01]  /*4e20*/  LEA.HI.X.SX32 R156, R156, R121, 0x1, P3 ;  /* 0x000000799c9c7211 */ /* 0x000fe200018f0eff */
[----:B------:R-:W-:Y:S01]  /*4e30*/  IMAD R109, R109, UR8, RZ ;  /* 0x000000086d6d7c24 */ /* 0x000fe2000f8e02ff */
[----:B------:R-:W-:-:S02]  /*4e40*/  SEL R224, R80, R153, !P2 ;  /* 0x0000009950e07207 */ /* 0x000fc40005000000 */
[----:B------:R-:W-:Y:S02]  /*4e50*/  LEA.HI.X.SX32 R144, R144, R121, 0x1, P4 ;  /* 0x0000007990907211 */ /* 0x000fe400020f0eff */
[CC--:B------:R-:W-:Y:S02]  /*4e60*/  IADD3 R166, P3, PT, R165.reuse, R122.reuse, RZ ;  /* 0x0000007aa5a67210 */ /* 0x0c0fe40007f7e0ff */
[----:B------:R-:W-:Y:S02]  /*4e70*/  SEL R115, R80, R115, !P2 ;  /* 0x0000007350737207 */ /* 0x000fe40005000000 */
[----:B------:R-:W-:Y:S02]  /*4e80*/  IADD3 R153, P4, PT, R152, R122, RZ ;  /* 0x0000007a98997210 */ /* 0x000fe40007f9e0ff */
[----:B------:R-:W-:Y:S02]  /*4e90*/  SEL R161, R80, R161, !P2 ;  /* 0x000000a150a17207 */ /* 0x000fe40005000000 */
[----:B------:R-:W-:-:S02]  /*4ea0*/  LEA.HI.X.SX32 R165, R165, R121, 0x1, P3 ;  /* 0x00000079a5a57211 */ /* 0x000fc400018f0eff */
[----:B------:R-:W-:Y:S01]  /*4eb0*/  SEL R103, R80, R169, !P2 ;  /* 0x000000a950677207 */ /* 0x000fe20005000000 */
[----:B------:R-:W-:Y:S01]  /*4ec0*/  IMAD R169, R115, UR8, RZ ;  /* 0x0000000873a97c24 */ /* 0x000fe2000f8e02ff */
[-C--:B------:R-:W-:Y:S02]  /*4ed0*/  LEA.HI.X.SX32 R152, R152, R121.reuse, 0x1, P4 ;  /* 0x0000007998987211 */ /* 0x080fe400020f0eff */
[-C--:B------:R-:W-:Y:S02]  /*4ee0*/  IADD3 R174, P3, PT, R173, R122.reuse, RZ ;  /* 0x0000007aadae7210 */ /* 0x080fe40007f7e0ff */
[----:B------:R-:W-:Y:S01]  /*4ef0*/  IADD3 R162, P4, PT, R109, R122, RZ ;  /* 0x0000007a6da27210 */ /* 0x000fe20007f9e0ff */
[----:B------:R-:W-:Y:S01]  /*4f00*/  IMAD R240, R161, UR8, RZ ;  /* 0x00000008a1f07c24 */ /* 0x000fe2000f8e02ff */
[----:B------:R-:W-:Y:S01]  /*4f10*/  LEA.HI.X.SX32 R173, R173, R121, 0x1, P3 ;  /* 0x00000079adad7211 */ /* 0x000fe200018f0eff */
[----:B------:R-:W-:Y:S01]  /*4f20*/  IMAD R212, R212, UR8, RZ ;  /* 0x00000008d4d47c24 */ /* 0x000fe2000f8e02ff */
[----:B------:R-:W-:-:S02]  /*4f30*/  SEL R220, R80, R151, !P2 ;  /* 0x0000009750dc7207 */ /* 0x000fc40005000000 */
[-C--:B------:R-:W-:Y:S02]  /*4f40*/  LEA.HI.X.SX32 R161, R109, R121.reuse, 0x1, P4 ;  /* 0x000000796da17211 */ /* 0x080fe400020f0eff */
[-C--:B------:R-:W-:Y:S02]  /*4f50*/  IADD3 R182, P3, PT, R181, R122.reuse, RZ ;  /* 0x0000007ab5b67210 */ /* 0x080fe40007f7e0ff */
[----:B------:R-:W-:Y:S01]  /*4f60*/  IADD3 R170, P4, PT, R169, R122, RZ ;  /* 0x0000007aa9aa7210 */ /* 0x000fe20007f9e0ff */
[----:B------:R-:W-:Y:S01]  /*4f70*/  IMAD R220, R220, UR8, RZ ;  /* 0x00000008dcdc7c24 */ /* 0x000fe2000f8e02ff */
[----:B------:R-:W-:Y:S02]  /*4f80*/  LEA.HI.X.SX32 R181, R181, R121, 0x1, P3 ;  /* 0x00000079b5b57211 */ /* 0x000fe400018f0eff */
[----:B------:R-:W-:Y:S02]  /*4f90*/  SEL R155, R80, R155, !P2 ;  /* 0x0000009b509b7207 */ /* 0x000fe40005000000 */
[----:B------:R-:W-:-:S02]  /*4fa0*/  LEA.HI.X.SX32 R169, R169, R121, 0x1, P4 ;  /* 0x00000079a9a97211 */ /* 0x000fc400020f0eff */
[CC--:B------:R-:W-:Y:S02]  /*4fb0*/  IADD3 R213, P3, PT, R212.reuse, R122.reuse, RZ ;  /* 0x0000007ad4d57210 */ /* 0x0c0fe40007f7e0ff */
[-C--:B------:R-:W-:Y:S01]  /*4fc0*/  IADD3 R178, P4, PT, R177, R122.reuse, RZ ;  /* 0x0000007ab1b27210 */ /* 0x080fe20007f9e0ff */
[----:B------:R-:W-:Y:S01]  /*4fd0*/  IMAD R155, R155, UR8, RZ ;  /* 0x000000089b9b7c24 */ /* 0x000fe2000f8e02ff */
[----:B------:R-:W-:Y:S01]  /*4fe0*/  LEA.HI.X.SX32 R212, R212, R121, 0x1, P3 ;  /* 0x00000079d4d47211 */ /* 0x000fe200018f0eff */
[----:B------:R-:W-:Y:S01]  /*4ff0*/  IMAD R216, R216, UR8, RZ ;  /* 0x00000008d8d87c24 */ /* 0x000fe2000f8e02ff */
[----:B------:R-:W-:Y:S02]  /*5000*/  SEL R159, R80, R159, !P2 ;  /* 0x0000009f509f7207 */ /* 0x000fe40005000000 */
[----:B------:R-:W-:Y:S02]  /*5010*/  LEA.HI.X.SX32 R177, R177, R121, 0x1, P4 ;  /* 0x00000079b1b17211 */ /* 0x000fe400020f0eff */
[----:B------:R-:W-:-:S02]  /*5020*/  IADD3 R221, P3, PT, R220, R122, RZ ;  /* 0x0000007adcdd7210 */ /* 0x000fc40007f7e0ff */
[-C--:B------:R-:W-:Y:S01]  /*5030*/  IADD3 R209, P4, PT, R185, R122.reuse, RZ ;  /* 0x0000007ab9d17210 */ /* 0x080fe20007f9e0ff */
[----:B------:R-:W-:Y:S01]  /*5040*/  IMAD R159, R159, UR8, RZ ;  /* 0x000000089f9f7c24 */ /* 0x000fe2000f8e02ff */
[----:B------:R-:W-:Y:S01]  /*5050*/  LEA.HI.X.SX32 R220, R220, R121, 0x1, P3 ;  /* 0x00000079dcdc7211 */ /* 0x000fe200018f0eff */
[----:B------:R-:W-:Y:S01]  /*5060*/  IMAD R224, R224, UR8, RZ ;  /* 0x00000008e0e07c24 */ /* 0x000fe2000f8e02ff */
[----:B------:R-:W-:Y:S02]  /*5070*/  SEL R108, R80, R163, !P2 ;  /* 0x000000a3506c7207 */ /* 0x000fe40005000000 */
[-C--:B------:R-:W-:Y:S02]  /*5080*/  LEA.HI.X.SX32 R185, R185, R121.reuse, 0x1, P4 ;  /* 0x00000079b9b97211 */ /* 0x080fe400020f0eff */
[CC--:B------:R-:W-:Y:S02]  /*5090*/  IADD3 R229, P3, PT, R155.reuse, R122.reuse, RZ ;  /* 0x0000007a9be57210 */ /* 0x0c0fe40007f7e0ff */
[----:B------:R-:W-:Y:S01]  /*50a0*/  IADD3 R217, P4, PT, R216, R122, RZ ;  /* 0x0000007ad8d97210 */ /* 0x000fe20007f9e0ff */
[----:B------:R-:W-:Y:S01]  /*50b0*/  IMAD R108, R108, UR8, RZ ;  /* 0x000000086c6c7c24 */ /* 0x000fe2000f8e02ff */
[----:B------:R-:W-:-:S02]  /*50c0*/  LEA.HI.X.SX32 R228, R155, R121, 0x1, P3 ;  /* 0x000000799be47211 */ /* 0x000fc400018f0eff */
[----:B------:R-:W-:Y:S02]  /*50d0*/  SEL R106, R80, R167, !P2 ;  /* 0x000000a7506a7207 */ /* 0x000fe40005000000 */
[-C--:B------:R-:W-:Y:S02]  /*50e0*/  LEA.HI.X.SX32 R216, R216, R121.reuse, 0x1, P4 ;  /* 0x00000079d8d87211 */ /* 0x080fe400020f0eff */
[CC--:B------:R-:W-:Y:S02]  /*50f0*/  IADD3 R237, P3, PT, R159.reuse, R122.reuse, RZ ;  /* 0x0000007a9fed7210 */ /* 0x0c0fe40007f7e0ff */
[----:B------:R-:W-:Y:S01]  /*5100*/  IADD3 R225, P4, PT, R224, R122, RZ ;  /* 0x0000007ae0e17210 */ /* 0x000fe20007f9e0ff */
[----:B------:R-:W-:Y:S01]  /*5110*/  IMAD R106, R106, UR8, RZ ;  /* 0x000000086a6a7c24 */ /* 0x000fe2000f8e02ff */
[-C--:B------:R-:W-:Y:S02]  /*5120*/  LEA.HI.X.SX32 R236, R159, R121.reuse, 0x1, P3 ;  /* 0x000000799fec7211 */ /* 0x080fe400018f0eff */
[----:B------:R-:W-:-:S02]  /*5130*/  LEA.HI.X.SX32 R224, R224, R121, 0x1, P4 ;  /* 0x00000079e0e07211 */ /* 0x000fc400020f0eff */
[-C--:B------:R-:W-:Y:S02]  /*5140*/  IADD3 R245, P3, PT, R108, R122.reuse, RZ ;  /* 0x0000007a6cf57210 */ /* 0x080fe40007f7e0ff */
[-C--:B------:R-:W-:Y:S01]  /*5150*/  IADD3 R233, P4, PT, R232, R122.reuse, RZ ;  /* 0x0000007ae8e97210 */ /* 0x080fe20007f9e0ff */
[----:B------:R-:W-:Y:S01]  /*5160*/  IMAD R101, R101, UR8, RZ ;  /* 0x0000000865657c24 */ /* 0x000fe2000f8e02ff */
[-C--:B------:R-:W-:Y:S01]  /*5170*/  LEA.HI.X.SX32 R244, R108, R121.reuse, 0x1, P3 ;  /* 0x000000796cf47211 */ /* 0x080fe200018f0eff */
[----:B------:R-:W-:Y:S01]  /*5180*/  IMAD R107, R107, UR8, RZ ;  /* 0x000000086b6b7c24 */ /* 0x000fe2000f8e02ff */
[-C--:B------:R-:W-:Y:S02]  /*5190*/  LEA.HI.X.SX32 R232, R232, R121.reuse, 0x1, P4 ;  /* 0x00000079e8e87211 */ /* 0x080fe400020f0eff */
[-C--:B------:R-:W-:Y:S02]  /*51a0*/  IADD3 R167, P3, PT, R106, R122.reuse, RZ ;  /* 0x0000007a6aa77210 */ /* 0x080fe40007f7e0ff */
[----:B------:R-:W-:Y:S01]  /*51b0*/  IADD3 R241, P4, PT, R240, R122, RZ ;  /* 0x0000007af0f17210 */ /* 0x000fe20007f9e0ff */
[----:B------:R-:W-:Y:S01]  /*51c0*/  IMAD R97, R97, UR8, RZ ;  /* 0x0000000861617c24 */ /* 0x000fe2000f8e02ff */
[----:B------:R-:W-:Y:S01]  /*51d0*/  LEA.HI.X.SX32 R252, R106, R121, 0x1, P3 ;  /* 0x000000796afc7211 */ /* 0x000fe200018f0eff */
[----:B------:R-:W-:Y:S01]  /*51e0*/  @!P6 IMAD.MOV R85, RZ, RZ, -R85 ;  /* 0x000000ffff55e224 */ /* 0x000fe200078e0a55 */
[----:B------:R-:W-:Y:S01]  /*51f0*/  SEL R91, R80, R179, !P2 ;  /* 0x000000b3505b7207 */ /* 0x000fe20005000000 */
[----:B------:R-:W-:Y:S01]  /*5200*/  IMAD R103, R103, UR8, RZ ;  /* 0x0000000867677c24 */ /* 0x000fe2000f8e02ff */
[----:B------:R-:W-:-:S02]  /*5210*/  LEA.HI.X.SX32 R240, R240, R121, 0x1, P4 ;  /* 0x00000079f0f07211 */ /* 0x000fc400020f0eff */
[-C--:B------:R-:W-:Y:S02]  /*5220*/  IADD3 R242, P3, PT, R101, R122.reuse, RZ ;  /* 0x0000007a65f27210 */ /* 0x080fe40007f7e0ff */
[----:B------:R-:W-:Y:S02]  /*5230*/  IADD3 R249, P4, PT, R107, R122, RZ ;  /* 0x0000007a6bf97210 */ /* 0x000fe40007f9e0ff */
[----:B------:R-:W-:Y:S01]  /*5240*/  ISETP.GT.U32.AND P6, PT, R95, R96, PT ;  /* 0x000000605f00720c */ /* 0x000fe20003fc4070 */
[----:B------:R-:W-:Y:S01]  /*5250*/  IMAD R91, R91, UR8, RZ ;  /* 0x000000085b5b7c24 */ /* 0x000fe2000f8e02ff */
[----:B------:R-:W-:Y:S01]  /*5260*/  LEA.HI.X.SX32 R251, R101, R121, 0x1, P3 ;  /* 0x0000007965fb7211 */ /* 0x000fe200018f0eff */
[----:B------:R-:W-:Y:S01]  /*5270*/  IMAD R99, R99, UR8, RZ ;  /* 0x0000000863637c24 */ /* 0x000fe2000f8e02ff */
[----:B------:R-:W-:Y:S02]  /*5280*/  SEL R89, R80, R183, !P2 ;  /* 0x000000b750597207 */ /* 0x000fe40005000000 */
[----:B------:R-:W-:-:S02]  /*5290*/  LEA.HI.X.SX32 R248, R107, R121, 0x1, P4 ;  /* 0x000000796bf87211 */ /* 0x000fc400020f0eff */
[-C--:B------:R-:W-:Y:S02]  /*52a0*/  IADD3 R222, P3, PT, R97, R122.reuse, RZ ;  /* 0x0000007a61de7210 */ /* 0x080fe40007f7e0ff */
[-C--:B------:R-:W-:Y:S01]  /*52b0*/  IADD3 R151, P4, PT, R103, R122.reuse, RZ ;  /* 0x0000007a67977210 */ /* 0x080fe20007f9e0ff */
[----:B------:R-:W-:Y:S01]  /*52c0*/  IMAD R89, R89, UR8, RZ ;  /* 0x0000000859597c24 */ /* 0x000fe2000f8e02ff */
[-C--:B------:R-:W-:Y:S01]  /*52d0*/  LEA.HI.X.SX32 R226, R97, R121.reuse, 0x1, P3 ;  /* 0x0000007961e27211 */ /* 0x080fe200018f0eff */
[----:B------:R-:W-:Y:S01]  /*52e0*/  IMAD R92, R92, UR8, RZ ;  /* 0x000000085c5c7c24 */ /* 0x000fe2000f8e02ff */
[----:B------:R-:W-:Y:S02]  /*52f0*/  LEA.HI.X.SX32 R163, R103, R121, 0x1, P4 ;  /* 0x0000007967a37211 */ /* 0x000fe400020f0eff */
[-C--:B------:R-:W-:Y:S02]  /*5300*/  IADD3 R207, P3, PT, R91, R122.reuse, RZ ;  /* 0x0000007a5bcf7210 */ /* 0x080fe40007f7e0ff */
[----:B------:R-:W-:-:S02]  /*5310*/  IADD3 R231, P4, PT, R99, R122, RZ ;  /* 0x0000007a63e77210 */ /* 0x000fc40007f9e0ff */
[----:B------:R-:W-:Y:S01]  /*5320*/  ISETP.GT.U32.AND P5, PT, R95, R81, PT ;  /* 0x000000515f00720c */ /* 0x000fe20003fa4070 */
[----:B------:R-:W-:Y:S01]  /*5330*/  @!P6 IMAD.IADD R96, R96, 0x1, -R95 ;  /* 0x000000016060e824 */ /* 0x000fe200078e0a5f */
[-C--:B------:R-:W-:Y:S01]  /*5340*/  LEA.HI.X.SX32 R208, R91, R121.reuse, 0x1, P3 ;  /* 0x000000795bd07211 */ /* 0x080fe200018f0eff */
[----:B------:R-:W-:Y:S01]  /*5350*/  IMAD R90, R90, UR8, RZ ;  /* 0x000000085a5a7c24 */ /* 0x000fe2000f8e02ff */
[-C--:B------:R-:W-:Y:S01]  /*5360*/  LEA.HI.X.SX32 R238, R99, R121.reuse, 0x1, P4 ;  /* 0x0000007963ee7211 */ /* 0x080fe200020f0eff */
[----:B------:R-:W-:Y:S01]  /*5370*/  IMAD R88, R88, UR8, RZ ;  /* 0x0000000858587c24 */ /* 0x000fe2000f8e02ff */
[CC--:B------:R-:W-:Y:S02]  /*5380*/  IADD3 R200, P3, PT, R89.reuse, R122.reuse, RZ ;  /* 0x0000007a59c87210 */ /* 0x0c0fe40007f7e0ff */
[C---:B------:R-:W-:Y:S02]  /*5390*/  IADD3 R211, P4, PT, R92.reuse, R122, RZ ;  /* 0x0000007a5cd37210 */ /* 0x040fe40007f9e0ff */
[-C--:B------:R-:W-:Y:S01]  /*53a0*/  LEA.HI.X.SX32 R203, R89, R121.reuse, 0x1, P3 ;  /* 0x0000007959cb7211 */ /* 0x080fe200018f0eff */
[----:B------:R-:W-:Y:S01]  /*53b0*/  IMAD R87, R87, UR8, RZ ;  /* 0x0000000857577c24 */ /* 0x000fe2000f8e02ff */
[----:B------:R-:W-:Y:S01]  /*53c0*/  LEA.HI.X.SX32 R218, R92, R121, 0x1, P4 ;  /* 0x000000795cda7211 */ /* 0x000fe200020f0eff */
[----:B------:R-:W-:Y:S01]  /*53d0*/  IMAD R86, R86, UR8, RZ ;  /* 0x0000000856567c24 */ /* 0x000fe2000f8e02ff */
[----:B------:R-:W-:-:S02]  /*53e0*/  ISETP.GT.U32.AND P3, PT, R95, R96, PT ;  /* 0x000000605f00720c */ /* 0x000fc40003f64070 */
[-C--:B------:R-:W-:Y:S02]  /*53f0*/  IADD3 R204, P4, PT, R90, R122.reuse, RZ ;  /* 0x0000007a5acc7210 */ /* 0x080fe40007f9e0ff */
[----:B------:R-:W-:Y:S02]  /*5400*/  IADD3 R193, P6, PT, R88, R122, RZ ;  /* 0x0000007a58c17210 */ /* 0x000fe40007fde0ff */
[----:B------:R-:W-:Y:S01]  /*5410*/  LOP3.LUT R102, R94, 0x1c, RZ, 0xfc, !PT ;  /* 0x0000001c5e667812 */ /* 0x000fe200078efcff */
[----:B------:R-:W-:Y:S01]  /*5420*/  @!P5 IMAD.IADD R81, R81, 0x1, -R95 ;  /* 0x000000015151d824 */ /* 0x000fe200078e0a5f */
[-C--:B------:R-:W-:Y:S02]  /*5430*/  LEA.HI.X.SX32 R206, R90, R121.reuse, 0x1, P4 ;  /* 0x000000795ace7211 */ /* 0x080fe400020f0eff */
[----:B------:R-:W-:Y:S02]  /*5440*/  LEA.HI.X.SX32 R199, R88, R121, 0x1, P6 ;  /* 0x0000007958c77211 */ /* 0x000fe400030f0eff */
[----:B------:R-:W-:-:S02]  /*5450*/  IABS R78, R102 ;  /* 0x00000066004e7213 */ /* 0x000fc40000000000 */
[CC--:B------:R-:W-:Y:S02]  /*5460*/  IADD3 R190, P4, PT, R87.reuse, R122.reuse, RZ ;  /* 0x0000007a57be7210 */ /* 0x0c0fe40007f9e0ff */
[----:B------:R-:W-:Y:S01]  /*5470*/  IADD3 R188, P6, PT, R86, R122, RZ ;  /* 0x0000007a56bc7210 */ /* 0x000fe20007fde0ff */
[----:B------:R-:W-:Y:S01]  /*5480*/  IMAD R84, R84, UR8, RZ ;  /* 0x0000000854547c24 */ /* 0x000fe2000f8e02ff */
[----:B------:R-:W-:Y:S02]  /*5490*/  LOP3.LUT R98, R94, 0x24, RZ, 0xfc, !PT ;  /* 0x000000245e627812 */ /* 0x000fe400078efcff */
[-C--:B------:R-:W-:Y:S02]  /*54a0*/  LEA.HI.X.SX32 R192, R87, R121.reuse, 0x1, P4 ;  /* 0x0000007957c07211 */ /* 0x080fe400020f0eff */
[----:B------:R-:W-:Y:S01]  /*54b0*/  LEA.HI.X.SX32 R189, R86, R121, 0x1, P6 ;  /* 0x0000007956bd7211 */ /* 0x000fe200030f0eff */
[----:B------:R-:W-:Y:S01]  /*54c0*/  IMAD.MOV.U32 R86, RZ, RZ, R78 ;  /* 0x000000ffff567224 */ /* 0x000fe200078e004e */
[----:B------:R-:W-:-:S02]  /*54d0*/  ISETP.GT.U32.AND P5, PT, R95, R81, PT ;  /* 0x000000515f00720c */ /* 0x000fc40003fa4070 */
[----:B------:R-:W-:Y:S01]  /*54e0*/  ISETP.GT.U32.AND P4, PT, R95, R82, PT ;  /* 0x000000525f00720c */ /* 0x000fe20003f84070 */
[----:B------:R-:W-:Y:S01]  /*54f0*/  @!P3 IMAD.IADD R96, R96, 0x1, -R95 ;  /* 0x000000016060b824 */ /* 0x000fe200078e0a5f */
[C---:B------:R-:W-:Y:S02]  /*5500*/  IADD3 R186, P6, PT, R84.reuse, R122, RZ ;  /* 0x0000007a54ba7210 */ /* 0x040fe40007fde0ff */
[----:B------:R-:W-:Y:S01]  /*5510*/  IABS R88, R98 ;  /* 0x0000006200587213 */ /* 0x000fe20000000000 */
[----:B------:R-:W-:Y:S01]  /*5520*/  IMAD.HI.U32 R78, R93, R86, RZ ;  /* 0x000000565d4e7227 */ /* 0x000fe200078e00ff */
[----:B------:R-:W-:Y:S02]  /*5530*/  ISETP.GE.AND P3, PT, R105, RZ, PT ;  /* 0x000000ff6900720c */ /* 0x000fe40003f66270 */
[----:B------:R-:W-:Y:S01]  /*5540*/  LEA.HI.X.SX32 R187, R84, R121, 0x1, P6 ;  /* 0x0000007954bb7211 */ /* 0x000fe200030f0eff */
[----:B------:R-:W-:-:S04]  /*5550*/  IMAD.HI.U32 R84, R93, R88, RZ ;  /* 0x000000585d547227 */ /* 0x000fc800078e00ff */
[----:B------:R-:W-:Y:S02]  /*5560*/  IMAD.MOV R78, RZ, RZ, -R78 ;  /* 0x000000ffff4e7224 */ /* 0x000fe400078e0a4e */
[----:B------:R-:W-:Y:S02]  /*5570*/  IMAD.MOV R87, RZ, RZ, -R84 ;  /* 0x000000ffff577224 */ /* 0x000fe400078e0a54 */
[--C-:B------:R-:W-:Y:S02]  /*5580*/  @!P5 IMAD.IADD R81, R81, 0x1, -R95.reuse ;  /* 0x000000015151d824 */ /* 0x100fe400078e0a5f */
[C---:B------:R-:W-:Y:S02]  /*5590*/  IMAD R84, R95.reuse, R78, R86 ;  /* 0x0000004e5f547224 */ /* 0x040fe400078e0256 */
[----:B------:R-:W-:Y:S02]  /*55a0*/  @!P4 IMAD.IADD R82, R82, 0x1, -R95 ;  /* 0x000000015252c824 */ /* 0x000fe400078e0a5f */
[----:B------:R-:W-:Y:S01]  /*55b0*/  @!P3 IMAD.MOV R81, RZ, RZ, -R81 ;  /* 0x000000ffff51b224 */ /* 0x000fe200078e0a51 */
[----:B------:R-:W-:-:S02]  /*55c0*/  ISETP.GT.U32.AND P3, PT, R95, R84, PT ;  /* 0x000000545f00720c */ /* 0x000fc40003f64070 */
[C---:B------:R-:W-:Y:S02]  /*55d0*/  ISETP.GT.U32.AND P4, PT, R95.reuse, R82, PT ;  /* 0x000000525f00720c */ /* 0x040fe40003f84070 */
[----:B------:R-:W-:Y:S02]  /*55e0*/  SEL R86, R80, R83, !P2 ;  /* 0x0000005350567207 */ /* 0x000fe40005000000 */
[----:B------:R-:W-:Y:S01]  /*55f0*/  ISETP.GE.AND P6, PT, R104, RZ, PT ;  /* 0x000000ff6800720c */ /* 0x000fe20003fc6270 */
[----:B------:R-:W-:Y:S02]  /*5600*/  IMAD R88, R95, R87, R88 ;  /* 0x000000575f587224 */ /* 0x000fe400078e0258 */
[----:B------:R-:W-:Y:S01]  /*5610*/  IMAD R86, R86, UR8, RZ ;  /* 0x0000000856567c24 */ /* 0x000fe2000f8e02ff */
[----:B------:R-:W-:-:S03]  /*5620*/  LOP3.LUT R99, R94, 0x34, RZ, 0xfc, !PT ;  /* 0x000000345e637812 */ /* 0x000fc600078efcff */
[--C-:B------:R-:W-:Y:S01]  /*5630*/  @!P3 IMAD.IADD R84, R84, 0x1, -R95.reuse ;  /* 0x000000015454b824 */ /* 0x100fe200078e0a5f */
[----:B------:R-:W-:Y:S01]  /*5640*/  IADD3 R180, P3, PT, R86, R122, RZ ;  /* 0x0000007a56b47210 */ /* 0x000fe20007f7e0ff */
[----:B------:R-:W-:Y:S01]  /*5650*/  @!P4 IMAD.IADD R82, R82, 0x1, -R95 ;  /* 0x000000015252c824 */ /* 0x000fe200078e0a5f */
[----:B------:R-:W-:Y:S02]  /*5660*/  ISETP.GT.U32.AND P4, PT, R95, R88, PT ;  /* 0x000000585f00720c */ /* 0x000fe40003f84070 */
[----:B------:R-:W-:Y:S02]  /*5670*/  LOP3.LUT R101, R94, 0x2c, RZ, 0xfc, !PT ;  /* 0x0000002c5e657812 */ /* 0x000fe400078efcff */
[----:B------:R-:W-:Y:S02]  /*5680*/  IABS R92, R99 ;  /* 0x00000063005c7213 */ /* 0x000fe40000000000 */
[----:B------:R-:W-:Y:S02]  /*5690*/  LEA.HI.X.SX32 R184, R86, R121, 0x1, P3 ;  /* 0x0000007956b87211 */ /* 0x000fe400018f0eff */
[----:B------:R-:W-:-:S02]  /*56a0*/  LOP3.LUT R91, R94, 0x3c, RZ, 0xfc, !PT ;  /* 0x0000003c5e5b7812 */ /* 0x000fc400078efcff */
[----:B------:R-:W-:Y:S01]  /*56b0*/  ISETP.GT.U32.AND P3, PT, R95, R84, PT ;  /* 0x000000545f00720c */ /* 0x000fe20003f64070 */
[----:B------:R-:W-:Y:S01]  /*56c0*/  @!P6 IMAD.MOV R96, RZ, RZ, -R96 ;  /* 0x000000ffff60e224 */ /* 0x000fe200078e0a60 */
[----:B------:R-:W-:Y:S01]  /*56d0*/  IABS R90, R101 ;  /* 0x00000065005a7213 */ /* 0x000fe20000000000 */
[C---:B------:R-:W-:Y:S01]  /*56e0*/  IMAD.HI.U32 R83, R93.reuse, R92, RZ ;  /* 0x0000005c5d537227 */ /* 0x040fe200078e00ff */
[----:B------:R-:W-:Y:S02]  /*56f0*/  ISETP.GE.AND P6, PT, R100, RZ, PT ;  /* 0x000000ff6400720c */ /* 0x000fe40003fc6270 */
[----:B------:R-:W-:Y:S01]  /*5700*/  IABS R100, R91 ;  /* 0x0000005b00647213 */ /* 0x000fe20000000000 */
[----:B------:R-:W-:Y:S01]  /*5710*/  IMAD.HI.U32 R78, R93, R90, RZ ;  /* 0x0000005a5d4e7227 */ /* 0x000fe200078e00ff */
[----:B------:R-:W-:-:S03]  /*5720*/  ISETP.GE.AND P5, PT, R102, RZ, PT ;  /* 0x000000ff6600720c */ /* 0x000fc60003fa6270 */
[----:B------:R-:W-:Y:S02]  /*5730*/  IMAD.MOV R86, RZ, RZ, -R83 ;  /* 0x000000ffff567224 */ /* 0x000fe400078e0a53 */
[----:B------:R-:W-:Y:S02]  /*5740*/  @!P4 IMAD.IADD R88, R88, 0x1, -R95 ;  /* 0x000000015858c824 */ /* 0x000fe400078e0a5f */
[----:B------:R-:W-:-:S04]  /*5750*/  IMAD.HI.U32 R83, R93, R100, RZ ;  /* 0x000000645d537227 */ /* 0x000fc800078e00ff */
[----:B------:R-:W-:Y:S01]  /*5760*/  IMAD.MOV R78, RZ, RZ, -R78 ;  /* 0x000000ffff4e7224 */ /* 0x000fe200078e0a4e */
[C---:B------:R-:W-:Y:S01]  /*5770*/  ISETP.GT.U32.AND P4, PT, R95.reuse, R88, PT ;  /* 0x000000585f00720c */ /* 0x040fe20003f84070 */
[----:B------:R-:W-:Y:S02]  /*5780*/  IMAD.MOV R87, RZ, RZ, -R83 ;  /* 0x000000ffff577224 */ /* 0x000fe400078e0a53 */
[----:B------:R-:W-:Y:S02]  /*5790*/  @!P3 IMAD.IADD R84, R84, 0x1, -R95 ;  /* 0x000000015454b824 */ /* 0x000fe400078e0a5f */
[C---:B------:R-:W-:Y:S02]  /*57a0*/  IMAD R78, R95.reuse, R78, R90 ;  /* 0x0000004e5f4e7224 */ /* 0x040fe400078e025a */
[----:B------:R-:W-:Y:S02]  /*57b0*/  IMAD.MOV.U32 R83, RZ, RZ, R84 ;  /* 0x000000ffff537224 */ /* 0x000fe400078e0054 */
[C---:B------:R-:W-:Y:S01]  /*57c0*/  IMAD R87, R95.reuse, R87, R100 ;  /* 0x000000575f577224 */ /* 0x040fe200078e0264 */
[C---:B------:R-:W-:Y:S01]  /*57d0*/  ISETP.GT.U32.AND P3, PT, R95.reuse, R78, PT ;  /* 0x0000004e5f00720c */ /* 0x040fe20003f64070 */
[----:B------:R-:W-:Y:S01]  /*57e0*/  @!P5 IMAD.MOV R83, RZ, RZ, -R83 ;  /* 0x000000ffff53d224 */ /* 0x000fe200078e0a53 */
[----:B------:R-:W-:Y:S01]  /*57f0*/  SEL R85, R80, R85, !P2 ;  /* 0x0000005550557207 */ /* 0x000fe20005000000 */
[C---:B------:R-:W-:Y:S01]  /*5800*/  IMAD R86, R95.reuse, R86, R92 ;  /* 0x000000565f567224 */ /* 0x040fe200078e025c */
[----:B------:R-:W-:Y:S01]  /*5810*/  ISETP.GT.U32.AND P5, PT, R95, R87, PT ;  /* 0x000000575f00720c */ /* 0x000fe20003fa4070 */
[----:B------:R-:W-:-:S02]  /*5820*/  @!P4 IMAD.IADD R88, R88, 0x1, -R95 ;  /* 0x000000015858c824 */ /* 0x000fc400078e0a5f */
[----:B------:R-:W-:Y:S01]  /*5830*/  IMAD R85, R85, UR8, RZ ;  /* 0x0000000855557c24 */ /* 0x000fe2000f8e02ff */
[----:B------:R-:W-:Y:S02]  /*5840*/  ISETP.GT.U32.AND P4, PT, R95, R86, PT ;  /* 0x000000565f00720c */ /* 0x000fe40003f84070 */
[----:B------:R-:W-:Y:S01]  /*5850*/  LOP3.LUT R97, R94, 0x44, RZ, 0xfc, !PT ;  /* 0x000000445e617812 */ /* 0x000fe200078efcff */
[----:B------:R-:W-:Y:S02]  /*5860*/  @!P6 IMAD.MOV R82, RZ, RZ, -R82 ;  /* 0x000000ffff52e224 */ /* 0x000fe400078e0a52 */
[--C-:B------:R-:W-:Y:S01]  /*5870*/  @!P3 IMAD.IADD R78, R78, 0x1, -R95.reuse ;  /* 0x000000014e4eb824 */ /* 0x100fe200078e0a5f */
[----:B------:R-:W-:Y:S02]  /*5880*/  IADD3 R172, P3, PT, R85, R122, RZ ;  /* 0x0000007a55ac7210 */ /* 0x000fe40007f7e0ff */
[----:B------:R-:W-:Y:S01]  /*5890*/  IABS R102, R97 ;  /* 0x0000006100667213 */ /* 0x000fe20000000000 */
[----:B------:R-:W-:Y:S01]  /*58a0*/  @!P5 IMAD.IADD R87, R87, 0x1, -R95 ;  /* 0x000000015757d824 */ /* 0x000fe200078e0a5f */
[----:B------:R-:W-:-:S02]  /*58b0*/  ISETP.GE.AND P6, PT, R98, RZ, PT ;  /* 0x000000ff6200720c */ /* 0x000fc40003fc6270 */
[----:B------:R-:W-:Y:S01]  /*58c0*/  LEA.HI.X.SX32 R176, R85, R121, 0x1, P3 ;  /* 0x0000007955b07211 */ /* 0x000fe200018f0eff */
[----:B------:R-:W-:Y:S01]  /*58d0*/  IMAD.HI.U32 R89, R93, R102, RZ ;  /* 0x000000665d597227 */ /* 0x000fe200078e00ff */
[C---:B------:R-:W-:Y:S02]  /*58e0*/  ISETP.GT.U32.AND P3, PT, R95.reuse, R78, PT ;  /* 0x0000004e5f00720c */ /* 0x040fe40003f64070 */
[----:B------:R-:W-:Y:S01]  /*58f0*/  LOP3.LUT R103, R94, 0x4c, RZ, 0xfc, !PT ;  /* 0x0000004c5e677812 */ /* 0x000fe200078efcff */
[----:B------:R-:W-:Y:S01]  /*5900*/  @!P4 IMAD.IADD R86, R86, 0x1, -R95 ;  /* 0x000000015656c824 */ /* 0x000fe200078e0a5f */
[C---:B------:R-:W-:Y:S01]  /*5910*/  ISETP.GT.U32.AND P5, PT, R95.reuse, R87, PT ;  /* 0x000000575f00720c */ /* 0x040fe20003fa4070 */
[----:B------:R-:W-:Y:S01]  /*5920*/  IMAD.MOV R89, RZ, RZ, -R89 ;  /* 0x000000ffff597224 */ /* 0x000fe200078e0a59 */
[----:B------:R-:W-:Y:S01]  /*5930*/  LOP3.LUT R105, R94, 0x54, RZ, 0xfc, !PT ;  /* 0x000000545e697812 */ /* 0x000fe200078efcff */
[----:B------:R-:W-:Y:S01]  /*5940*/  IMAD.MOV.U32 R84, RZ, RZ, R88 ;  /* 0x000000ffff547224 */ /* 0x000fe200078e0058 */
[----:B------:R-:W-:Y:S01]  /*5950*/  IABS R92, R103 ;  /* 0x00000067005c7213 */ /* 0x000fe20000000000 */
[C---:B------:R-:W-:Y:S01]  /*5960*/  IMAD R88, R95.reuse, R89, R102 ;  /* 0x000000595f587224 */ /* 0x040fe200078e0266 */
[----:B------:R-:W-:Y:S01]  /*5970*/  ISETP.GT.U32.AND P4, PT, R95, R86, PT ;  /* 0x000000565f00720c */ /* 0x000fe20003f84070 */
[----:B------:R-:W-:Y:S01]  /*5980*/  @!P6 IMAD.MOV R84, RZ, RZ, -R84 ;  /* 0x000000ffff54e224 */ /* 0x000fe200078e0a54 */
[----:B------:R-:W-:Y:S01]  /*5990*/  IABS R98, R105 ;  /* 0x0000006900627213 */ /* 0x000fe20000000000 */
[----:B------:R-:W-:Y:S01]  /*59a0*/  IMAD.HI.U32 R85, R93, R92, RZ ;  /* 0x0000005c5d557227 */ /* 0x000fe200078e00ff */
[----:B------:R-:W-:-:S03]  /*59b0*/  ISETP.GE.AND P6, PT, R101, RZ, PT ;  /* 0x000000ff6500720c */ /* 0x000fc60003fc6270 */
[----:B------:R-:W-:Y:S01]  /*59c0*/  @!P3 IMAD.IADD R78, R78, 0x1, -R95 ;  /* 0x000000014e4eb824 */ /* 0x000fe200078e0a5f */
[----:B------:R-:W-:Y:S01]  /*59d0*/  ISETP.GT.U32.AND P3, PT, R95, R88, PT ;  /* 0x000000585f00720c */ /* 0x000fe20003f64070 */
[----:B------:R-:W-:Y:S01]  /*59e0*/  IMAD.HI.U32 R89, R93, R98, RZ ;  /* 0x000000625d597227 */ /* 0x000fe200078e00ff */
[----:B------:R-:W-:-:S03]  /*59f0*/  LOP3.LUT R104, R94, 0x5c, RZ, 0xfc, !PT ;  /* 0x0000005c5e687812 */ /* 0x000fc600078efcff */
[----:B------:R-:W-:Y:S02]  /*5a00*/  IMAD.MOV R85, RZ, RZ, -R85 ;  /* 0x000000ffff557224 */ /* 0x000fe400078e0a55 */
[----:B------:R-:W-:Y:S01]  /*5a10*/  @!P5 IMAD.IADD R87, R87, 0x1, -R95 ;  /* 0x000000015757d824 */ /* 0x000fe200078e0a5f */
[----:B------:R-:W-:Y:S01]  /*5a20*/  ISETP.GE.AND P5, PT, R91, RZ, PT ;  /* 0x000000ff5b00720c */ /* 0x000fe20003fa6270 */
[----:B------:R-:W-:Y:S02]  /*5a30*/  IMAD.MOV R91, RZ, RZ, -R89 ;  /* 0x000000ffff5b7224 */ /* 0x000fe400078e0a59 */
[----:B------:R-:W-:Y:S02]  /*5a40*/  IMAD R89, R95, R85, R92 ;  /* 0x000000555f597224 */ /* 0x000fe400078e025c */
[----:B------:R-:W-:Y:S01]  /*5a50*/  IMAD.MOV.U32 R85, RZ, RZ, R78 ;  /* 0x000000ffff557224 */ /* 0x000fe200078e004e */
[----:B------:R-:W-:Y:S01]  /*5a60*/  IABS R100, R104 ;  /* 0x0000006800647213 */ /* 0x000fe20000000000 */
[----:B------:R-:W-:Y:S01]  /*5a70*/  @!P4 IMAD.IADD R86, R86, 0x1, -R95 ;  /* 0x000000015656c824 */ /* 0x000fe200078e0a5f */
[----:B------:R-:W-:Y:S01]  /*5a80*/  ISETP.GE.AND P4, PT, R99, RZ, PT ;  /* 0x000000ff6300720c */ /* 0x000fe20003f86270 */
[----:B------:R-:W-:Y:S01]  /*5a90*/  @!P6 IMAD.MOV R85, RZ, RZ, -R85 ;  /* 0x000000ffff55e224 */ /* 0x000fe200078e0a55 */
[----:B------:R-:W-:Y:S01]  /*5aa0*/  ISETP.GT.U32.AND P6, PT, R95, R89, PT ;  /* 0x000000595f00720c */ /* 0x000fe20003fc4070 */
[----:B------:R-:W-:Y:S01]  /*5ab0*/  IMAD.HI.U32 R90, R93, R100, RZ ;  /* 0x000000645d5a7227 */ /* 0x000fe200078e00ff */
[----:B------:R-:W-:-:S03]  /*5ac0*/  SEL R77, R80, R77, !P2 ;  /* 0x0000004d504d7207 */ /* 0x000fc60005000000 */
[--C-:B------:R-:W-:Y:S02]  /*5ad0*/  @!P3 IMAD.IADD R88, R88, 0x1, -R95.reuse ;  /* 0x000000015858b824 */ /* 0x100fe400078e0a5f */
[----:B------:R-:W-:Y:S02]  /*5ae0*/  IMAD.MOV R99, RZ, RZ, -R90 ;  /* 0x000000ffff637224 */ /* 0x000fe400078e0a5a */
[C---:B------:R-:W-:Y:S01]  /*5af0*/  IMAD R90, R95.reuse, R91, R98 ;  /* 0x0000005b5f5a7224 */ /* 0x040fe200078e0262 */
[----:B------:R-:W-:Y:S01]  /*5b00*/  ISETP.GT.U32.AND P3, PT, R95, R88, PT ;  /* 0x000000585f00720c */ /* 0x000fe20003f64070 */
[----:B------:R-:W-:Y:S02]  /*5b10*/  IMAD R77, R77, UR8, RZ ;  /* 0x000000084d4d7c24 */ /* 0x000fe4000f8e02ff */
[C---:B------:R-:W-:Y:S02]  /*5b20*/  IMAD R91, R95.reuse, R99, R100 ;  /* 0x000000635f5b7224 */ /* 0x040fe400078e0264 */
[----:B------:R-:W-:Y:S01]  /*5b30*/  @!P4 IMAD.MOV R86, RZ, RZ, -R86 ;  /* 0x000000ffff56c224 */ /* 0x000fe200078e0a56 */
[----:B------:R-:W-:Y:S01]  /*5b40*/  ISETP.GT.U32.AND P4, PT, R95, R90, PT ;  /* 0x0000005a5f00720c */ /* 0x000fe20003f84070 */
[----:B------:R-:W-:Y:S01]  /*5b50*/  @!P6 IMAD.IADD R89, R89, 0x1, -R95 ;  /* 0x000000015959e824 */ /* 0x000fe200078e0a5f */
[----:B------:R-:W-:Y:S01]  /*5b60*/  LOP3.LUT R101, R94, 0x64, RZ, 0xfc, !PT ;  /* 0x000000645e657812 */ /* 0x000fe200078efcff */
[----:B------:R-:W-:Y:S01]  /*5b70*/  @!P5 IMAD.MOV R87, RZ, RZ, -R87 ;  /* 0x000000ffff57d224 */ /* 0x000fe200078e0a57 */
[----:B------:R-:W-:-:S02]  /*5b80*/  IADD3 R154, P6, PT, R77, R122, RZ ;  /* 0x0000007a4d9a7210 */ /* 0x000fc40007fde0ff */
[----:B------:R-:W-:Y:S02]  /*5b90*/  ISETP.GT.U32.AND P5, PT, R95, R91, PT ;  /* 0x0000005b5f00720c */ /* 0x000fe40003fa4070 */
[----:B------:R-:W-:Y:S02]  /*5ba0*/  IABS R102, R101 ;  /* 0x0000006500667213 */ /* 0x000fe40000000000 */
[----:B------:R-:W-:Y:S02]  /*5bb0*/  LEA.HI.X.SX32 R168, R77, R121, 0x1, P6 ;  /* 0x000000794da87211 */ /* 0x000fe400030f0eff */
[----:B------:R-:W-:Y:S01]  /*5bc0*/  ISETP.GT.U32.AND P6, PT, R95, R89, PT ;  /* 0x000000595f00720c */ /* 0x000fe20003fc4070 */
[----:B------:R-:W-:Y:S01]  /*5bd0*/  @!P3 IMAD.IADD R88, R88, 0x1, -R95 ;  /* 0x000000015858b824 */ /* 0x000fe200078e0a5f */
[----:B------:R-:W-:Y:S01]  /*5be0*/  ISETP.GE.AND P3, PT, R97, RZ, PT ;  /* 0x000000ff6100720c */ /* 0x000fe20003f66270 */
[----:B------:R-:W-:Y:S01]  /*5bf0*/  IMAD.HI.U32 R92, R93, R102, RZ ;  /* 0x000000665d5c7227 */ /* 0x000fe200078e00ff */
[----:B------:R-:W-:-:S02]  /*5c00*/  SEL R78, R80, R79, !P2 ;  /* 0x0000004f504e7207 */ /* 0x000fc40005000000 */
[----:B------:R-:W-:Y:S01]  /*5c10*/  LOP3.LUT R79, R94, 0x6c, RZ, 0xfc, !PT ;  /* 0x0000006c5e4f7812 */ /* 0x000fe200078efcff */
[--C-:B------:R-:W-:Y:S02]  /*5c20*/  @!P4 IMAD.IADD R90, R90, 0x1, -R95.reuse ;  /* 0x000000015a5ac824 */ /* 0x100fe400078e0a5f */
[----:B------:R-:W-:Y:S01]  /*5c30*/  IMAD.MOV R92, RZ, RZ, -R92 ;  /* 0x000000ffff5c7224 */ /* 0x000fe200078e0a5c */
[----:B------:R-:W-:Y:S01]  /*5c40*/  IABS R100, R79 ;  /* 0x0000004f00647213 */ /* 0x000fe20000000000 */
[--C-:B------:R-:W-:Y:S01]  /*5c50*/  @!P5 IMAD.IADD R91, R91, 0x1, -R95.reuse ;  /* 0x000000015b5bd824 */ /* 0x100fe200078e0a5f */
[C---:B------:R-:W-:Y:S01]  /*5c60*/  ISETP.GT.U32.AND P5, PT, R95.reuse, R90, PT ;  /* 0x0000005a5f00720c */ /* 0x040fe20003fa4070 */
[----:B------:R-:W-:Y:S01]  /*5c70*/  IMAD R92, R95, R92, R102 ;  /* 0x0000005c5f5c7224 */ /* 0x000fe200078e0266 */
[----:B------:R-:W0:Y:S01]  /*5c80*/  S2R R179, SR_TID.X ;  /* 0x0000000000b37919 */ /* 0x000e220000002100 */
[----:B------:R-:W-:Y:S01]  /*5c90*/  @!P6 IMAD.IADD R89, R89, 0x1, -R95 ;  /* 0x000000015959e824 */ /* 0x000fe200078e0a5f */
[----:B------:R-:W-:Y:S01]  /*5ca0*/  ISETP.GE.AND P6, PT, R103, RZ, PT ;  /* 0x000000ff6700720c */ /* 0x000fe20003fc6270 */
[----:B------:R-:W-:-:S02]  /*5cb0*/  IMAD R78, R78, UR8, RZ ;  /* 0x000000084e4e7c24 */ /* 0x000fc4000f8e02ff */
[----:B------:R-:W-:-:S04]  /*5cc0*/  IMAD.HI.U32 R77, R93, R100, RZ ;  /* 0x000000645d4d7227 */ /* 0x000fc800078e00ff */
[----:B------:R-:W-:Y:S01]  /*5cd0*/  @!P3 IMAD.MOV R88, RZ, RZ, -R88 ;  /* 0x000000ffff58b224 */ /* 0x000fe200078e0a58 */
[C---:B------:R-:W-:Y:S01]  /*5ce0*/  ISETP.GT.U32.AND P3, PT, R95.reuse, R92, PT ;  /* 0x0000005c5f00720c */ /* 0x040fe20003f64070 */
[----:B------:R-:W-:Y:S01]  /*5cf0*/  IMAD.MOV R77, RZ, RZ, -R77 ;  /* 0x000000ffff4d7224 */ /* 0x000fe200078e0a4d */
[----:B------:R-:W-:Y:S01]  /*5d00*/  IADD3 R158, P4, PT, R78, R122, RZ ;  /* 0x0000007a4e9e7210 */ /* 0x000fe20007f9e0ff */
[----:B------:R-:W-:Y:S02]  /*5d10*/  @!P5 IMAD.IADD R90, R90, 0x1, -R95 ;  /* 0x000000015a5ad824 */ /* 0x000fe400078e0a5f */
[C---:B------:R-:W-:Y:S01]  /*5d20*/  IMAD R100, R95.reuse, R77, R100 ;  /* 0x0000004d5f647224 */ /* 0x040fe200078e0264 */
[----:B------:R-:W-:Y:S02]  /*5d30*/  LEA.HI.X.SX32 R164, R78, R121, 0x1, P4 ;  /* 0x000000794ea47211 */ /* 0x000fe400020f0eff */
[----:B------:R-:W-:Y:S02]  /*5d40*/  ISETP.GT.U32.AND P4, PT, R95, R91, PT ;  /* 0x0000005b5f00720c */ /* 0x000fe40003f84070 */
[----:B------:R-:W-:Y:S01]  /*5d50*/  ISETP.GE.AND P5, PT, R105, RZ, PT ;  /* 0x000000ff6900720c */ /* 0x000fe20003fa6270 */
[----:B------:R-:W-:Y:S01]  /*5d60*/  @!P6 IMAD.MOV R89, RZ, RZ, -R89 ;  /* 0x000000ffff59e224 */ /* 0x000fe200078e0a59 */
[----:B------:R-:W-:Y:S01]  /*5d70*/  ISETP.GT.U32.AND P6, PT, R95, R100, PT ;  /* 0x000000645f00720c */ /* 0x000fe20003fc4070 */
[----:B------:R-:W-:-:S05]  /*5d80*/  @!P3 IMAD.IADD R92, R92, 0x1, -R95 ;  /* 0x000000015c5cb824 */ /* 0x000fca00078e0a5f */
[----:B------:R-:W-:-:S03]  /*5d90*/  ISETP.GT.U32.AND P3, PT, R95, R92, PT ;  /* 0x0000005c5f00720c */ /* 0x000fc60003f64070 */
[--C-:B------:R-:W-:Y:S01]  /*5da0*/  @!P4 IMAD.IADD R91, R91, 0x1, -R95.reuse ;  /* 0x000000015b5bc824 */ /* 0x100fe200078e0a5f */
[----:B------:R-:W-:Y:S01]  /*5db0*/  ISETP.GE.AND P4, PT, R104, RZ, PT ;  /* 0x000000ff6800720c */ /* 0x000fe20003f86270 */
[----:B------:R-:W-:Y:S01]  /*5dc0*/  @!P5 IMAD.MOV R90, RZ, RZ, -R90 ;  /* 0x000000ffff5ad224 */ /* 0x000fe200078e0a5a */
[----:B------:R-:W-:Y:S01]  /*5dd0*/  ISETP.GE.AND P5, PT, R101, RZ, PT ;  /* 0x000000ff6500720c */ /* 0x000fe20003fa6270 */
[----:B------:R-:W-:Y:S01]  /*5de0*/  @!P6 IMAD.IADD R100, R100, 0x1, -R95 ;  /* 0x000000016464e824 */ /* 0x000fe200078e0a5f */
[C---:B------:R-:W-:Y:S02]  /*5df0*/  LOP3.LUT R77, R94.reuse, 0x74, RZ, 0xfc, !PT ;  /* 0x000000745e4d7812 */ /* 0x040fe400078efcff */
[C---:B------:R-:W-:Y:S02]  /*5e00*/  LOP3.LUT R78, R94.reuse, 0x7c, RZ, 0xfc, !PT ;  /* 0x0000007c5e4e7812 */ /* 0x040fe400078efcff */
[----:B------:R-:W-:Y:S02]  /*5e10*/  LOP3.LUT R99, R94, 0x84, RZ, 0xfc, !PT ;  /* 0x000000845e637812 */ /* 0x000fe400078efcff */
[----:B------:R-:W-:-:S02]  /*5e20*/  ISETP.GT.U32.AND P6, PT, R95, R100, PT ;  /* 0x000000645f00720c */ /* 0x000fc40003fc4070 */
[----:B0-----:R-:W-:Y:S01]  /*5e30*/  LOP3.LUT R179, R179, 0x1f, RZ, 0xc0, !PT ;  /* 0x0000001fb3b37812 */ /* 0x001fe200078ec0ff */
[----:B------:R-:W-:Y:S01]  /*5e40*/  @!P3 IMAD.IADD R92, R92, 0x1, -R95 ;  /* 0x000000015c5cb824 */ /* 0x000fe200078e0a5f */
[----:B------:R-:W-:Y:S02]  /*5e50*/  IABS R98, R77 ;  /* 0x0000004d00627213 */ /* 0x000fe40000000000 */
[----:B------:R-:W-:Y:S02]  /*5e60*/  IABS R102, R78 ;  /* 0x0000004e00667213 */ /* 0x000fe40000000000 */
[----:B------:R-:W-:Y:S02]  /*5e70*/  IABS R104, R99 ;  /* 0x0000006300687213 */ /* 0x000fe40000000000 */
[----:B------:R-:W-:Y:S01]  /*5e80*/  ISETP.LT.AND P0, PT, R179, R123, P0 ;  /* 0x0000007bb300720c */ /* 0x000fe20000701270 */
[----:B------:R-:W-:Y:S01]  /*5e90*/  @!P4 IMAD.MOV R91, RZ, RZ, -R91 ;  /* 0x000000ffff5bc224 */ /* 0x000fe200078e0a5b */
[----:B------:R-:W-:Y:S01]  /*5ea0*/  ISETP.GE.AND P3, PT, R77, RZ, PT ;  /* 0x000000ff4d00720c */ /* 0x000fe20003f66270 */
[----:B------:R-:W-:Y:S01]  /*5eb0*/  @!P5 IMAD.MOV R92, RZ, RZ, -R92 ;  /* 0x000000ffff5cd224 */ /* 0x000fe200078e0a5c */
[----:B------:R-:W-:Y:S01]  /*5ec0*/  ISETP.GE.AND P4, PT, R79, RZ, PT ;  /* 0x000000ff4f00720c */ /* 0x000fe20003f86270 */
[----:B------:R-:W-:Y:S01]  /*5ed0*/  IMAD.HI.U32 R77, R93, R98, RZ ;  /* 0x000000625d4d7227 */ /* 0x000fe200078e00ff */
[----:B------:R-:W-:-:S03]  /*5ee0*/  ISETP.GE.AND P5, PT, R78, RZ, PT ;  /* 0x000000ff4e00720c */ /* 0x000fc60003fa6270 */
[----:B------:R-:W-:-:S04]  /*5ef0*/  IMAD.HI.U32 R78, R93, R102, RZ ;  /* 0x000000665d4e7227 */ /* 0x000fc800078e00ff */
[----:B------:R-:W-:Y:S01]  /*5f00*/  IMAD.HI.U32 R79, R93, R104, RZ ;  /* 0x000000685d4f7227 */ /* 0x000fe200078e00ff */
[----:B------:R-:W-:Y:S03]  /*5f10*/  STL [R1+0x124], R3 ;  /* 0x0001240301007387 */ /* 0x000fe60000100800 */
[----:B------:R-:W-:Y:S02]  /*5f20*/  IMAD.MOV R77, RZ, RZ, -R77 ;  /* 0x000000ffff4d7224 */ /* 0x000fe400078e0a4d */
[----:B------:R-:W-:Y:S02]  /*5f30*/  IMAD.MOV R78, RZ, RZ, -R78 ;  /* 0x000000ffff4e7224 */ /* 0x000fe400078e0a4e */
[----:B------:R-:W-:Y:S01]  /*5f40*/  IMAD.MOV R79, RZ, RZ, -R79 ;  /* 0x000000ffff4f7224 */ /* 0x000fe200078e0a4f */
[----:B------:R-:W-:Y:S01]  /*5f50*/  STL [R1+0x120], R5 ;  /* 0x0001200501007387 */ /* 0x000fe20000100800 */
[----:B------:R-:W-:Y:S01]  /*5f60*/  @!P6 IMAD.IADD R100, R100, 0x1, -R95 ;  /* 0x000000016464e824 */ /* 0x000fe200078e0a5f */
[----:B------:R-:W-:Y:S01]  /*5f70*/  ISETP.GE.AND P6, PT, R99, RZ, PT ;  /* 0x000000ff6300720c */ /* 0x000fe20003fc6270 */
[C---:B------:R-:W-:Y:S01]  /*5f80*/  IMAD R99, R95.reuse, R77, R98 ;  /* 0x0000004d5f637224 */ /* 0x040fe200078e0262 */
[----:B------:R-:W-:Y:S01]  /*5f90*/  STL [R1+0x12c], R4 ;  /* 0x00012c0401007387 */ /* 0x000fe20000100800 */
[C---:B------:R-:W-:Y:S01]  /*5fa0*/  IMAD R77, R95.reuse, R78, R102 ;  /* 0x0000004e5f4d7224 */ /* 0x040fe200078e0266 */
[----:B------:R-:W-:Y:S01]  /*5fb0*/  PRMT R124, RZ, 0x7610, R124 ;  /* 0x00007610ff7c7816 */ /* 0x000fe2000000007c */
[----:B------:R-:W-:Y:S01]  /*5fc0*/  IMAD R98, R95, R79, R104 ;  /* 0x0000004f5f627224 */ /* 0x000fe200078e0268 */
[----:B------:R-:W-:Y:S01]  /*5fd0*/  STL [R1+0x128], R6 ;  /* 0x0001280601007387 */ /* 0x000fe20000100800 */
[----:B------:R-:W-:-:S02]  /*5fe0*/  @P0 IMAD.MOV.U32 R78, RZ, RZ, R33 ;  /* 0x000000ffff4e0224 */ /* 0x000fc400078e0021 */
[----:B------:R-:W-:Y:S01]  /*5ff0*/  @P0 IMAD.MOV.U32 R79, RZ, RZ, R34 ;  /* 0x000000ffff4f0224 */ /* 0x000fe200078e0022 */
[----:B------:R-:W-:Y:S04]  /*6000*/  STL [R1+0x134], R7 ;  /* 0x0001340701007387 */ /* 0x000fe80000100800 */
[----:B------:R-:W-:Y:S04]  /*6010*/  STL [R1+0x130], R9 ;  /* 0x0001300901007387 */ /* 0x000fe80000100800 */
[----:B------:R-:W-:Y:S04]  /*6020*/  STL [R1+0x13c], R8 ;  /* 0x00013c0801007387 */ /* 0x000fe80000100800 */
[----:B------:R-:W-:Y:S04]  /*6030*/  STL [R1+0x138], R10 ;  /* 0x0001380a01007387 */ /* 0x000fe80000100800 */
[----:B------:R0:W-:Y:S04]  /*6040*/  STL [R1+0x144], R11 ;  /* 0x0001440b01007387 */ /* 0x0001e80000100800 */
[----:B------:R1:W2:Y:S01]  /*6050*/  @P0 LDG.E.U8 R124, desc[UR24][R78.64] ;  /* 0x000000184e7c0981 */ /* 0x0002a2000c1e1100 */
[----:B0-----:R-:W-:Y:S01]  /*6060*/  PRMT R11, RZ, 0x7610, R11 ;  /* 0x00007610ff0b7816 */ /* 0x001fe2000000000b */
[----:B-1----:R-:W-:-:S02]  /*6070*/  @P0 IMAD.MOV.U32 R78, RZ, RZ, R171 ;  /* 0x000000ffff4e0224 */ /* 0x002fc400078e00ab */
[----:B------:R-:W-:Y:S01]  /*6080*/  @P0 IMAD.MOV.U32 R79, RZ, RZ, R175 ;  /* 0x000000ffff4f0224 */ /* 0x000fe200078e00af */
[----:B------:R-:W-:-:S04]  /*6090*/  PRMT R115, RZ, 0x7610, R115 ;  /* 0x00007610ff737816 */ /* 0x000fc80000000073 */
[----:B------:R0:W2:Y:S01]  /*60a0*/  @P0 LDG.E.U8 R11, desc[UR24][R78.64] ;  /* 0x000000184e0b0981 */ /* 0x0000a2000c1e1100 */
[----:B------:R-:W-:Y:S01]  /*60b0*/  PRMT R114, RZ, 0x7610, R114 ;  /* 0x00007610ff727816 */ /* 0x000fe20000000072 */
[----:B0-----:R-:W-:Y:S02]  /*60c0*/  @P0 IMAD.MOV.U32 R78, RZ, RZ, R35 ;  /* 0x000000ffff4e0224 */ /* 0x001fe400078e0023 */
[----:B------:R-:W-:-:S05]  /*60d0*/  @P0 IMAD.MOV.U32 R79, RZ, RZ, R37 ;  /* 0x000000ffff4f0224 */ /* 0x000fca00078e0025 */
        /* <DEDUP_REMOVED lines=21> */
[----:B------:R-:W-:Y:S02]  /*6230*/  LOP3.LUT R116, R94, 0x8c, RZ, 0xfc, !PT ;  /* 0x0000008c5e747812 */ /* 0x000fe400078efcff */
[----:B------:R-:W-:Y:S01]  /*6240*/  PRMT R108, RZ, 0x7610, R108 ;  /* 0x00007610ff6c7816 */ /* 0x000fe2000000006c */
[----:B0-----:R-:W-:Y:S02]  /*6250*/  @P0 IMAD.MOV.U32 R78, RZ, RZ, R46 ;  /* 0x000000ffff4e0224 */ /* 0x001fe400078e002e */
[----:B------:R-:W-:Y:S01]  /*6260*/  @P0 IMAD.MOV.U32 R79, RZ, RZ, R49 ;  /* 0x000000ffff4f0224 */ /* 0x000fe200078e0031 */
[----:B------:R-:W-:-:S04]  /*6270*/  IABS R106, R116 ;  /* 0x00000074006a7213 */ /* 0x000fc80000000000 */
[----:B------:R0:W2:Y:S01]  /*6280*/  @P0 LDG.E.U8 R103, desc[UR24][R78.64] ;  /* 0x000000184e670981 */ /* 0x0000a2000c1e1100 */
[----:B------:R-:W-:Y:S01]  /*6290*/  PRMT R104, RZ, 0x7610, R104 ;  /* 0x00007610ff687816 */ /* 0x000fe20000000068 */
[----:B------:R-:W-:-:S04]  /*62a0*/  IMAD.HI.U32 R97, R93, R106, RZ ;  /* 0x0000006a5d617227 */ /* 0x000fc800078e00ff */
[----:B0-----:R-:W-:Y:S02]  /*62b0*/  @P0 IMAD.MOV.U32 R78, RZ, RZ, R48 ;  /* 0x000000ffff4e0224 */ /* 0x001fe400078e0030 */
[----:B------:R-:W-:-:S05]  /*62c0*/  @P0 IMAD.MOV.U32 R79, RZ, RZ, R51 ;  /* 0x000000ffff4f0224 */ /* 0x000fca00078e0033 */
[----:B------:R0:W2:Y:S01]  /*62d0*/  @P0 LDG.E.U8 R108, desc[UR24][R78.64] ;  /* 0x000000184e6c0981 */ /* 0x0000a2000c1e1100 */
[----:B------:R-:W-:Y:S01]  /*62e0*/  PRMT R111, RZ, 0x7610, R111 ;  /* 0x00007610ff6f7816 */ /* 0x000fe2000000006f */
[----:B------:R-:W-:Y:S02]  /*62f0*/  IMAD.MOV R97, RZ, RZ, -R97 ;  /* 0x000000ffff617224 */ /* 0x000fe400078e0a61 */
[----:B0-----:R-:W-:Y:S02]  /*6300*/  @P0 IMAD.MOV.U32 R78, RZ, RZ, R50 ;  /* 0x000000ffff4e0224 */ /* 0x001fe400078e0032 */
[----:B------:R-:W-:-:S05]  /*6310*/  @P0 IMAD.MOV.U32 R79, RZ, RZ, R53 ;  /* 0x000000ffff4f0224 */ /* 0x000fca00078e0035 */
[----:B------:R0:W2:Y:S01]  /*6320*/  @P0 LDG.E.U8 R104, desc[UR24][R78.64] ;  /* 0x000000184e680981 */ /* 0x0000a2000c1e1100 */
[--C-:B------:R-:W-:Y:S01]  /*6330*/  IMAD R97, R95, R97, R106.reuse ;  /* 0x000000615f617224 */ /* 0x100fe200078e026a */
        /* <DEDUP_REMOVED lines=96> */
[----:B------:R-:W-:-:S03]  /*6940*/  PRMT R250, RZ, 0x7610, R250 ;  /* 0x00007610fffa7816 */ /* 0x000fc600000000fa */
[----:B------:R-:W-:Y:S01]  /*6950*/  STL [R1+0x140], R12 ;  /* 0x0001400c01007387 */ /* 0x000fe20000100800 */
[----:B0-----:R-:W-:Y:S02]  /*6960*/  @P0 IMAD.MOV.U32 R78, RZ, RZ, R178 ;  /* 0x000000ffff4e0224 */ /* 0x001fe400078e00b2 */
[----:B------:R-:W-:Y:S01]  /*6970*/  @P0 IMAD.MOV.U32 R79, RZ, RZ, R177 ;  /* 0x000000ffff4f0224 */ /* 0x000fe200078e00b1 */
[----:B------:R-:W-:Y:S04]  /*6980*/  STL [R1+0x14c], R13 ;  /* 0x00014c0d01007387 */ /* 0x000fe80000100800 */
[----:B------:R0:W2:Y:S04]  /*6990*/  @P0 LDG.E.U8 R6, desc[UR24][R78.64] ;  /* 0x000000184e060981 */ /* 0x0000a8000c1e1100 */
[----:B------:R-:W-:Y:S04]  /*69a0*/  STL [R1+0x148], R14 ;  /* 0x0001480e01007387 */ /* 0x000fe80000100800 */
[----:B------:R-:W-:Y:S01]  /*69b0*/  STL [R1+0x154], R15 ;  /* 0x0001540f01007387 */ /* 0x000fe20000100800 */
[----:B0-----:R-:W-:-:S02]  /*69c0*/  @P0 IMAD.MOV.U32 R78, RZ, RZ, R182 ;  /* 0x000000ffff4e0224 */ /* 0x001fc400078e00b6 */
[----:B------:R-:W-:Y:S01]  /*69d0*/  @P0 IMAD.MOV.U32 R79, RZ, RZ, R181 ;  /* 0x000000ffff4f0224 */ /* 0x000fe200078e00b5 */
[----:B------:R-:W-:Y:S01]  /*69e0*/  STL [R1+0x150], R17 ;  /* 0x0001501101007387 */ /* 0x000fe20000100800 */
[----:B------:R-:W-:-:S03]  /*69f0*/  PRMT R10, RZ, 0x7610, R10 ;  /* 0x00007610ff0a7816 */ /* 0x000fc6000000000a */
[----:B------:R-:W-:Y:S04]  /*6a00*/  STL [R1+0x15c], R16 ;  /* 0x00015c1001007387 */ /* 0x000fe80000100800 */
[----:B------:R-:W-:Y:S04]  /*6a10*/  STL [R1+0x158], R18 ;  /* 0x0001581201007387 */ /* 0x000fe80000100800 */
[----:B------:R-:W-:Y:S04]  /*6a20*/  STL [R1+0x160], R126 ;  /* 0x0001607e01007387 */ /* 0x000fe80000100800 */
[----:B------:R0:W2:Y:S04]  /*6a30*/  @P0 LDG.E.U8 R250, desc[UR24][R78.64] ;  /* 0x000000184efa0981 */ /* 0x0000a8000c1e1100 */
[----:B------:R-:W-:Y:S04]  /*6a40*/  STL [R1+0x168], R19 ;  /* 0x0001681301007387 */ /* 0x000fe80000100800 */
[----:B------:R-:W-:Y:S01]  /*6a50*/  STL [R1+0x164], R21 ;  /* 0x0001641501007387 */ /* 0x000fe20000100800 */
[----:B0-----:R-:W-:-:S02]  /*6a60*/  @P0 IMAD.MOV.U32 R78, RZ, RZ, R209 ;  /* 0x000000ffff4e0224 */ /* 0x001fc400078e00d1 */
[----:B------:R-:W-:Y:S01]  /*6a70*/  @P0 IMAD.MOV.U32 R79, RZ, RZ, R185 ;  /* 0x000000ffff4f0224 */ /* 0x000fe200078e00b9 */
        /* <DEDUP_REMOVED lines=8> */
[----:B------:R0:W2:Y:S04]  /*6b00*/  @P0 LDG.E.U8 R22, desc[UR24][R78.64] ;  /* 0x000000184e160981 */ /* 0x0000a8000c1e1100 */
[----:B------:R1:W-:Y:S01]  /*6b10*/  STL [R1+0x174], R25 ;  /* 0x0001741901007387 */ /* 0x0003e20000100800 */
[----:B0-----:R-:W-:Y:S02]  /*6b20*/  @P0 IMAD.MOV.U32 R78, RZ, RZ, R217 ;  /* 0x000000ffff4e0224 */ /* 0x001fe400078e00d9 */
[----:B------:R-:W-:Y:S01]  /*6b30*/  @P0 IMAD.MOV.U32 R79, RZ, RZ, R216 ;  /* 0x000000ffff4f0224 */ /* 0x000fe200078e00d8 */
[----:B-1----:R-:W-:-:S04]  /*6b40*/  PRMT R25, RZ, 0x7610, R25 ;  /* 0x00007610ff197816 */ /* 0x002fc80000000019 */
        /* <DEDUP_REMOVED lines=50> */
[----:B------:R-:W-:Y:S02]  /*6e70*/  @!P4 IMAD.MOV R100, RZ, RZ, -R100 ;  /* 0x000000ffff64c224 */ /* 0x000fe400078e0a64 */
[----:B0-----:R-:W-:Y:S02]  /*6e80*/  @P0 IMAD.MOV.U32 R78, RZ, RZ, R222 ;  /* 0x000000ffff4e0224 */ /* 0x001fe400078e00de */
[----:B------:R-:W-:Y:S01]  /*6e90*/  @P0 IMAD.MOV.U32 R79, RZ, RZ, R226 ;  /* 0x000000ffff4f0224 */ /* 0x000fe200078e00e2 */
[----:B------:R-:W-:-:S04]  /*6ea0*/  ISETP.GT.U32.AND P4, PT, R95, R99, PT ;  /* 0x000000635f00720c */ /* 0x000fc80003f84070 */
        /* <DEDUP_REMOVED lines=9> */
[----:B------:R-:W-:Y:S01]  /*6f40*/  @!P4 IMAD.IADD R99, R99, 0x1, -R95 ;  /* 0x000000016363c824 */ /* 0x000fe200078e0a5f */
[----:B------:R-:W-:Y:S01]  /*6f50*/  PRMT R196, RZ, 0x7610, R196 ;  /* 0x00007610ffc47816 */ /* 0x000fe200000000c4 */
        /* <DEDUP_REMOVED lines=13> */
[----:B------:R-:W-:Y:S02]  /*7030*/  ISETP.GT.U32.AND P4, PT, R95, R77, PT ;  /* 0x0000004d5f00720c */ /* 0x000fe40003f84070 */
        /* <DEDUP_REMOVED lines=10> */
[----:B------:R-:W-:Y:S01]  /*70e0*/  STL [R1], R167 ;  /* 0x000000a701007387 */ /* 0x000fe20000100800 */
[----:B------:R-:W-:-:S03]  /*70f0*/  PRMT R15, RZ, 0x7610, R15 ;  /* 0x00007610ff0f7816 */ /* 0x000fc6000000000f */
[----:B------:R1:W-:Y:S01]  /*7100*/  STL [R1+0x10], R151 ;  /* 0x0000109701007387 */ /* 0x0003e20000100800 */
[----:B0-----:R-:W-:Y:S02]  /*7110*/  @P0 IMAD.MOV.U32 R78, RZ, RZ, R186 ;  /* 0x000000ffff4e0224 */ /* 0x001fe400078e00ba */
[----:B------:R-:W-:Y:S01]  /*7120*/  @P0 IMAD.MOV.U32 R79, RZ, RZ, R187 ;  /* 0x000000ffff4f0224 */ /* 0x000fe200078e00bb */
[----:B------:R-:W-:Y:S01]  /*7130*/  STL [R1+0x20], R242 ;  /* 0x000020f201007387 */ /* 0x000fe20000100800 */
[----:B------:R-:W-:-:S03]  /*7140*/  @!P4 IMAD.IADD R77, R77, 0x1, -R95 ;  /* 0x000000014d4dc824 */ /* 0x000fc600078e0a5f */
[----:B------:R-:W-:Y:S04]  /*7150*/  STL [R1+0xc], R163 ;  /* 0x00000ca301007387 */ /* 0x000fe80000100800 */
        /* <DEDUP_REMOVED lines=8> */
[----:B------:R-:W-:Y:S01]  /*71e0*/  STL [R1+0x50], R211 ;  /* 0x000050d301007387 */ /* 0x000fe20000100800 */
[----:B------:R-:W-:-:S03]  /*71f0*/  ISETP.GT.U32.AND P4, PT, R95, R77, PT ;  /* 0x0000004d5f00720c */ /* 0x000fc60003f84070 */
[----:B------:R-:W-:Y:S04]  /*7200*/  STL [R1+0x3c], R226 ;  /* 0x00003ce201007387 */ /* 0x000fe80000100800 */
[----:B------:R-:W-:Y:S04]  /*7210*/  STL [R1+0x60], R207 ;  /* 0x000060cf01007387 */ /* 0x000fe80000100800 */
[----:B------:R0:W2:Y:S01]  /*7220*/  @P0 LDG.E.U8 R15, desc[UR24][R78.64] ;  /* 0x000000184e0f0981 */ /* 0x0000a2000c1e1100 */
[----:B------:R-:W-:-:S03]  /*7230*/  @!P3 IMAD.MOV R99, RZ, RZ, -R99 ;  /* 0x000000ffff63b224 */ /* 0x000fc600078e0a63 */
[----:B------:R-:W-:Y:S01]  /*7240*/  STL [R1+0x4c], R218 ;  /* 0x00004cda01007387 */ /* 0x000fe20000100800 */
[----:B------:R-:W-:-:S03]  /*7250*/  ISETP.GT.U32.AND P3, PT, R95, R98, PT ;  /* 0x000000625f00720c */ /* 0x000fc60003f64070 */
[----:B------:R-:W-:Y:S01]  /*7260*/  STL [R1+0x78], R204 ;  /* 0x000078cc01007387 */ /* 0x000fe20000100800 */
[----:B0-----:R-:W-:Y:S02]  /*7270*/  @P0 IMAD.MOV.U32 R78, RZ, RZ, R172 ;  /* 0x000000ffff4e0224 */ /* 0x001fe400078e00ac */
        /* <DEDUP_REMOVED lines=14> */
[----:B------:R-:W-:-:S03]  /*7360*/  @!P4 IMAD.IADD R77, R77, 0x1, -R95 ;  /* 0x000000014d4dc824 */ /* 0x000fc600078e0a5f */
[----:B------:R-:W-:Y:S01]  /*7370*/  STL [R1+0xa4], R192 ;  /* 0x0000a4c001007387 */ /* 0x000fe20000100800 */
[----:B------:R-:W-:-:S03]  /*7380*/  ISETP.GT.U32.AND P4, PT, R95, R97, PT ;  /* 0x000000615f00720c */ /* 0x000fc60003f84070 */
[----:B------:R-:W-:Y:S01]  /*7390*/  STL [R1+0xb4], R189 ;  /* 0x0000b4bd01007387 */ /* 0x000fe20000100800 */
[----:B------:R-:W-:-:S03]  /*73a0*/  LOP3.LUT R155, R94, 0x94, RZ, 0xfc, !PT ;  /* 0x000000945e9b7812 */ /* 0x000fc600078efcff */
[----:B------:R0:W2:Y:S04]  /*73b0*/  @P0 LDG.E.U8 R13, desc[UR24][R78.64] ;  /* 0x000000184e0d0981 */ /* 0x0000a8000c1e1100 */
[----:B------:R-:W-:Y:S04]  /*73c0*/  STL [R1+0xc8], R186 ;  /* 0x0000c8ba01007387 */ /* 0x000fe80000100800 */
[----:B------:R-:W-:Y:S01]  /*73d0*/  STL [R1+0xc4], R187 ;  /* 0x0000c4bb01007387 */ /* 0x000fe20000100800 */
[----:B0-----:R-:W-:Y:S02]  /*73e0*/  @P0 IMAD.MOV.U32 R78, RZ, RZ, R158 ;  /* 0x000000ffff4e0224 */ /* 0x001fe400078e009e */
[----:B------:R-:W-:Y:S01]  /*73f0*/  @P0 IMAD.MOV.U32 R79, RZ, RZ, R164 ;  /* 0x000000ffff4f0224 */ /* 0x000fe200078e00a4 */
[----:B------:R-:W-:Y:S01]  /*7400*/  STL [R1+0xd8], R180 ;  /* 0x0000d8b401007387 */ /* 0x000fe20000100800 */
[----:B-1----:R-:W-:-:S03]  /*7410*/  IMAD.MOV.U32 R151, RZ, RZ, R77 ;  /* 0x000000ffff977224 */ /* 0x002fc600078e004d */
[----:B------:R-:W-:Y:S01]  /*7420*/  STL [R1+0xd4], R184 ;  /* 0x0000d4b801007387 */ /* 0x000fe20000100800 */
[----:B------:R-:W-:-:S03]  /*7430*/  @!P3 IMAD.IADD R98, R98, 0x1, -R95 ;  /* 0x000000016262b824 */ /* 0x000fc600078e0a5f */
[----:B------:R-:W-:Y:S04]  /*7440*/  STL [R1+0xe8], R172 ;  /* 0x0000e8ac01007387 */ /* 0x000fe80000100800 */
[----:B------:R-:W-:Y:S04]  /*7450*/  STL [R1+0xe4], R176 ;  /* 0x0000e4b001007387 */ /* 0x000fe80000100800 */
[----:B------:R0:W2:Y:S01]  /*7460*/  @P0 LDG.E.U8 R14, desc[UR24][R78.64] ;  /* 0x000000184e0e0981 */ /* 0x0000a2000c1e1100 */
[----:B------:R-:W-:-:S03]  /*7470*/  @!P5 IMAD.MOV R151, RZ, RZ, -R151 ;  /* 0x000000ffff97d224 */ /* 0x000fc600078e0a97 */
[----:B------:R1:W-:Y:S01]  /*7480*/  STL [R1+0xf8], R154 ;  /* 0x0000f89a01007387 */ /* 0x0003e20000100800 */
[----:B------:R-:W-:Y:S02]  /*7490*/  ISETP.GE.AND P3, PT, R116, RZ, PT ;  /* 0x000000ff7400720c */ /* 0x000fe40003f66270 */
[----:B0-----:R-:W-:Y:S02]  /*74a0*/  IABS R78, R155 ;  /* 0x0000009b004e7213 */ /* 0x001fe40000000000 */
[----:B-1----:R-:W-:-:S03]  /*74b0*/  LOP3.LUT R154, R94, 0x9c, RZ, 0xfc, !PT ;  /* 0x0000009c5e9a7812 */ /* 0x002fc600078efcff */
[----:B------:R-:W-:Y:S01]  /*74c0*/  IMAD.HI.U32 R116, R93, R78, RZ ;  /* 0x0000004e5d747227 */ /* 0x000fe200078e00ff */
[----:B------:R-:W-:Y:S02]  /*74d0*/  ISETP.GT.U32.AND P5, PT, R95, R98, PT ;  /* 0x000000625f00720c */ /* 0x000fe40003fa4070 */
[----:B------:R-:W-:Y:S01]  /*74e0*/  IABS R79, R154 ;  /* 0x0000009a004f7213 */ /* 0x000fe20000000000 */
[----:B------:R-:W-:Y:S02]  /*74f0*/  @!P4 IMAD.IADD R97, R97, 0x1, -R95 ;  /* 0x000000016161c824 */ /* 0x000fe400078e0a5f */
[----:B------:R-:W-:Y:S02]  /*7500*/  IMAD.MOV R116, RZ, RZ, -R116 ;  /* 0x000000ffff747224 */ /* 0x000fe400078e0a74 */
[----:B------:R-:W-:Y:S01]  /*7510*/  IMAD.MOV.U32 R77, RZ, RZ, R79 ;  /* 0x000000ffff4d7224 */ /* 0x000fe200078e004f */
[C---:B------:R-:W-:Y:S01]  /*7520*/  ISETP.GT.U32.AND P4, PT, R95.reuse, R97, PT ;  /* 0x000000615f00720c */ /* 0x040fe20003f84070 */
[----:B------:R-:W-:-:S02]  /*7530*/  IMAD R78, R95, R116, R78 ;  /* 0x000000745f4e7224 */ /* 0x000fc400078e024e */
[----:B------:R-:W-:-:S04]  /*7540*/  IMAD.HI.U32 R79, R93, R77, RZ ;  /* 0x0000004d5d4f7227 */ /* 0x000fc800078e00ff */
[----:B------:R-:W-:Y:S01]  /*7550*/  @!P5 IMAD.IADD R98, R98, 0x1, -R95 ;  /* 0x000000016262d824 */ /* 0x000fe200078e0a5f */
[----:B------:R-:W-:Y:S01]  /*7560*/  ISETP.GT.U32.AND P5, PT, R95, R78, PT ;  /* 0x0000004e5f00720c */ /* 0x000fe20003fa4070 */
[----:B------:R-:W-:-:S04]  /*7570*/  IMAD.MOV R79, RZ, RZ, -R79 ;  /* 0x000000ffff4f7224 */ /* 0x000fc800078e0a4f */
[----:B------:R-:W-:Y:S02]  /*7580*/  IMAD R77, R95, R79, R77 ;  /* 0x0000004f5f4d7224 */ /* 0x000fe400078e024d */
[--C-:B------:R-:W-:Y:S01]  /*7590*/  @!P4 IMAD.IADD R97, R97, 0x1, -R95.reuse ;  /* 0x000000016161c824 */ /* 0x100fe200078e0a5f */
[----:B------:R-:W-:Y:S02]  /*75a0*/  LOP3.LUT R79, R94, 0xa4, RZ, 0xfc, !PT ;  /* 0x000000a45e4f7812 */ /* 0x000fe400078efcff */
[----:B------:R-:W-:Y:S02]  /*75b0*/  ISETP.GT.U32.AND P4, PT, R95, R77, PT ;  /* 0x0000004d5f00720c */ /* 0x000fe40003f84070 */
[----:B------:R-:W-:Y:S01]  /*75c0*/  IABS R159, R79 ;  /* 0x0000004f009f7213 */ /* 0x000fe20000000000 */
[----:B------:R-:W-:Y:S02]  /*75d0*/  @!P5 IMAD.IADD R78, R78, 0x1, -R95 ;  /* 0x000000014e4ed824 */ /* 0x000fe400078e0a5f */
[----:B------:R-:W-:-:S02]  /*75e0*/  IMAD.MOV.U32 R116, RZ, RZ, R97 ;  /* 0x000000ffff747224 */ /* 0x000fc400078e0061 */
[----:B------:R-:W-:Y:S01]  /*75f0*/  IMAD.HI.U32 R97, R93, R159, RZ ;  /* 0x0000009f5d617227 */ /* 0x000fe200078e00ff */
[----:B------:R-:W-:-:S03]  /*7600*/  ISETP.GT.U32.AND P5, PT, R95, R78, PT ;  /* 0x0000004e5f00720c */ /* 0x000fc60003fa4070 */
[----:B------:R-:W-:Y:S02]  /*7610*/  IMAD.MOV R97, RZ, RZ, -R97 ;  /* 0x000000ffff617224 */ /* 0x000fe400078e0a61 */
[----:B------:R-:W-:Y:S02]  /*7620*/  @!P4 IMAD.IADD R77, R77, 0x1, -R95 ;  /* 0x000000014d4dc824 */ /* 0x000fe400078e0a5f */
[----:B------:R-:W-:Y:S01]  /*7630*/  @!P3 IMAD.MOV R116, RZ, RZ, -R116 ;  /* 0x000000ffff74b224 */ /* 0x000fe200078e0a74 */
[----:B------:R-:W-:Y:S01]  /*7640*/  ISETP.GE.AND P3, PT, R154, RZ, PT ;  /* 0x000000ff9a00720c */ /* 0x000fe20003f66270 */
[----:B------:R0:W-:Y:S01]  /*7650*/  STL [R1+0x100], R158 ;  /* 0x0001009e01007387 */ /* 0x0001e20000100800 */
[C---:B------:R-:W-:Y:S01]  /*7660*/  IMAD R154, R95.reuse, R97, R159 ;  /* 0x000000615f9a7224 */ /* 0x040fe200078e029f */
[----:B------:R-:W-:Y:S02]  /*7670*/  ISETP.GT.U32.AND P4, PT, R95, R77, PT ;  /* 0x0000004d5f00720c */ /* 0x000fe40003f84070 */
[----:B------:R-:W-:-:S02]  /*7680*/  @!P5 IMAD.IADD R78, R78, 0x1, -R95 ;  /* 0x000000014e4ed824 */ /* 0x000fc400078e0a5f */
[----:B------:R-:W-:Y:S02]  /*7690*/  ISETP.GT.U32.AND P5, PT, R95, R154, PT ;  /* 0x0000009a5f00720c */ /* 0x000fe40003fa4070 */
[----:B0-----:R-:W-:-:S04]  /*76a0*/  LOP3.LUT R158, R94, 0xac, RZ, 0xfc, !PT ;  /* 0x000000ac5e9e7812 */ /* 0x001fc800078efcff */
[----:B------:R-:W-:Y:S01]  /*76b0*/  IABS R159, R158 ;  /* 0x0000009e009f7213 */ /* 0x000fe20000000000 */
[----:B------:R-:W-:Y:S01]  /*76c0*/  @!P6 IMAD.MOV R98, RZ, RZ, -R98 ;  /* 0x000000ffff62e224 */ /* 0x000fe200078e0a62 */
[----:B------:R-:W-:-:S03]  /*76d0*/  ISETP.GE.AND P6, PT, R155, RZ, PT ;  /* 0x000000ff9b00720c */ /* 0x000fc60003fc6270 */
[----:B------:R-:W-:-:S04]  /*76e0*/  IMAD.HI.U32 R97, R93, R159, RZ ;  /* 0x0000009f5d617227 */ /* 0x000fc800078e00ff */
[----:B------:R-:W-:Y:S02]  /*76f0*/  @!P4 IMAD.IADD R77, R77, 0x1, -R95 ;  /* 0x000000014d4dc824 */ /* 0x000fe400078e0a5f */
[----:B------:R-:W-:Y:S02]  /*7700*/  IMAD.MOV R97, RZ, RZ, -R97 ;  /* 0x000000ffff617224 */ /* 0x000fe400078e0a61 */
[----:B------:R-:W-:Y:S01]  /*7710*/  IMAD.MOV.U32 R155, RZ, RZ, R77 ;  /* 0x000000ffff9b7224 */ /* 0x000fe200078e004d */
[----:B------:R-:W-:Y:S01]  /*7720*/  LOP3.LUT R77, R94, 0xb4, RZ, 0xfc, !PT ;  /* 0x000000b45e4d7812 */ /* 0x000fe200078efcff */
[----:B------:R-:W-:Y:S02]  /*7730*/  IMAD R159, R95, R97, R159 ;  /* 0x000000615f9f7224 */ /* 0x000fe400078e029f */
[----:B------:R-:W-:Y:S02]  /*7740*/  @!P5 IMAD.IADD R154, R154, 0x1, -R95 ;  /* 0x000000019a9ad824 */ /* 0x000fe400078e0a5f */
[----:B------:R-:W-:-:S02]  /*7750*/  IMAD.MOV.U32 R97, RZ, RZ, R78 ;  /* 0x000000ffff617224 */ /* 0x000fc400078e004e */
[----:B------:R-:W-:Y:S01]  /*7760*/  @!P3 IMAD.MOV R155, RZ, RZ, -R155 ;  /* 0x000000ffff9bb224 */ /* 0x000fe200078e0a9b */
[----:B------:R-:W-:Y:S01]  /*7770*/  ISETP.GE.AND P3, PT, R158, RZ, PT ;  /* 0x000000ff9e00720c */ /* 0x000fe20003f66270 */
[----:B------:R-:W-:Y:S01]  /*7780*/  @!P6 IMAD.MOV R97, RZ, RZ, -R97 ;  /* 0x000000ffff61e224 */ /* 0x000fe200078e0a61 */
[C---:B------:R-:W-:Y:S02]  /*7790*/  ISETP.GT.U32.AND P5, PT, R95.reuse, R154, PT ;  /* 0x0000009a5f00720c */ /* 0x040fe40003fa4070 */
[----:B------:R-:W-:Y:S02]  /*77a0*/  IABS R158, R77 ;  /* 0x0000004d009e7213 */ /* 0x000fe40000000000 */
[----:B------:R-:W-:Y:S02]  /*77b0*/  ISETP.GT.U32.AND P6, PT, R95, R159, PT ;  /* 0x0000009f5f00720c */ /* 0x000fe40003fc4070 */
[----:B------:R-:W-:Y:S01]  /*77c0*/  ISETP.GE.AND P4, PT, R79, RZ, PT ;  /* 0x000000ff4f00720c */ /* 0x000fe20003f86270 */
[----:B------:R-:W-:-:S04]  /*77d0*/  IMAD.HI.U32 R78, R93, R158, RZ ;  /* 0x0000009e5d4e7227 */ /* 0x000fc800078e00ff */
[----:B------:R-:W-:Y:S02]  /*77e0*/  IMAD.MOV R78, RZ, RZ, -R78 ;  /* 0x000000ffff4e7224 */ /* 0x000fe400078e0a4e */
[--C-:B------:R-:W-:Y:S01]  /*77f0*/  @!P5 IMAD.IADD R154, R154, 0x1, -R95.reuse ;  /* 0x000000019a9ad824 */ /* 0x100fe200078e0a5f */
[----:B------:R-:W-:Y:S01]  /*7800*/  ISETP.GE.AND P5, PT, R77, RZ, PT ;  /* 0x000000ff4d00720c */ /* 0x000fe20003fa6270 */
[----:B------:R-:W-:Y:S01]  /*7810*/  IMAD R158, R95, R78, R158 ;  /* 0x0000004e5f9e7224 */ /* 0x000fe200078e029e */
[----:B------:R-:W-:Y:S01]  /*7820*/  LOP3.LUT R77, R94, 0xbc, RZ, 0xfc, !PT ;  /* 0x000000bc5e4d7812 */ /* 0x000fe200078efcff */
[----:B------:R-:W-:Y:S02]  /*7830*/  @!P6 IMAD.IADD R159, R159, 0x1, -R95 ;  /* 0x000000019f9fe824 */ /* 0x000fe400078e0a5f */
[----:B------:R-:W-:Y:S01]  /*7840*/  @!P4 IMAD.MOV R154, RZ, RZ, -R154 ;  /* 0x000000ffff9ac224 */ /* 0x000fe200078e0a9a */
[----:B------:R-:W-:Y:S02]  /*7850*/  ISETP.GT.U32.AND P4, PT, R95, R158, PT ;  /* 0x0000009e5f00720c */ /* 0x000fe40003f84070 */
[----:B------:R-:W-:-:S02]  /*7860*/  IABS R167, R77 ;  /* 0x0000004d00a77213 */ /* 0x000fc40000000000 */
[----:B------:R-:W-:-:S03]  /*7870*/  ISETP.GT.U32.AND P6, PT, R95, R159, PT ;  /* 0x0000009f5f00720c */ /* 0x000fc60003fc4070 */
[----:B------:R-:W-:-:S04]  /*7880*/  IMAD.HI.U32 R78, R93, R167, RZ ;  /* 0x000000a75d4e7227 */ /* 0x000fc800078e00ff */
[----:B------:R-:W-:Y:S02]  /*7890*/  IMAD.MOV R78, RZ, RZ, -R78 ;  /* 0x000000ffff4e7224 */ /* 0x000fe400078e0a4e */
[----:B------:R-:W-:Y:S02]  /*78a0*/  @!P4 IMAD.IADD R158, R158, 0x1, -R95 ;  /* 0x000000019e9ec824 */ /* 0x000fe400078e0a5f */
[----:B------:R-:W-:Y:S02]  /*78b0*/  IMAD R167, R95, R78, R167 ;  /* 0x0000004e5fa77224 */ /* 0x000fe400078e02a7 */
[----:B------:R-:W-:Y:S01]  /*78c0*/  @!P6 IMAD.IADD R159, R159, 0x1, -R95 ;  /* 0x000000019f9fe824 */ /* 0x000fe200078e0a5f */
[----:B------:R-:W-:Y:S02]  /*78d0*/  ISETP.GE.AND P6, PT, R77, RZ, PT ;  /* 0x000000ff4d00720c */ /* 0x000fe40003fc6270 */
[----:B------:R-:W-:Y:S01]  /*78e0*/  LOP3.LUT R77, R94, 0xc4, RZ, 0xfc, !PT ;  /* 0x000000c45e4d7812 */ /* 0x000fe200078efcff */
[----:B------:R-:W-:Y:S01]  /*78f0*/  STL [R1+0xf4], R168 ;  /* 0x0000f4a801007387 */ /* 0x000fe20000100800 */
[C---:B------:R-:W-:Y:S01]  /*7900*/  ISETP.GT.U32.AND P4, PT, R95.reuse, R158, PT ;  /* 0x0000009e5f00720c */ /* 0x040fe20003f84070 */
[----:B------:R-:W-:Y:S01]  /*7910*/  @!P3 IMAD.MOV R159, RZ, RZ, -R159 ;  /* 0x000000ffff9fb224 */ /* 0x000fe200078e0a9f */
[----:B------:R-:W-:Y:S01]  /*7920*/  ISETP.GT.U32.AND P3, PT, R95, R167, PT ;  /* 0x000000a75f00720c */ /* 0x000fe20003f64070 */
[----:B------:R0:W-:Y:S02]  /*7930*/  STL [R1+0xfc], R164 ;  /* 0x0000fca401007387 */ /* 0x0001e40000100800 */
[----:B0-----:R-:W-:-:S05]  /*7940*/  IABS R164, R77 ;  /* 0x0000004d00a47213 */ /* 0x001fca0000000000 */
[----:B------:R-:W-:-:S04]  /*7950*/  IMAD.HI.U32 R78, R93, R164, RZ ;  /* 0x000000a45d4e7227 */ /* 0x000fc800078e00ff */
[----:B------:R-:W-:Y:S02]  /*7960*/  IMAD.MOV R78, RZ, RZ, -R78 ;  /* 0x000000ffff4e7224 */ /* 0x000fe400078e0a4e */
[--C-:B------:R-:W-:Y:S01]  /*7970*/  @!P4 IMAD.IADD R158, R158, 0x1, -R95.reuse ;  /* 0x000000019e9ec824 */ /* 0x100fe200078e0a5f */
[----:B------:R-:W-:Y:S01]  /*7980*/  ISETP.GE.AND P4, PT, R77, RZ, PT ;  /* 0x000000ff4d00720c */ /* 0x000fe20003f86270 */
[----:B------:R-:W-:Y:S01]  /*7990*/  @!P3 IMAD.IADD R167, R167, 0x1, -R95 ;  /* 0x00000001a7a7b824 */ /* 0x000fe200078e0a5f */
[----:B------:R-:W-:Y:S01]  /*79a0*/  LOP3.LUT R77, R94, 0xcc, RZ, 0xfc, !PT ;  /* 0x000000cc5e4d7812 */ /* 0x000fe200078efcff */
[C---:B------:R-:W-:Y:S02]  /*79b0*/  IMAD R164, R95.reuse, R78, R164 ;  /* 0x0000004e5fa47224 */ /* 0x040fe400078e02a4 */
[----:B------:R-:W-:Y:S01]  /*79c0*/  @!P5 IMAD.MOV R158, RZ, RZ, -R158 ;  /* 0x000000ffff9ed224 */ /* 0x000fe200078e0a9e */
[----:B------:R-:W-:Y:S02]  /*79d0*/  IABS R171, R77 ;  /* 0x0000004d00ab7213 */ /* 0x000fe40000000000 */
[----:B------:R-:W-:-:S02]  /*79e0*/  ISETP.GT.U32.AND P3, PT, R95, R167, PT ;  /* 0x000000a75f00720c */ /* 0x000fc40003f64070 */
[----:B------:R-:W-:Y:S01]  /*79f0*/  ISETP.GT.U32.AND P5, PT, R95, R164, PT ;  /* 0x000000a45f00720c */ /* 0x000fe20003fa4070 */
[----:B------:R-:W-:-:S04]  /*7a00*/  IMAD.HI.U32 R78, R93, R171, RZ ;  /* 0x000000ab5d4e7227 */ /* 0x000fc800078e00ff */
[----:B------:R-:W-:-:S04]  /*7a10*/  IMAD.MOV R78, RZ, RZ, -R78 ;  /* 0x000000ffff4e7224 */ /* 0x000fc800078e0a4e */
[----:B------:R-:W-:Y:S02]  /*7a20*/  IMAD R171, R95, R78, R171 ;  /* 0x0000004e5fab7224 */ /* 0x000fe400078e02ab */
[--C-:B------:R-:W-:Y:S01]  /*7a30*/  @!P3 IMAD.IADD R167, R167, 0x1, -R95.reuse ;  /* 0x00000001a7a7b824 */ /* 0x100fe200078e0a5f */
[----:B------:R-:W-:Y:S01]  /*7a40*/  ISETP.GE.AND P3, PT, R77, RZ, PT ;  /* 0x000000ff4d00720c */ /* 0x000fe20003f66270 */
[----:B------:R-:W-:Y:S01]  /*7a50*/  @!P5 IMAD.IADD R164, R164, 0x1, -R95 ;  /* 0x00000001a4a4d824 */ /* 0x000fe200078e0a5f */
[----:B------:R-:W-:Y:S01]  /*7a60*/  LOP3.LUT R77, R94, 0xd4, RZ, 0xfc, !PT ;  /* 0x000000d45e4d7812 */ /* 0x000fe200078efcff */
[----:B------:R-:W-:Y:S01]  /*7a70*/  @!P6 IMAD.MOV R167, RZ, RZ, -R167 ;  /* 0x000000ffffa7e224 */ /* 0x000fe200078e0aa7 */
[C---:B------:R-:W-:Y:S02]  /*7a80*/  ISETP.GT.U32.AND P6, PT, R95.reuse, R171, PT ;  /* 0x000000ab5f00720c */ /* 0x040fe40003fc4070 */
[----:B------:R-:W-:Y:S02]  /*7a90*/  ISETP.GT.U32.AND P5, PT, R95, R164, PT ;  /* 0x000000a45f00720c */ /* 0x000fe40003fa4070 */
[----:B------:R-:W-:-:S05]  /*7aa0*/  IABS R168, R77 ;  /* 0x0000004d00a87213 */ /* 0x000fca0000000000 */
[----:B------:R-:W-:-:S04]  /*7ab0*/  IMAD.HI.U32 R78, R93, R168, RZ ;  /* 0x000000a85d4e7227 */ /* 0x000fc800078e00ff */
[----:B------:R-:W-:Y:S02]  /*7ac0*/  IMAD.MOV R78, RZ, RZ, -R78 ;  /* 0x000000ffff4e7224 */ /* 0x000fe400078e0a4e */
[--C-:B------:R-:W-:Y:S02]  /*7ad0*/  @!P6 IMAD.IADD R171, R171, 0x1, -R95.reuse ;  /* 0x00000001ababe824 */ /* 0x100fe400078e0a5f */
[----:B------:R-:W-:Y:S01]  /*7ae0*/  @!P5 IMAD.IADD R164, R164, 0x1, -R95 ;  /* 0x00000001a4a4d824 */ /* 0x000fe200078e0a5f */
[----:B------:R-:W-:Y:S01]  /*7af0*/  ISETP.GE.AND P5, PT, R77, RZ, PT ;  /* 0x000000ff4d00720c */ /* 0x000fe20003fa6270 */
[C---:B------:R-:W-:Y:S01]  /*7b00*/  IMAD R168, R95.reuse, R78, R168 ;  /* 0x0000004e5fa87224 */ /* 0x040fe200078e02a8 */
[----:B------:R-:W-:Y:S01]  /*7b10*/  LOP3.LUT R77, R94, 0xdc, RZ, 0xfc, !PT ;  /* 0x000000dc5e4d7812 */ /* 0x000fe200078efcff */
[----:B------:R-:W-:Y:S01]  /*7b20*/  @!P4 IMAD.MOV R164, RZ, RZ, -R164 ;  /* 0x000000ffffa4c224 */ /* 0x000fe200078e0aa4 */
[C---:B------:R-:W-:Y:S02]  /*7b30*/  ISETP.GT.U32.AND P6, PT, R95.reuse, R171, PT ;  /* 0x000000ab5f00720c */ /* 0x040fe40003fc4070 */
[----:B------:R-:W-:-:S02]  /*7b40*/  ISETP.GT.U32.AND P4, PT, R95, R168, PT ;  /* 0x000000a85f00720c */ /* 0x000fc40003f84070 */
[----:B------:R-:W-:-:S05]  /*7b50*/  IABS R175, R77 ;  /* 0x0000004d00af7213 */ /* 0x000fca0000000000 */
        /* <DEDUP_REMOVED lines=20> */
[----:B------:R-:W-:Y:S02]  /*7ca0*/  IABS R179, R77 ;  /* 0x0000004d00b37213 */ /* 0x000fe40000000000 */
        /* <DEDUP_REMOVED lines=8> */
[----:B------:R-:W-:Y:S01]  /*7d30*/  @!P6 IMAD.MOV R175, RZ, RZ, -R175 ;  /* 0x000000ffffafe224 */ /* 0x000fe200078e0aaf */
[----:B------:R-:W-:-:S02]  /*7d40*/  ISETP.GT.U32.AND P5, PT, R95, R172, PT ;  /* 0x000000ac5f00720c */ /* 0x000fc40003fa4070 */
[----:B------:R-:W-:Y:S02]  /*7d50*/  ISETP.GT.U32.AND P6, PT, R95, R179, PT ;  /* 0x000000b35f00720c */ /* 0x000fe40003fc4070 */
        /* <DEDUP_REMOVED lines=25> */
[--C-:B------:R-:W-:Y:S02]  /*7ef0*/  @!P3 IMAD.IADD R183, R183, 0x1, -R95.reuse ;  /* 0x00000001b7b7b824 */ /* 0x100fe400078e0a5f */
        /* <DEDUP_REMOVED lines=16> */
[----:B------:R-:W-:Y:S02]  /*8000*/  ISETP.GT.U32.AND P5, PT, R95, R180, PT ;  /* 0x000000b45f00720c */ /* 0x000fe40003fa4070 */
[----:B------:R-:W-:-:S02]  /*8010*/  IABS R184, R77 ;  /* 0x0000004d00b87213 */ /* 0x000fc40000000000 */
[----:B------:R-:W-:-:S03]  /*8020*/  ISETP.GT.U32.AND P6, PT, R95, R186, PT ;  /* 0x000000ba5f00720c */ /* 0x000fc60003fc4070 */
[----:B------:R-:W-:-:S04]  /*8030*/  IMAD.HI.U32 R78, R93, R184, RZ ;  /* 0x000000b85d4e7227 */ /* 0x000fc800078e00ff */
[----:B------:R-:W-:Y:S02]  /*8040*/  IMAD.MOV R78, RZ, RZ, -R78 ;  /* 0x000000ffff4e7224 */ /* 0x000fe400078e0a4e */
[--C-:B------:R-:W-:Y:S01]  /*8050*/  @!P5 IMAD.IADD R180, R180, 0x1, -R95.reuse ;  /* 0x00000001b4b4d824 */ /* 0x100fe200078e0a5f */
[----:B------:R-:W-:Y:S01]  /*8060*/  ISETP.GE.AND P5, PT, R77, RZ, PT ;  /* 0x000000ff4d00720c */ /* 0x000fe20003fa6270 */
[C---:B------:R-:W-:Y:S01]  /*8070*/  IMAD R184, R95.reuse, R78, R184 ;  /* 0x0000004e5fb87224 */ /* 0x040fe200078e02b8 */
        /* <DEDUP_REMOVED lines=42> */
[----:B------:R-:W-:Y:S02]  /*8320*/  @!P5 IMAD.IADD R187, R187, 0x1, -R95 ;  /* 0x00000001bbbbd824 */ /* 0x000fe400078e0a5f */
[----:B------:R-:W-:Y:S01]  /*8330*/  IMAD R189, R95, R79, R189 ;  /* 0x0000004f5fbd7224 */ /* 0x000fe200078e02bd */
[----:B------:R-:W-:Y:S01]  /*8340*/  ISETP.GE.AND P5, PT, R77, RZ, PT ;  /* 0x000000ff4d00720c */ /* 0x000fe20003fa6270 */
[----:B------:R-:W-:Y:S01]  /*8350*/  @!P4 IMAD.MOV R187, RZ, RZ, -R187 ;  /* 0x000000ffffbbc224 */ /* 0x000fe200078e0abb */
[----:B------:R-:W-:Y:S02]  /*8360*/  LOP3.LUT R77, R94, 0x13c, RZ, 0xfc, !PT ;  /* 0x0000013c5e4d7812 */ /* 0x000fe400078efcff */
        /* <DEDUP_REMOVED lines=17> */
[--C-:B------:R-:W-:Y:S02]  /*8480*/  @!P4 IMAD.IADD R189, R189, 0x1, -R95.reuse ;  /* 0x00000001bdbdc824 */ /* 0x100fe400078e0a5f */
[----:B------:R-:W-:Y:S01]  /*8490*/  @!P3 IMAD.IADD R78, R78, 0x1, -R95 ;  /* 0x000000014e4eb824 */ /* 0x000fe200078e0a5f */
[----:B------:R-:W-:Y:S01]  /*84a0*/  ISETP.GE.AND P4, PT, R77, RZ, PT ;  /* 0x000000ff4d00720c */ /* 0x000fe20003f86270 */
[----:B------:R-:W-:Y:S01]  /*84b0*/  @!P5 IMAD.MOV R189, RZ, RZ, -R189 ;  /* 0x000000ffffbdd224 */ /* 0x000fe200078e0abd */
[----:B------:R-:W-:Y:S02]  /*84c0*/  LOP3.LUT R77, R94, 0x14c, RZ, 0xfc, !PT ;  /* 0x0000014c5e4d7812 */ /* 0x000fe400078efcff */
[C---:B------:R-:W-:Y:S02]  /*84d0*/  ISETP.GT.U32.AND P5, PT, R95.reuse, R192, PT ;  /* 0x000000c05f00720c */ /* 0x040fe40003fa4070 */
[----:B------:R-:W-:-:S02]  /*84e0*/  ISETP.GT.U32.AND P3, PT, R95, R78, PT ;  /* 0x0000004e5f00720c */ /* 0x000fc40003f64070 */
[----:B------:R-:W-:Y:S01]  /*84f0*/  IABS R79, R77 ;  /* 0x0000004d004f7213 */ /* 0x000fe20000000000 */
[----:B------:R-:W-:-:S04]  /*8500*/  @!UP1 UIADD3 UR4, UPT, UPT, -UR6, 0x100000, URZ ;  /* 0x0010000006049890 */ /* 0x000fc8000fffe1ff */
[----:B------:R-:W-:Y:S02]  /*8510*/  @!UP1 USHF.L.U32 UR5, UR4, 0xb, URZ ;  /* 0x0000000b04059899 */ /* 0x000fe400080006ff */
[----:B------:R-:W-:Y:S01]  /*8520*/  @!UP1 USHF.L.U32 UR4, UR4, 0x1, URZ ;  /* 0x0000000104049899 */ /* 0x000fe200080006ff */
[----:B------:R-:W-:-:S04]  /*8530*/  IMAD.HI.U32 R163, R93, R79, RZ ;  /* 0x0000004f5da37227 */ /* 0x000fc800078e00ff */
[----:B------:R-:W-:Y:S02]  /*8540*/  IMAD.MOV R163, RZ, RZ, -R163 ;  /* 0x000000ffffa37224 */ /* 0x000fe400078e0aa3 */
[--C-:B------:R-:W-:Y:S02]  /*8550*/  @!P5 IMAD.IADD R192, R192, 0x1, -R95.reuse ;  /* 0x00000001c0c0d824 */ /* 0x100fe400078e0a5f */
[----:B------:R-:W-:Y:S01]  /*8560*/  @!P3 IMAD.IADD R78, R78, 0x1, -R95 ;  /* 0x000000014e4eb824 */ /* 0x000fe200078e0a5f */
[----:B------:R-:W-:Y:S01]  /*8570*/  ISETP.GE.AND P3, PT, R77, RZ, PT ;  /* 0x000000ff4d00720c */ /* 0x000fe20003f66270 */
[C---:B------:R-:W-:Y:S01]  /*8580*/  IMAD R77, R95.reuse, R163, R79 ;  /* 0x000000a35f4d7224 */ /* 0x040fe200078e024f */
[----:B------:R-:W-:Y:S01]  /*8590*/  LOP3.LUT R79, R94, 0x154, RZ, 0xfc, !PT ;  /* 0x000001545e4f7812 */ /* 0x000fe200078efcff */
[----:B------:R-:W-:Y:S01]  /*85a0*/  VOTEU.ALL UP1, P1 ;  /* 0x0000000000ff7886 */ /* 0x000fe20000820000 */
[----:B------:R-:W-:Y:S02]  /*85b0*/  ISETP.GT.U32.AND P5, PT, R95, R192, PT ;  /* 0x000000c05f00720c */ /* 0x000fe40003fa4070 */
[----:B------:R-:W-:-:S02]  /*85c0*/  IABS R163, R79 ;  /* 0x0000004f00a37213 */ /* 0x000fc40000000000 */
[----:B------:R0:W1:Y:S01]  /*85d0*/  @!UP1 SYNCS.EXCH.64 URZ, [UR11+0x9008], UR4 ;  /* 0x009008040bff95b2 */ /* 0x0000620008000100 */
[----:B---3--:R3:W-:Y:S02]  /*85e0*/  STS.U8 [R160+UR11+0x8000], R120 ;  /* 0x00800078a0007988 */ /* 0x0087e4000800000b */
[----:B---3--:R-:W-:Y:S02]  /*85f0*/  IMAD.MOV.U32 R120, RZ, RZ, R78 ;  /* 0x000000ffff787224 */ /* 0x008fe400078e004e */
[----:B------:R-:W-:Y:S01]  /*8600*/  IMAD.HI.U32 R78, R93, R163, RZ ;  /* 0x000000a35d4e7227 */ /* 0x000fe200078e00ff */
[----:B----4-:R3:W-:Y:S03]  /*8610*/  STS.U8 [R160+UR11+0x8200], R119 ;  /* 0x00820077a0007988 */ /* 0x0107e6000800000b */
[----:B------:R-:W-:Y:S02]  /*8620*/  IMAD.MOV R78, RZ, RZ, -R78 ;  /* 0x000000ffff4e7224 */ /* 0x000fe400078e0a4e */
[----:B------:R-:W-:-:S02]  /*8630*/  @!P5 IMAD.IADD R192, R192, 0x1, -R95 ;  /* 0x00000001c0c0d824 */ /* 0x000fc400078e0a5f */
[----:B------:R-:W-:Y:S01]  /*8640*/  @!P6 IMAD.MOV R120, RZ, RZ, -R120 ;  /* 0x000000ffff78e224 */ /* 0x000fe200078e0a78 */
[C---:B------:R-:W-:Y:S01]  /*8650*/  ISETP.GT.U32.AND P6, PT, R95.reuse, R77, PT ;  /* 0x0000004d5f00720c */ /* 0x040fe20003fc4070 */
[----:B------:R-:W-:Y:S02]  /*8660*/  IMAD R78, R95, R78, R163 ;  /* 0x0000004e5f4e7224 */ /* 0x000fe400078e02a3 */
[----:B---3--:R-:W-:-:S04]  /*8670*/  IMAD.MOV.U32 R119, RZ, RZ, R192 ;  /* 0x000000ffff777224 */ /* 0x008fc800078e00c0 */
[----:B------:R-:W-:Y:S01]  /*8680*/  @!P4 IMAD.MOV R119, RZ, RZ, -R119 ;  /* 0x000000ffff77c224 */ /* 0x000fe200078e0a77 */
[----:B------:R-:W-:Y:S02]  /*8690*/  ISETP.GT.U32.AND P4, PT, R95, R78, PT ;  /* 0x0000004e5f00720c */ /* 0x000fe40003f84070 */
[----:B------:R-:W-:-:S03]  /*86a0*/  ISETP.GE.AND P5, PT, R79, RZ, PT ;  /* 0x000000ff4f00720c */ /* 0x000fc60003fa6270 */
[----:B------:R-:W-:Y:S01]  /*86b0*/  @!P6 IMAD.IADD R77, R77, 0x1, -R95 ;  /* 0x000000014d4de824 */ /* 0x000fe200078e0a5f */
[----:B------:R-:W-:-:S04]  /*86c0*/  LOP3.LUT R79, R94, 0x15c, RZ, 0xfc, !PT ;  /* 0x0000015c5e4f7812 */ /* 0x000fc800078efcff */
[----:B------:R-:W-:Y:S02]  /*86d0*/  ISETP.GT.U32.AND P6, PT, R95, R77, PT ;  /* 0x0000004d5f00720c */ /* 0x000fe40003fc4070 */
[----:B------:R-:W-:Y:S01]  /*86e0*/  IABS R163, R79 ;  /* 0x0000004f00a37213 */ /* 0x000fe20000000000 */
[----:B------:R-:W-:-:S04]  /*86f0*/  @!P4 IMAD.IADD R78, R78, 0x1, -R95 ;  /* 0x000000014e4ec824 */ /* 0x000fc800078e0a5f */
[----:B------:R-:W-:Y:S01]  /*8700*/  IMAD.HI.U32 R193, R93, R163, RZ ;  /* 0x000000a35dc17227 */ /* 0x000fe200078e00ff */
[----:B------:R-:W-:-:S03]  /*8710*/  ISETP.GT.U32.AND P4, PT, R95, R78, PT ;  /* 0x0000004e5f00720c */ /* 0x000fc60003f84070 */
[----:B------:R-:W-:Y:S02]  /*8720*/  IMAD.MOV R193, RZ, RZ, -R193 ;  /* 0x000000ffffc17224 */ /* 0x000fe400078e0ac1 */
[----:B------:R-:W-:Y:S01]  /*8730*/  @!P6 IMAD.IADD R77, R77, 0x1, -R95 ;  /* 0x000000014d4de824 */ /* 0x000fe200078e0a5f */
[----:B------:R-:W-:Y:S01]  /*8740*/  ISETP.GE.AND P6, PT, R79, RZ, PT ;  /* 0x000000ff4f00720c */ /* 0x000fe20003fc6270 */
[----:B------:R-:W-:Y:S01]  /*8750*/  IMAD R79, R95, R193, R163 ;  /* 0x000000c15f4f7224 */ /* 0x000fe200078e02a3 */
[----:B------:R-:W-:-:S05]  /*8760*/  LOP3.LUT R163, R94, 0x164, RZ, 0xfc, !PT ;  /* 0x000001645ea37812 */ /* 0x000fca00078efcff */
[----:B------:R-:W-:Y:S01]  /*8770*/  @!P4 IMAD.IADD R78, R78, 0x1, -R95 ;  /* 0x000000014e4ec824 */ /* 0x000fe200078e0a5f */
[----:B------:R-:W-:Y:S02]  /*8780*/  ISETP.GT.U32.AND P4, PT, R95, R79, PT ;  /* 0x0000004f5f00720c */ /* 0x000fe40003f84070 */
[----:B------:R-:W-:Y:S01]  /*8790*/  IABS R192, R163 ;  /* 0x000000a300c07213 */ /* 0x000fe20000000000 */
[----:B--2---:R2:W-:Y:S04]  /*87a0*/  STS.U8 [R160+UR11+0x8400], R118 ;  /* 0x00840076a0007988 */ /* 0x0045e8000800000b */
[----:B------:R-:W-:-:S04]  /*87b0*/  IMAD.HI.U32 R193, R93, R192, RZ ;  /* 0x000000c05dc17227 */ /* 0x000fc800078e00ff */
[----:B------:R-:W-:Y:S02]  /*87c0*/  IMAD.MOV R193, RZ, RZ, -R193 ;  /* 0x000000ffffc17224 */ /* 0x000fe400078e0ac1 */
[----:B--2---:R-:W-:Y:S02]  /*87d0*/  IMAD.MOV.U32 R118, RZ, RZ, R77 ;  /* 0x000000ffff767224 */ /* 0x004fe400078e004d */
[----:B------:R-:W-:Y:S02]  /*87e0*/  @!P4 IMAD.IADD R79, R79, 0x1, -R95 ;  /* 0x000000014f4fc824 */ /* 0x000fe400078e0a5f */
[----:B------:R-:W-:Y:S01]  /*87f0*/  @!P3 IMAD.MOV R118, RZ, RZ, -R118 ;  /* 0x000000ffff76b224 */ /* 0x000fe200078e0a76 */
[----:B------:R-:W-:Y:S01]  /*8800*/  ISETP.GE.AND P3, PT, R163, RZ, PT ;  /* 0x000000ffa300720c */ /* 0x000fe20003f66270 */
[C---:B------:R-:W-:Y:S01]  /*8810*/  IMAD R163, R95.reuse, R193, R192 ;  /* 0x000000c15fa37224 */ /* 0x040fe200078e02c0 */
[----:B------:R-:W-:Y:S02]  /*8820*/  LOP3.LUT R192, R94, 0x16c, RZ, 0xfc, !PT ;  /* 0x0000016c5ec07812 */ /* 0x000fe400078efcff */
[----:B------:R-:W-:-:S02]  /*8830*/  ISETP.GT.U32.AND P4, PT, R95, R79, PT ;  /* 0x0000004f5f00720c */ /* 0x000fc40003f84070 */
[----:B------:R-:W-:Y:S01]  /*8840*/  IABS R193, R192 ;  /* 0x000000c000c17213 */ /* 0x000fe20000000000 */
[----:B------:R2:W-:Y:S01]  /*8850*/  STS.U8 [R160+UR11+0x8600], R117 ;  /* 0x00860075a0007988 */ /* 0x0005e2000800000b */
[----:B------:R-:W-:Y:S01]  /*8860*/  LOP3.LUT R77, R160, 0x10, RZ, 0x3c, !PT ;  /* 0x00000010a04d7812 */ /* 0x000fe200078e3cff */
[----:B--2---:R-:W-:Y:S02]  /*8870*/  IMAD.MOV.U32 R117, RZ, RZ, R78 ;  /* 0x000000ffff757224 */ /* 0x004fe400078e004e */
[----:B------:R-:W-:Y:S02]  /*8880*/  IMAD.HI.U32 R78, R93, R193, RZ ;  /* 0x000000c15d4e7227 */ /* 0x000fe400078e00ff */
[----:B------:R2:W-:Y:S02]  /*8890*/  STS.U8 [R77+UR11+0x8280], R143 ;  /* 0x0082808f4d007988 */ /* 0x0005e4000800000b */
[----:B------:R-:W-:Y:S02]  /*88a0*/  IMAD.MOV R78, RZ, RZ, -R78 ;  /* 0x000000ffff4e7224 */ /* 0x000fe400078e0a4e */
[----:B------:R-:W-:-:S02]  /*88b0*/  @!P4 IMAD.IADD R79, R79, 0x1, -R95 ;  /* 0x000000014f4fc824 */ /* 0x000fc400078e0a5f */
[----:B------:R-:W-:Y:S02]  /*88c0*/  IMAD R78, R95, R78, R193 ;  /* 0x0000004e5f4e7224 */ /* 0x000fe400078e02c1 */
[----:B--2---:R-:W-:-:S04]  /*88d0*/  IMAD.MOV.U32 R143, RZ, RZ, R79 ;  /* 0x000000ffff8f7224 */ /* 0x004fc800078e004f */
[----:B------:R-:W-:Y:S01]  /*88e0*/  @!P6 IMAD.MOV R143, RZ, RZ, -R143 ;  /* 0x000000ffff8fe224 */ /* 0x000fe200078e0a8f */
[C---:B------:R-:W-:Y:S01]  /*88f0*/  ISETP.GT.U32.AND P6, PT, R95.reuse, R78, PT ;  /* 0x0000004e5f00720c */ /* 0x040fe20003fc4070 */
[----:B------:R-:W-:Y:S01]  /*8900*/  @!P5 IMAD.MOV R117, RZ, RZ, -R117 ;  /* 0x000000ffff75d224 */ /* 0x000fe200078e0a75 */
[----:B------:R2:W-:Y:S01]  /*8910*/  STS.U8 [R77+UR11+0x8080], R150 ;  /* 0x008080964d007988 */ /* 0x0005e2000800000b */
[----:B------:R-:W-:Y:S02]  /*8920*/  ISETP.GT.U32.AND P5, PT, R95, R163, PT ;  /* 0x000000a35f00720c */ /* 0x000fe40003fa4070 */
[----:B------:R-:W-:Y:S02]  /*8930*/  ISETP.GE.AND P4, PT, R192, RZ, PT ;  /* 0x000000ffc000720c */ /* 0x000fe40003f86270 */
[----:B--2---:R-:W-:-:S06]  /*8940*/  LOP3.LUT R150, R94, 0x174, RZ, 0xfc, !PT ;  /* 0x000001745e967812 */ /* 0x004fcc00078efcff */
[----:B------:R-:W-:Y:S01]  /*8950*/  @!P6 IMAD.IADD R78, R78, 0x1, -R95 ;  /* 0x000000014e4ee824 */ /* 0x000fe200078e0a5f */
[----:B------:R-:W-:-:S04]  /*8960*/  IABS R192, R150 ;  /* 0x0000009600c07213 */ /* 0x000fc80000000000 */
[----:B------:R-:W-:Y:S01]  /*8970*/  ISETP.GT.U32.AND P6, PT, R95, R78, PT ;  /* 0x0000004e5f00720c */ /* 0x000fe20003fc4070 */
[----:B------:R-:W-:-:S04]  /*8980*/  IMAD.HI.U32 R193, R93, R192, RZ ;  /* 0x000000c05dc17227 */ /* 0x000fc800078e00ff */
[----:B------:R-:W-:Y:S02]  /*8990*/  @!P5 IMAD.IADD R163, R163, 0x1, -R95 ;  /* 0x00000001a3a3d824 */ /* 0x000fe400078e0a5f */
[----:B------:R-:W-:-:S03]  /*89a0*/  IMAD.MOV R193, RZ, RZ, -R193 ;  /* 0x000000ffffc17224 */ /* 0x000fc600078e0ac1 */
[C---:B------:R-:W-:Y:S01]  /*89b0*/  ISETP.GT.U32.AND P5, PT, R95.reuse, R163, PT ;  /* 0x000000a35f00720c */ /* 0x040fe20003fa4070 */
[----:B------:R-:W-:Y:S02]  /*89c0*/  IMAD R192, R95, R193, R192 ;  /* 0x000000c15fc07224 */ /* 0x000fe400078e02c0 */
[----:B------:R-:W-:-:S03]  /*89d0*/  @!P6 IMAD.IADD R78, R78, 0x1, -R95 ;  /* 0x000000014e4ee824 */ /* 0x000fc600078e0a5f */
[----:B------:R-:W-:Y:S01]  /*89e0*/  ISETP.GT.U32.AND P6, PT, R95, R192, PT ;  /* 0x000000c05f00720c */ /* 0x000fe20003fc4070 */
[----:B------:R2:W-:Y:S01]  /*89f0*/  STS.U8 [R77+UR11+0x8480], R138 ;  /* 0x0084808a4d007988 */ /* 0x0005e2000800000b */
[----:B------:R-:W-:-:S05]  /*8a00*/  LOP3.LUT R79, R94, 0x17c, RZ, 0xfc, !PT ;  /* 0x0000017c5e4f7812 */ /* 0x000fca00078efcff */
[----:B------:R-:W-:Y:S01]  /*8a10*/  @!P5 IMAD.IADD R163, R163, 0x1, -R95 ;  /* 0x00000001a3a3d824 */ /* 0x000fe200078e0a5f */
[----:B------:R-:W-:-:S03]  /*8a20*/  ISETP.GE.AND P5, PT, R150, RZ, PT ;  /* 0x000000ff9600720c */ /* 0x000fc60003fa6270 */
[----:B--2---:R-:W-:Y:S02]  /*8a30*/  IMAD.MOV.U32 R138, RZ, RZ, R163 ;  /* 0x000000ffff8a7224 */ /* 0x004fe400078e00a3 */
[----:B------:R-:W-:Y:S01]  /*8a40*/  @!P6 IMAD.IADD R192, R192, 0x1, -R95 ;  /* 0x00000001c0c0e824 */ /* 0x000fe200078e0a5f */
[----:B------:R-:W-:Y:S01]  /*8a50*/  IABS R150, R79 ;  /* 0x0000004f00967213 */ /* 0x000fe20000000000 */
[----:B------:R-:W-:Y:S01]  /*8a60*/  @!P3 IMAD.MOV R138, RZ, RZ, -R138 ;  /* 0x000000ffff8ab224 */ /* 0x000fe200078e0a8a */
[----:B------:R-:W-:Y:S02]  /*8a70*/  ISETP.GE.AND P3, PT, R79, RZ, PT ;  /* 0x000000ff4f00720c */ /* 0x000fe40003f66270 */
[----:B------:R-:W-:Y:S02]  /*8a80*/  LOP3.LUT R79, R94, 0x184, RZ, 0xfc, !PT ;  /* 0x000001845e4f7812 */ /* 0x000fe400078efcff */
[----:B------:R-:W-:Y:S01]  /*8a90*/  ISETP.GT.U32.AND P6, PT, R95, R192, PT ;  /* 0x000000c05f00720c */ /* 0x000fe20003fc4070 */
[----:B------:R-:W-:Y:S01]  /*8aa0*/  IMAD.HI.U32 R193, R93, R150, RZ ;  /* 0x000000965dc17227 */ /* 0x000fe200078e00ff */
[----:B------:R-:W-:Y:S01]  /*8ab0*/  IABS R163, R79 ;  /* 0x0000004f00a37213 */ /* 0x000fe20000000000 */
[----:B------:R2:W-:Y:S02]  /*8ac0*/  STS.U8 [R77+UR11+0x8680], R131 ;  /* 0x008680834d007988 */ /* 0x0005e4000800000b */
[----:B------:R-:W-:Y:S01]  /*8ad0*/  IMAD.MOV R193, RZ, RZ, -R193 ;  /* 0x000000ffffc17224 */ /* 0x000fe200078e0ac1 */
[----:B------:R-:W-:-:S03]  /*8ae0*/  LOP3.LUT R199, R160, 0x20, RZ, 0x3c, !PT ;  /* 0x00000020a0c77812 */ /* 0x000fc600078e3cff */
[----:B------:R-:W-:Y:S02]  /*8af0*/  IMAD R150, R95, R193, R150 ;  /* 0x000000c15f967224 */ /* 0x000fe400078e0296 */
[----:B--2---:R-:W-:Y:S02]  /*8b00*/  IMAD.MOV.U32 R131, RZ, RZ, R78 ;  /* 0x000000ffff837224 */ /* 0x004fe400078e004e */
[----:B------:R-:W-:Y:S01]  /*8b10*/  IMAD.HI.U32 R78, R93, R163, RZ ;  /* 0x000000a35d4e7227 */ /* 0x000fe200078e00ff */
[----:B------:R-:W-:Y:S03]  /*8b20*/  STS.U8 [R199+UR11+0x8100], R147 ;  /* 0x00810093c7007988 */ /* 0x000fe6000800000b */
[----:B------:R-:W-:Y:S02]  /*8b30*/  IMAD.MOV R78, RZ, RZ, -R78 ;  /* 0x000000ffff4e7224 */ /* 0x000fe400078e0a4e */
[----:B------:R-:W-:Y:S01]  /*8b40*/  @!P6 IMAD.IADD R192, R192, 0x1, -R95 ;  /* 0x00000001c0c0e824 */ /* 0x000fe200078e0a5f */
[----:B------:R2:W-:Y:S01]  /*8b50*/  STS.U8 [R199+UR11+0x8300], R142 ;  /* 0x0083008ec7007988 */ /* 0x0005e2000800000b */
[----:B------:R-:W-:Y:S01]  /*8b60*/  @!P4 IMAD.MOV R131, RZ, RZ, -R131 ;  /* 0x000000ffff83c224 */ /* 0x000fe200078e0a83 */
[C---:B------:R-:W-:Y:S01]  /*8b70*/  ISETP.GT.U32.AND P4, PT, R95.reuse, R150, PT ;  /* 0x000000965f00720c */ /* 0x040fe20003f84070 */
[----:B------:R-:W-:-:S02]  /*8b80*/  IMAD R78, R95, R78, R163 ;  /* 0x0000004e5f4e7224 */ /* 0x000fc400078e02a3 */
[----:B--2---:R-:W-:-:S04]  /*8b90*/  IMAD.MOV.U32 R142, RZ, RZ, R192 ;  /* 0x000000ffff8e7224 */ /* 0x004fc800078e00c0 */
[----:B------:R-:W-:Y:S01]  /*8ba0*/  @!P5 IMAD.MOV R142, RZ, RZ, -R142 ;  /* 0x000000ffff8ed224 */ /* 0x000fe200078e0a8e */
[----:B------:R-:W-:-:S05]  /*8bb0*/  ISETP.GT.U32.AND P5, PT, R95, R78, PT ;  /* 0x0000004e5f00720c */ /* 0x000fca0003fa4070 */
[--C-:B------:R-:W-:Y:S01]  /*8bc0*/  @!P4 IMAD.IADD R150, R150, 0x1, -R95.reuse ;  /* 0x000000019696c824 */ /* 0x100fe200078e0a5f */
[----:B------:R-:W-:Y:S02]  /*8bd0*/  ISETP.GE.AND P6, PT, R79, RZ, PT ;  /* 0x000000ff4f00720c */ /* 0x000fe40003fc6270 */
[----:B------:R-:W-:Y:S02]  /*8be0*/  LOP3.LUT R79, R94, 0x18c, RZ, 0xfc, !PT ;  /* 0x0000018c5e4f7812 */ /* 0x000fe400078efcff */
        /* <DEDUP_REMOVED lines=13> */
[----:B------:R2:W-:Y:S04]  /*8cc0*/  STS.U8 [R199+UR11+0x8500], R135 ;  /* 0x00850087c7007988 */ /* 0x0005e8000800000b */
[----:B------:R-:W-:Y:S01]  /*8cd0*/  IMAD.HI.U32 R192, R93, R163, RZ ;  /* 0x000000a35dc07227 */ /* 0x000fe200078e00ff */
[----:B------:R3:W-:Y:S03]  /*8ce0*/  STS.U8 [R199+UR11+0x8700], R130 ;  /* 0x00870082c7007988 */ /* 0x0007e6000800000b */
[----:B------:R-:W-:-:S02]  /*8cf0*/  IMAD.MOV R192, RZ, RZ, -R192 ;  /* 0x000000ffffc07224 */ /* 0x000fc400078e0ac0 */
[----:B--2---:R-:W-:Y:S02]  /*8d00*/  IMAD.MOV.U32 R135, RZ, RZ, R150 ;  /* 0x000000ffff877224 */ /* 0x004fe400078e0096 */
[----:B------:R-:W-:Y:S01]  /*8d10*/  @!P5 IMAD.IADD R79, R79, 0x1, -R95 ;  /* 0x000000014f4fd824 */ /* 0x000fe200078e0a5f */
[----:B------:R-:W-:Y:S01]  /*8d20*/  LOP3.LUT R150, R94, 0x19c, RZ, 0xfc, !PT ;  /* 0x0000019c5e967812 */ /* 0x000fe200078efcff */
[----:B------:R-:W-:Y:S01]  /*8d30*/  @!P3 IMAD.MOV R135, RZ, RZ, -R135 ;  /* 0x000000ffff87b224 */ /* 0x000fe200078e0a87 */
[----:B------:R-:W-:Y:S01]  /*8d40*/  ISETP.GE.AND P3, PT, R147, RZ, PT ;  /* 0x000000ff9300720c */ /* 0x000fe20003f66270 */
[C---:B------:R-:W-:Y:S01]  /*8d50*/  IMAD R147, R95.reuse, R192, R163 ;  /* 0x000000c05f937224 */ /* 0x040fe200078e02a3 */
[C---:B------:R-:W-:Y:S01]  /*8d60*/  ISETP.GT.U32.AND P5, PT, R95.reuse, R79, PT ;  /* 0x0000004f5f00720c */ /* 0x040fe20003fa4070 */
[----:B---3--:R-:W-:Y:S01]  /*8d70*/  IMAD.MOV.U32 R130, RZ, RZ, R78 ;  /* 0x000000ffff827224 */ /* 0x008fe200078e004e */
[----:B------:R-:W-:Y:S02]  /*8d80*/  LOP3.LUT R192, R160, 0x30, RZ, 0x3c, !PT ;  /* 0x00000030a0c07812 */ /* 0x000fe400078e3cff */
[----:B------:R-:W-:Y:S01]  /*8d90*/  IABS R163, R150 ;  /* 0x0000009600a37213 */ /* 0x000fe20000000000 */
[----:B------:R-:W-:Y:S01]  /*8da0*/  @!P6 IMAD.MOV R130, RZ, RZ, -R130 ;  /* 0x000000ffff82e224 */ /* 0x000fe200078e0a82 */
[----:B------:R-:W-:Y:S01]  /*8db0*/  ISETP.GT.U32.AND P6, PT, R95, R147, PT ;  /* 0x000000935f00720c */ /* 0x000fe20003fc4070 */
[----:B------:R2:W-:Y:S06]  /*8dc0*/  STS.U8 [R192+UR11+0x8380], R139 ;  /* 0x0083808bc0007988 */ /* 0x0005ec000800000b */
[----:B------:R-:W-:-:S02]  /*8dd0*/  @!P5 IMAD.IADD R79, R79, 0x1, -R95 ;  /* 0x000000014f4fd824 */ /* 0x000fc400078e0a5f */
[----:B--2---:R-:W-:Y:S01]  /*8de0*/  IMAD.HI.U32 R139, R93, R163, RZ ;  /* 0x000000a35d8b7227 */ /* 0x004fe200078e00ff */
[----:B------:R2:W-:Y:S03]  /*8df0*/  STS.U8 [R192+UR11+0x8780], R125 ;  /* 0x0087807dc0007988 */ /* 0x0005e6000800000b */
[----:B------:R-:W-:Y:S02]  /*8e00*/  IMAD.MOV R139, RZ, RZ, -R139 ;  /* 0x000000ffff8b7224 */ /* 0x000fe400078e0a8b */
[----:B------:R-:W-:Y:S02]  /*8e10*/  @!P6 IMAD.IADD R147, R147, 0x1, -R95 ;  /* 0x000000019393e824 */ /* 0x000fe400078e0a5f */
[----:B------:R-:W-:Y:S02]  /*8e20*/  IMAD R78, R95, R139, R163 ;  /* 0x0000008b5f4e7224 */ /* 0x000fe400078e02a3 */
[----:B--2---:R-:W-:Y:S01]  /*8e30*/  IMAD.MOV.U32 R125, RZ, RZ, R79 ;  /* 0x000000ffff7d7224 */ /* 0x004fe200078e004f */
[----:B------:R-:W-:-:S03]  /*8e40*/  LOP3.LUT R139, R94, 0x1a4, RZ, 0xfc, !PT ;  /* 0x000001a45e8b7812 */ /* 0x000fc600078efcff */
[----:B------:R-:W-:Y:S01]  /*8e50*/  @!P4 IMAD.MOV R125, RZ, RZ, -R125 ;  /* 0x000000ffff7dc224 */ /* 0x000fe200078e0a7d */
[C---:B------:R-:W-:Y:S02]  /*8e60*/  ISETP.GT.U32.AND P4, PT, R95.reuse, R78, PT ;  /* 0x0000004e5f00720c */ /* 0x040fe40003f84070 */
[----:B------:R-:W-:Y:S02]  /*8e70*/  ISETP.GT.U32.AND P6, PT, R95, R147, PT ;  /* 0x000000935f00720c */ /* 0x000fe40003fc4070 */
[----:B------:R-:W-:Y:S02]  /*8e80*/  ISETP.GE.AND P5, PT, R150, RZ, PT ;  /* 0x000000ff9600720c */ /* 0x000fe40003fa6270 */
[----:B------:R-:W-:-:S05]  /*8e90*/  IABS R150, R139 ;  /* 0x0000008b00967213 */ /* 0x000fca0000000000 */
[----:B------:R-:W-:-:S04]  /*8ea0*/  IMAD.HI.U32 R163, R93, R150, RZ ;  /* 0x000000965da37227 */ /* 0x000fc800078e00ff */
[----:B------:R-:W-:Y:S02]  /*8eb0*/  @!P4 IMAD.IADD R78, R78, 0x1, -R95 ;  /* 0x000000014e4ec824 */ /* 0x000fe400078e0a5f */
[----:B------:R-:W-:Y:S02]  /*8ec0*/  IMAD.MOV R163, RZ, RZ, -R163 ;  /* 0x000000ffffa37224 */ /* 0x000fe400078e0aa3 */
[----:B------:R-:W-:Y:S01]  /*8ed0*/  @!P6 IMAD.IADD R147, R147, 0x1, -R95 ;  /* 0x000000019393e824 */ /* 0x000fe200078e0a5f */
[----:B------:R2:W-:Y:S01]  /*8ee0*/  STS.U8 [R192+UR11+0x8180], R146 ;  /* 0x00818092c0007988 */ /* 0x0005e2000800000b */
[----:B------:R-:W-:Y:S01]  /*8ef0*/  ISETP.GE.AND P6, PT, R139, RZ, PT ;  /* 0x000000ff8b00720c */ /* 0x000fe20003fc6270 */
[C---:B------:R-:W-:Y:S01]  /*8f00*/  IMAD R79, R95.reuse, R163, R150 ;  /* 0x000000a35f4f7224 */ /* 0x040fe200078e0296 */
[----:B------:R-:W-:Y:S01]  /*8f10*/  ISETP.GT.U32.AND P4, PT, R95, R78, PT ;  /* 0x0000004e5f00720c */ /* 0x000fe20003f84070 */
[----:B------:R-:W-:Y:S01]  /*8f20*/  IMAD.MOV.U32 R139, RZ, RZ, R147 ;  /* 0x000000ffff8b7224 */ /* 0x000fe200078e0093 */
[----:B--2---:R-:W-:-:S03]  /*8f30*/  LOP3.LUT R146, R94, 0x1ac, RZ, 0xfc, !PT ;  /* 0x000001ac5e927812 */ /* 0x004fc600078efcff */
[----:B------:R-:W-:Y:S01]  /*8f40*/  @!P3 IMAD.MOV R139, RZ, RZ, -R139 ;  /* 0x000000ffff8bb224 */ /* 0x000fe200078e0a8b */
[----:B------:R-:W-:Y:S02]  /*8f50*/  ISETP.GT.U32.AND P3, PT, R95, R79, PT ;  /* 0x0000004f5f00720c */ /* 0x000fe40003f64070 */
[----:B------:R-:W-:-:S05]  /*8f60*/  IABS R150, R146 ;  /* 0x0000009200967213 */ /* 0x000fca0000000000 */
[----:B------:R-:W-:Y:S01]  /*8f70*/  IMAD.HI.U32 R163, R93, R150, RZ ;  /* 0x000000965da37227 */ /* 0x000fe200078e00ff */
[----:B------:R2:W-:Y:S03]  /*8f80*/  STS.U8 [R192+UR11+0x8580], R134 ;  /* 0x00858086c0007988 */ /* 0x0005e6000800000b */
[----:B------:R-:W-:Y:S02]  /*8f90*/  IMAD.MOV R163, RZ, RZ, -R163 ;  /* 0x000000ffffa37224 */ /* 0x000fe400078e0aa3 */
[----:B------:R-:W-:Y:S01]  /*8fa0*/  @!P4 IMAD.IADD R78, R78, 0x1, -R95 ;  /* 0x000000014e4ec824 */ /* 0x000fe200078e0a5f */
[----:B------:R-:W-:Y:S01]  /*8fb0*/  ISETP.GE.AND P4, PT, R146, RZ, PT ;  /* 0x000000ff9200720c */ /* 0x000fe20003f86270 */
[----:B------:R-:W-:Y:S02]  /*8fc0*/  IMAD R146, R95, R163, R150 ;  /* 0x000000a35f927224 */ /* 0x000fe400078e0296 */
[----:B--2---:R-:W-:-:S02]  /*8fd0*/  IMAD.MOV.U32 R134, RZ, RZ, R78 ;  /* 0x000000ffff867224 */ /* 0x004fc400078e004e */
[----:B------:R-:W-:Y:S02]  /*8fe0*/  @!P3 IMAD.IADD R79, R79, 0x1, -R95 ;  /* 0x000000014f4fb824 */ /* 0x000fe400078e0a5f */
[----:B------:R-:W-:Y:S01]  /*8ff0*/  @!P5 IMAD.MOV R134, RZ, RZ, -R134 ;  /* 0x000000ffff86d224 */ /* 0x000fe200078e0a86 */
[C---:B------:R-:W-:Y:S02]  /*9000*/  ISETP.GT.U32.AND P5, PT, R95.reuse, R146, PT ;  /* 0x000000925f00720c */ /* 0x040fe40003fa4070 */
[----:B------:R-:W-:Y:S02]  /*9010*/  LOP3.LUT R147, R94, 0x1b4, RZ, 0xfc, !PT ;  /* 0x000001b45e937812 */ /* 0x000fe400078efcff */
[----:B------:R-:W-:Y:S02]  /*9020*/  ISETP.GT.U32.AND P3, PT, R95, R79, PT ;  /* 0x0000004f5f00720c */ /* 0x000fe40003f64070 */
[----:B------:R-:W-:-:S05]  /*9030*/  IABS R150, R147 ;  /* 0x0000009300967213 */ /* 0x000fca0000000000 */
[----:B------:R-:W-:-:S04]  /*9040*/  IMAD.HI.U32 R163, R93, R150, RZ ;  /* 0x000000965da37227 */ /* 0x000fc800078e00ff */
[----:B------:R-:W-:Y:S02]  /*9050*/  @!P5 IMAD.IADD R146, R146, 0x1, -R95 ;  /* 0x000000019292d824 */ /* 0x000fe400078e0a5f */
[----:B------:R-:W-:Y:S02]  /*9060*/  IMAD.MOV R163, RZ, RZ, -R163 ;  /* 0x000000ffffa37224 */ /* 0x000fe400078e0aa3 */
[----:B------:R-:W-:Y:S01]  /*9070*/  @!P3 IMAD.IADD R79, R79, 0x1, -R95 ;  /* 0x000000014f4fb824 */ /* 0x000fe200078e0a5f */
[----:B------:R-:W-:Y:S01]  /*9080*/  ISETP.GE.AND P3, PT, R147, RZ, PT ;  /* 0x000000ff9300720c */ /* 0x000fe20003f66270 */
[----:B------:R2:W-:Y:S01]  /*9090*/  STS.U8 [R160+UR11], R124 ;  /* 0x0000007ca0007988 */ /* 0x0005e2000800000b */
[----:B------:R-:W-:Y:S01]  /*90a0*/  LOP3.LUT R147, R94, 0x1bc, RZ, 0xfc, !PT ;  /* 0x000001bc5e937812 */ /* 0x000fe200078efcff */
[C---:B------:R-:W-:Y:S01]  /*90b0*/  IMAD R78, R95.reuse, R163, R150 ;  /* 0x000000a35f4e7224 */ /* 0x040fe200078e0296 */
[----:B------:R-:W-:Y:S02]  /*90c0*/  ISETP.GT.U32.AND P5, PT, R95, R146, PT ;  /* 0x000000925f00720c */ /* 0x000fe40003fa4070 */
[----:B------:R-:W-:Y:S01]  /*90d0*/  IABS R150, R147 ;  /* 0x0000009300967213 */ /* 0x000fe20000000000 */
[----:B--2---:R-:W-:-:S04]  /*90e0*/  IMAD.MOV.U32 R124, RZ, RZ, R79 ;  /* 0x000000ffff7c7224 */ /* 0x004fc800078e004f */
[----:B------:R-:W-:Y:S01]  /*90f0*/  @!P6 IMAD.MOV R124, RZ, RZ, -R124 ;  /* 0x000000ffff7ce224 */ /* 0x000fe200078e0a7c */
[----:B------:R-:W-:Y:S01]  /*9100*/  ISETP.GT.U32.AND P6, PT, R95, R78, PT ;  /* 0x0000004e5f00720c */ /* 0x000fe20003fc4070 */
[----:B------:R-:W-:Y:S01]  /*9110*/  IMAD.HI.U32 R163, R93, R150, RZ ;  /* 0x000000965da37227 */ /* 0x000fe200078e00ff */
[----:B------:R2:W-:Y:S03]  /*9120*/  STS.U8 [R160+UR11+0x100], R115 ;  /* 0x00010073a0007988 */ /* 0x0005e6000800000b */
[----:B------:R-:W-:Y:S02]  /*9130*/  IMAD.MOV R163, RZ, RZ, -R163 ;  /* 0x000000ffffa37224 */ /* 0x000fe400078e0aa3 */
[----:B------:R-:W-:Y:S02]  /*9140*/  @!P5 IMAD.IADD R146, R146, 0x1, -R95 ;  /* 0x000000019292d824 */ /* 0x000fe400078e0a5f */
[----:B------:R-:W-:-:S02]  /*9150*/  IMAD R79, R95, R163, R150 ;  /* 0x000000a35f4f7224 */ /* 0x000fc400078e0296 */
[----:B--2---:R-:W-:Y:S02]  /*9160*/  IMAD.MOV.U32 R115, RZ, RZ, R146 ;  /* 0x000000ffff737224 */ /* 0x004fe400078e0092 */
[----:B------:R-:W-:Y:S02]  /*9170*/  @!P6 IMAD.IADD R78, R78, 0x1, -R95 ;  /* 0x000000014e4ee824 */ /* 0x000fe400078e0a5f */
[----:B------:R-:W-:Y:S01]  /*9180*/  @!P4 IMAD.MOV R115, RZ, RZ, -R115 ;  /* 0x000000ffff73c224 */ /* 0x000fe200078e0a73 */
[----:B------:R-:W-:Y:S02]  /*9190*/  ISETP.GT.U32.AND P4, PT, R95, R79, PT ;  /* 0x0000004f5f00720c */ /* 0x000fe40003f84070 */
[----:B------:R-:W-:Y:S02]  /*91a0*/  ISETP.GE.AND P5, PT, R147, RZ, PT ;  /* 0x000000ff9300720c */ /* 0x000fe40003fa6270 */
[----:B------:R-:W-:Y:S02]  /*91b0*/  LOP3.LUT R147, R94, 0x1c4, RZ, 0xfc, !PT ;  /* 0x000001c45e937812 */ /* 0x000fe400078efcff */
[----:B------:R-:W-:-:S02]  /*91c0*/  ISETP.GT.U32.AND P6, PT, R95, R78, PT ;  /* 0x0000004e5f00720c */ /* 0x000fc40003fc4070 */
[----:B------:R-:W-:-:S05]  /*91d0*/  IABS R150, R147 ;  /* 0x0000009300967213 */ /* 0x000fca0000000000 */
[----:B------:R-:W-:-:S04]  /*91e0*/  IMAD.HI.U32 R163, R93, R150, RZ ;  /* 0x000000965da37227 */ /* 0x000fc800078e00ff */
[----:B------:R-:W-:Y:S02]  /*91f0*/  @!P4 IMAD.IADD R79, R79, 0x1, -R95 ;  /* 0x000000014f4fc824 */ /* 0x000fe400078e0a5f */
[----:B------:R-:W-:Y:S02]  /*9200*/  IMAD.MOV R163, RZ, RZ, -R163 ;  /* 0x000000ffffa37224 */ /* 0x000fe400078e0aa3 */
[----:B------:R-:W-:Y:S01]  /*9210*/  @!P6 IMAD.IADD R78, R78, 0x1, -R95 ;  /* 0x000000014e4ee824 */ /* 0x000fe200078e0a5f */
[----:B------:R-:W-:Y:S01]  /*9220*/  ISETP.GE.AND P6, PT, R147, RZ, PT ;  /* 0x000000ff9300720c */ /* 0x000fe20003fc6270 */
[----:B------:R2:W-:Y:S01]  /*9230*/  STS.U8 [R160+UR11+0x200], R114 ;  /* 0x00020072a0007988 */ /* 0x0005e2000800000b */
[----:B------:R-:W-:Y:S01]  /*9240*/  LOP3.LUT R146, R94, 0x1cc, RZ, 0xfc, !PT ;  /* 0x000001cc5e927812 */ /* 0x000fe200078efcff */
[C---:B------:R-:W-:Y:S01]  /*9250*/  IMAD R147, R95.reuse, R163, R150 ;  /* 0x000000a35f937224 */ /* 0x040fe200078e0296 */
[----:B------:R-:W-:Y:S02]  /*9260*/  ISETP.GT.U32.AND P4, PT, R95, R79, PT ;  /* 0x0000004f5f00720c */ /* 0x000fe40003f84070 */
[----:B------:R-:W-:Y:S01]  /*9270*/  IABS R150, R146 ;  /* 0x0000009200967213 */ /* 0x000fe20000000000 */
[----:B--2---:R-:W-:-:S04]  /*9280*/  IMAD.MOV.U32 R114, RZ, RZ, R78 ;  /* 0x000000ffff727224 */ /* 0x004fc800078e004e */
[----:B------:R-:W-:Y:S01]  /*9290*/  @!P3 IMAD.MOV R114, RZ, RZ, -R114 ;  /* 0x000000ffff72b224 */ /* 0x000fe200078e0a72 */
[----:B------:R-:W-:Y:S01]  /*92a0*/  ISETP.GT.U32.AND P3, PT, R95, R147, PT ;  /* 0x000000935f00720c */ /* 0x000fe20003f64070 */
[----:B------:R-:W-:-:S04]  /*92b0*/  IMAD.HI.U32 R163, R93, R150, RZ ;  /* 0x000000965da37227 */ /* 0x000fc800078e00ff */
[----:B------:R-:W-:Y:S02]  /*92c0*/  IMAD.MOV R163, RZ, RZ, -R163 ;  /* 0x000000ffffa37224 */ /* 0x000fe400078e0aa3 */
[----:B------:R-:W-:Y:S01]  /*92d0*/  @!P4 IMAD.IADD R79, R79, 0x1, -R95 ;  /* 0x000000014f4fc824 */ /* 0x000fe200078e0a5f */
[----:B------:R-:W-:Y:S01]  /*92e0*/  ISETP.GE.AND P4, PT, R146, RZ, PT ;  /* 0x000000ff9200720c */ /* 0x000fe20003f86270 */
[----:B------:R-:W-:Y:S02]  /*92f0*/  IMAD R150, R95, R163, R150 ;  /* 0x000000a35f967224 */ /* 0x000fe400078e0296 */
[----:B------:R-:W-:Y:S02]  /*9300*/  IMAD.MOV.U32 R146, RZ, RZ, R79 ;  /* 0x000000ffff927224 */ /* 0x000fe400078e004f */
[----:B------:R-:W-:Y:S01]  /*9310*/  @!P3 IMAD.IADD R147, R147, 0x1, -R95 ;  /* 0x000000019393b824 */ /* 0x000fe200078e0a5f */
[----:B------:R-:W-:Y:S01]  /*9320*/  LOP3.LUT R78, R94, 0x1d4, RZ, 0xfc, !PT ;  /* 0x000001d45e4e7812 */ /* 0x000fe200078efcff */
[----:B------:R-:W-:Y:S01]  /*9330*/  @!P5 IMAD.MOV R146, RZ, RZ, -R146 ;  /* 0x000000ffff92d224 */ /* 0x000fe200078e0a92 */
[C---:B------:R-:W-:Y:S01]  /*9340*/  ISETP.GT.U32.AND P5, PT, R95.reuse, R150, PT ;  /* 0x000000965f00720c */ /* 0x040fe20003fa4070 */
[----:B------:R2:W-:Y:S01]  /*9350*/  STS.U8 [R160+UR11+0x300], R109 ;  /* 0x0003006da0007988 */ /* 0x0005e2000800000b */
[----:B------:R-:W-:-:S02]  /*9360*/  ISETP.GT.U32.AND P3, PT, R95, R147, PT ;  /* 0x000000935f00720c */ /* 0x000fc40003f64070 */
[----:B--2---:R-:W-:-:S05]  /*9370*/  IABS R109, R78 ;  /* 0x0000004e006d7213 */ /* 0x004fca0000000000 */
[----:B------:R-:W-:-:S04]  /*9380*/  IMAD.HI.U32 R79, R93, R109, RZ ;  /* 0x0000006d5d4f7227 */ /* 0x000fc800078e00ff */
[----:B------:R-:W-:Y:S02]  /*9390*/  IMAD.MOV R79, RZ, RZ, -R79 ;  /* 0x000000ffff4f7224 */ /* 0x000fe400078e0a4f */
[--C-:B------:R-:W-:Y:S02]  /*93a0*/  @!P5 IMAD.IADD R150, R150, 0x1, -R95.reuse ;  /* 0x000000019696d824 */ /* 0x100fe400078e0a5f */
[----:B------:R-:W-:Y:S01]  /*93b0*/  @!P3 IMAD.IADD R147, R147, 0x1, -R95 ;  /* 0x000000019393b824 */ /* 0x000fe200078e0a5f */
[----:B------:R-:W-:Y:S01]  /*93c0*/  ISETP.GE.AND P3, PT, R78, RZ, PT ;  /* 0x000000ff4e00720c */ /* 0x000fe20003f66270 */
[C---:B------:R-:W-:Y:S01]  /*93d0*/  IMAD R78, R95.reuse, R79, R109 ;  /* 0x0000004f5f4e7224 */ /* 0x040fe200078e026d */
[----:B------:R-:W-:Y:S02]  /*93e0*/  LOP3.LUT R79, R94, 0x1dc, RZ, 0xfc, !PT ;  /* 0x000001dc5e4f7812 */ /* 0x000fe400078efcff */
[----:B------:R-:W-:Y:S02]  /*93f0*/  ISETP.GT.U32.AND P5, PT, R95, R150, PT ;  /* 0x000000965f00720c */ /* 0x000fe40003fa4070 */
[----:B------:R-:W-:Y:S01]  /*9400*/  IABS R163, R79 ;  /* 0x0000004f00a37213 */ /* 0x000fe20000000000 */
[----:B------:R2:W-:Y:S04]  /*9410*/  STS.U8 [R160+UR11+0x400], R105 ;  /* 0x00040069a0007988 */ /* 0x0005e8000800000b */
[----:B--2---:R-:W-:Y:S01]  /*9420*/  IMAD.HI.U32 R105, R93, R163, RZ ;  /* 0x000000a35d697227 */ /* 0x004fe200078e00ff */
[----:B------:R2:W-:Y:S03]  /*9430*/  STS.U8 [R160+UR11+0x500], R102 ;  /* 0x00050066a0007988 */ /* 0x0005e6000800000b */
[----:B------:R-:W-:-:S02]  /*9440*/  IMAD.MOV R105, RZ, RZ, -R105 ;  /* 0x000000ffff697224 */ /* 0x000fc400078e0a69 */
[----:B------:R-:W-:Y:S02]  /*9450*/  @!P5 IMAD.IADD R150, R150, 0x1, -R95 ;  /* 0x000000019696d824 */ /* 0x000fe400078e0a5f */
[----:B------:R-:W-:Y:S02]  /*9460*/  IMAD R105, R95, R105, R163 ;  /* 0x000000695f697224 */ /* 0x000fe400078e02a3 */
[----:B--2---:R-:W-:-:S04]  /*9470*/  IMAD.MOV.U32 R102, RZ, RZ, R150 ;  /* 0x000000ffff667224 */ /* 0x004fc800078e0096 */
[----:B------:R-:W-:Y:S01]  /*9480*/  @!P4 IMAD.MOV R102, RZ, RZ, -R102 ;  /* 0x000000ffff66c224 */ /* 0x000fe200078e0a66 */
[----:B------:R-:W-:Y:S01]  /*9490*/  ISETP.GT.U32.AND P4, PT, R95, R105, PT ;  /* 0x000000695f00720c */ /* 0x000fe20003f84070 */
[----:B------:R-:W-:Y:S01]  /*94a0*/  IMAD.MOV.U32 R109, RZ, RZ, R147 ;  /* 0x000000ffff6d7224 */ /* 0x000fe200078e0093 */
[----:B------:R-:W-:-:S03]  /*94b0*/  ISETP.GE.AND P5, PT, R79, RZ, PT ;  /* 0x000000ff4f00720c */ /* 0x000fc60003fa6270 */
[----:B------:R-:W-:Y:S01]  /*94c0*/  @!P6 IMAD.MOV R109, RZ, RZ, -R109 ;  /* 0x000000ffff6de224 */ /* 0x000fe200078e0a6d */
[----:B------:R-:W-:Y:S02]  /*94d0*/  ISETP.GT.U32.AND P6, PT, R95, R78, PT ;  /* 0x0000004e5f00720c */ /* 0x000fe40003fc4070 */
[----:B------:R-:W-:-:S04]  /*94e0*/  LOP3.LUT R79, R94, 0x1e4, RZ, 0xfc, !PT ;  /* 0x000001e45e4f7812 */ /* 0x000fc800078efcff */
[----:B------:R-:W-:Y:S01]  /*94f0*/  IABS R147, R79 ;  /* 0x0000004f00937213 */ /* 0x000fe20000000000 */
[----:B------:R-:W-:-:S04]  /*9500*/  @!P4 IMAD.IADD R105, R105, 0x1, -R95 ;  /* 0x000000016969c824 */ /* 0x000fc800078e0a5f */
[----:B------:R-:W-:Y:S01]  /*9510*/  IMAD.HI.U32 R150, R93, R147, RZ ;  /* 0x000000935d967227 */ /* 0x000fe200078e00ff */
[----:B------:R-:W-:-:S03]  /*9520*/  ISETP.GT.U32.AND P4, PT, R95, R105, PT ;  /* 0x000000695f00720c */ /* 0x000fc60003f84070 */
[----:B------:R-:W-:Y:S02]  /*9530*/  @!P6 IMAD.IADD R78, R78, 0x1, -R95 ;  /* 0x000000014e4ee824 */ /* 0x000fe400078e0a5f */
[----:B------:R-:W-:-:S03]  /*9540*/  IMAD.MOV R150, RZ, RZ, -R150 ;  /* 0x000000ffff967224 */ /* 0x000fc600078e0a96 */
[C---:B------:R-:W-:Y:S01]  /*9550*/  ISETP.GT.U32.AND P6, PT, R95.reuse, R78, PT ;  /* 0x0000004e5f00720c */ /* 0x040fe20003fc4070 */
[----:B------:R-:W-:-:S04]  /*9560*/  IMAD R147, R95, R150, R147 ;  /* 0x000000965f937224 */ /* 0x000fc800078e0293 */
[----:B------:R-:W-:Y:S01]  /*9570*/  @!P4 IMAD.IADD R105, R105, 0x1, -R95 ;  /* 0x000000016969c824 */ /* 0x000fe200078e0a5f */
[----:B------:R-:W-:-:S07]  /*9580*/  ISETP.GT.U32.AND P4, PT, R95, R147, PT ;  /* 0x000000935f00720c */ /* 0x000fce0003f84070 */
[----:B------:R-:W-:Y:S01]  /*9590*/  @!P6 IMAD.IADD R78, R78, 0x1, -R95 ;  /* 0x000000014e4ee824 */ /* 0x000fe200078e0a5f */
[----:B------:R-:W-:Y:S02]  /*95a0*/  ISETP.GE.AND P6, PT, R79, RZ, PT ;  /* 0x000000ff4f00720c */ /* 0x000fe40003fc6270 */
[----:B------:R-:W-:-:S03]  /*95b0*/  LOP3.LUT R79, R94, 0x1ec, RZ, 0xfc, !PT ;  /* 0x000001ec5e4f7812 */ /* 0x000fc600078efcff */
[----:B------:R-:W-:Y:S01]  /*95c0*/  @!P4 IMAD.IADD R147, R147, 0x1, -R95 ;  /* 0x000000019393c824 */ /* 0x000fe200078e0a5f */
[----:B------:R-:W-:Y:S01]  /*95d0*/  IABS R150, R79 ;  /* 0x0000004f00967213 */ /* 0x000fe20000000000 */
[----:B------:R2:W-:Y:S03]  /*95e0*/  STS.U8 [R160+UR11+0x600], R101 ;  /* 0x00060065a0007988 */ /* 0x0005e6000800000b */
[----:B------:R-:W-:Y:S02]  /*95f0*/  ISETP.GT.U32.AND P4, PT, R95, R147, PT ;  /* 0x000000935f00720c */ /* 0x000fe40003f84070 */
[----:B------:R-:W-:Y:S01]  /*9600*/  LOP3.LUT R94, R94, 0x1f4, RZ, 0xfc, !PT ;  /* 0x000001f45e5e7812 */ /* 0x000fe200078efcff */
[----:B--2---:R-:W-:-:S04]  /*9610*/  IMAD.HI.U32 R101, R93, R150, RZ ;  /* 0x000000965d657227 */ /* 0x004fc800078e00ff */
[----:B------:R-:W-:-:S04]  /*9620*/  IMAD.MOV R101, RZ, RZ, -R101 ;  /* 0x000000ffff657224 */ /* 0x000fc800078e0a65 */
[----:B------:R-:W-:Y:S01]  /*9630*/  IMAD R150, R95, R101, R150 ;  /* 0x000000655f967224 */ /* 0x000fe200078e0296 */
[----:B------:R-:W-:Y:S01]  /*9640*/  IABS R101, R94 ;  /* 0x0000005e00657213 */ /* 0x000fe20000000000 */
[----:B------:R-:W-:-:S03]  /*9650*/  @!P4 IMAD.IADD R147, R147, 0x1, -R95 ;  /* 0x000000019393c824 */ /* 0x000fc600078e0a5f */
[----:B------:R-:W-:Y:S01]  /*9660*/  ISETP.GT.U32.AND P4, PT, R95, R150, PT ;  /* 0x000000965f00720c */ /* 0x000fe20003f84070 */
[----:B------:R-:W-:-:S04]  /*9670*/  IMAD.HI.U32 R93, R93, R101, RZ ;  /* 0x000000655d5d7227 */ /* 0x000fc800078e00ff */
[----:B------:R-:W-:-:S04]  /*9680*/  IMAD.MOV R93, RZ, RZ, -R93 ;  /* 0x000000ffff5d7224 */ /* 0x000fc800078e0a5d */
[----:B------:R-:W-:-:S04]  /*9690*/  IMAD R93, R95, R93, R101 ;  /* 0x0000005d5f5d7224 */ /* 0x000fc800078e0265 */
[----:B------:R-:W-:Y:S01]  /*96a0*/  @!P4 IMAD.IADD R150, R150, 0x1, -R95 ;  /* 0x000000019696c824 */ /* 0x000fe200078e0a5f */
[----:B------:R-:W-:Y:S01]  /*96b0*/  ISETP.GT.U32.AND P4, PT, R95, R93, PT ;  /* 0x0000005d5f00720c */ /* 0x000fe20003f84070 */
[----:B------:R-:W-:-:S04]  /*96c0*/  IMAD.MOV.U32 R101, RZ, RZ, R78 ;  /* 0x000000ffff657224 */ /* 0x000fc800078e004e */
[----:B------:R-:W-:-:S08]  /*96d0*/  @!P3 IMAD.MOV R101, RZ, RZ, -R101 ;  /* 0x000000ffff65b224 */ /* 0x000fd000078e0a65 */
[----:B------:R-:W-:Y:S01]  /*96e0*/  @!P4 IMAD.IADD R93, R93, 0x1, -R95 ;  /* 0x000000015d5dc824 */ /* 0x000fe200078e0a5f */
[----:B------:R-:W-:-:S04]  /*96f0*/  ISETP.GT.U32.AND P4, PT, R95, R150, PT ;  /* 0x000000965f00720c */ /* 0x000fc80003f84070 */
[----:B------:R-:W-:Y:S02]  /*9700*/  ISETP.GT.U32.AND P3, PT, R95, R93, PT ;  /* 0x0000005d5f00720c */ /* 0x000fe40003f64070 */
[C---:B------:R-:W-:Y:S02]  /*9710*/  SEL R96, R80.reuse, R96, !P2 ;  /* 0x0000006050607207 */ /* 0x040fe40005000000 */
[----:B------:R-:W-:Y:S01]  /*9720*/  SEL R193, R80, R87, !P2 ;  /* 0x0000005750c17207 */ /* 0x000fe20005000000 */
[----:B------:R-:W-:Y:S02]  /*9730*/  IMAD.MOV.U32 R87, RZ, RZ, R194 ;  /* 0x000000ffff577224 */ /* 0x000fe400078e00c2 */
[----:B------:R-:W-:Y:S01]  /*9740*/  IMAD R96, R96, UR8, RZ ;  /* 0x0000000860607c24 */ /* 0x000fe2000f8e02ff */
[C---:B------:R-:W-:Y:S01]  /*9750*/  SEL R194, R80.reuse, R88, !P2 ;  /* 0x0000005850c27207 */ /* 0x040fe20005000000 */
[----:B------:R-:W-:Y:S01]  /*9760*/  IMAD.MOV.U32 R88, RZ, RZ, R195 ;  /* 0x000000ffff587224 */ /* 0x000fe200078e00c3 */
[----:B------:R-:W-:Y:S01]  /*9770*/  SEL R195, R80, R89, !P2 ;  /* 0x0000005950c37207 */ /* 0x000fe20005000000 */
[----:B------:R-:W-:-:S02]  /*9780*/  IMAD.MOV.U32 R89, RZ, RZ, R196 ;  /* 0x000000ffff597224 */ /* 0x000fc400078e00c4 */
[--C-:B------:R-:W-:Y:S01]  /*9790*/  @!P3 IMAD.IADD R93, R93, 0x1, -R95.reuse ;  /* 0x000000015d5db824 */ /* 0x100fe200078e0a5f */
[----:B------:R-:W-:Y:S01]  /*97a0*/  IADD3 R78, P3, PT, R96, R122, RZ ;  /* 0x0000007a604e7210 */ /* 0x000fe20007f7e0ff */
[----:B------:R-:W-:Y:S01]  /*97b0*/  @!P4 IMAD.IADD R150, R150, 0x1, -R95 ;  /* 0x000000019696c824 */ /* 0x000fe200078e0a5f */
[----:B------:R-:W-:Y:S01]  /*97c0*/  SEL R196, R80, R90, !P2 ;  /* 0x0000005a50c47207 */ /* 0x000fe20005000000 */
[----:B------:R-:W-:Y:S01]  /*97d0*/  IMAD.MOV.U32 R90, RZ, RZ, R5 ;  /* 0x000000ffff5a7224 */ /* 0x000fe200078e0005 */
[----:B------:R-:W-:Y:S02]  /*97e0*/  ISETP.GE.AND P4, PT, R79, RZ, PT ;  /* 0x000000ff4f00720c */ /* 0x000fe40003f86270 */
[----:B------:R-:W-:Y:S02]  /*97f0*/  LEA.HI.X.SX32 R79, R96, R121, 0x1, P3 ;  /* 0x00000079604f7211 */ /* 0x000fe400018f0eff */
[C---:B------:R-:W-:Y:S01]  /*9800*/  SEL R95, R80.reuse, R84, !P2 ;  /* 0x00000054505f7207 */ /* 0x040fe20005000000 */
[----:B------:R-:W-:Y:S01]  /*9810*/  IMAD.MOV.U32 R84, RZ, RZ, R9 ;  /* 0x000000ffff547224 */ /* 0x000fe200078e0009 */
[----:B------:R-:W-:Y:S01]  /*9820*/  SEL R5, R80, R187, !P2 ;  /* 0x000000bb50057207 */ /* 0x000fe20005000000 */
[----:B------:R-:W-:Y:S01]  /*9830*/  IMAD.MOV.U32 R192, RZ, RZ, R93 ;  /* 0x000000ffffc07224 */ /* 0x000fe200078e005d */
[----:B------:R-:W-:-:S02]  /*9840*/  ISETP.GE.AND P3, PT, R94, RZ, PT ;  /* 0x000000ff5e00720c */ /* 0x000fc40003f66270 */
[C---:B------:R-:W-:Y:S01]  /*9850*/  SEL R94, R80.reuse, R85, !P2 ;  /* 0x00000055505e7207 */ /* 0x040fe20005000000 */
[----:B------:R-:W-:Y:S01]  /*9860*/  IMAD.MOV.U32 R85, RZ, RZ, R7 ;  /* 0x000000ffff557224 */ /* 0x000fe200078e0007 */
[C---:B------:R-:W-:Y:S02]  /*9870*/  SEL R9, R80.reuse, R190, !P2 ;  /* 0x000000be50097207 */ /* 0x040fe40005000000 */
[C---:B------:R-:W-:Y:S01]  /*9880*/  SEL R93, R80.reuse, R86, !P2 ;  /* 0x00000056505d7207 */ /* 0x040fe20005000000 */
[----:B------:R-:W-:Y:S01]  /*9890*/  IMAD.MOV.U32 R86, RZ, RZ, R198 ;  /* 0x000000ffff567224 */ /* 0x000fe200078e00c6 */
[C---:B------:R-:W-:Y:S01]  /*98a0*/  SEL R7, R80.reuse, R120, !P2 ;  /* 0x0000007850077207 */ /* 0x040fe20005000000 */
[----:B------:R-:W-:Y:S01]  /*98b0*/  IMAD.MOV.U32 R120, RZ, RZ, R5 ;  /* 0x000000ffff787224 */ /* 0x000fe200078e0005 */
[C---:B------:R-:W-:Y:S01]  /*98c0*/  SEL R198, R80.reuse, R91, !P2 ;  /* 0x0000005b50c67207 */ /* 0x040fe20005000000 */
[----:B------:R-:W-:Y:S01]  /*98d0*/  IMAD.MOV.U32 R91, RZ, RZ, R201 ;  /* 0x000000ffff5b7224 */ /* 0x000fe200078e00c9 */
[C---:B------:R-:W-:Y:S01]  /*98e0*/  SEL R203, R80.reuse, R97, !P2 ;  /* 0x0000006150cb7207 */ /* 0x040fe20005000000 */
[----:B------:R-:W-:Y:S01]  /*98f0*/  @!P5 IMAD.MOV R105, RZ, RZ, -R105 ;  /* 0x000000ffff69d224 */ /* 0x000fe200078e0a69 */
[----:B------:R-:W-:-:S02]  /*9900*/  SEL R5, R80, R117, !P2 ;  /* 0x0000007550057207 */ /* 0x000fc40005000000 */
[C---:B------:R-:W-:Y:S01]  /*9910*/  SEL R97, R80.reuse, R138, !P2 ;  /* 0x0000008a50617207 */ /* 0x040fe20005000000 */
[----:B------:R-:W-:Y:S01]  /*9920*/  IMAD.MOV.U32 R138, RZ, RZ, R9 ;  /* 0x000000ffff8a7224 */ /* 0x000fe200078e0009 */
        /* <DEDUP_REMOVED lines=10> */
[----:B------:R-:W-:Y:S01]  /*99d0*/  IMAD.MOV.U32 R119, RZ, RZ, R91 ;  /* 0x000000ffff777224 */ /* 0x000fe200078e005b */
[----:B------:R-:W-:-:S02]  /*99e0*/  SEL R12, R80, R143, !P2 ;  /* 0x0000008f500c7207 */ /* 0x000fc40005000000 */
[C---:B------:R-:W-:Y:S02]  /*99f0*/  SEL R81, R80.reuse, R81, !P2 ;  /* 0x0000005150517207 */ /* 0x040fe40005000000 */
[C---:B------:R-:W-:Y:S01]  /*9a00*/  SEL R143, R80.reuse, R139, !P2 ;  /* 0x0000008b508f7207 */ /* 0x040fe20005000000 */
[----:B------:R-:W-:Y:S01]  /*9a10*/  IMAD.MOV.U32 R139, RZ, RZ, R7 ;  /* 0x000000ffff8b7224 */ /* 0x000fe200078e0007 */
[C---:B------:R-:W-:Y:S01]  /*9a20*/  SEL R10, R80.reuse, R115, !P2 ;  /* 0x00000073500a7207 */ /* 0x040fe20005000000 */
[----:B------:R-:W-:Y:S01]  /*9a30*/  IMAD.MOV.U32 R115, RZ, RZ, R5 ;  /* 0x000000ffff737224 */ /* 0x000fe200078e0005 */
[----:B------:R-:W-:Y:S02]  /*9a40*/  PRMT R163, RZ, 0x7610, R163 ;  /* 0x00007610ffa37816 */ /* 0x000fe400000000a3 */
[C---:B------:R-:W-:Y:S02]  /*9a50*/  SEL R91, R80.reuse, R118, !P2 ;  /* 0x00000076505b7207 */ /* 0x040fe40005000000 */
[----:B------:R-:W-:-:S02]  /*9a60*/  SEL R118, R80, R142, !P2 ;  /* 0x0000008e50767207 */ /* 0x000fc40005000000 */
[C---:B------:R-:W-:Y:S01]  /*9a70*/  SEL R7, R80.reuse, R114, !P2 ;  /* 0x0000007250077207 */ /* 0x040fe20005000000 */
[----:B------:R-:W-:Y:S01]  /*9a80*/  IMAD.MOV.U32 R114, RZ, RZ, R4 ;  /* 0x000000ffff727224 */ /* 0x000fe200078e0004 */
[C---:B------:R-:W-:Y:S01]  /*9a90*/  SEL R5, R80.reuse, R105, !P2 ;  /* 0x0000006950057207 */ /* 0x040fe20005000000 */
[----:B------:R-:W-:Y:S01]  /*9aa0*/  IMAD.MOV.U32 R105, RZ, RZ, R146 ;  /* 0x000000ffff697224 */ /* 0x000fe200078e0092 */
[C---:B------:R-:W-:Y:S01]  /*9ab0*/  SEL R142, R80.reuse, R135, !P2 ;  /* 0x00000087508e7207 */ /* 0x040fe20005000000 */
[----:B------:R-:W-:Y:S01]  /*9ac0*/  @!P6 IMAD.MOV R147, RZ, RZ, -R147 ;  /* 0x000000ffff93e224 */ /* 0x000fe200078e0a93 */
[C---:B------:R-:W-:Y:S01]  /*9ad0*/  SEL R117, R80.reuse, R130, !P2 ;  /* 0x0000008250757207 */ /* 0x040fe20005000000 */
[----:B------:R-:W-:Y:S01]  /*9ae0*/  @!P4 IMAD.MOV R150, RZ, RZ, -R150 ;  /* 0x000000ffff96c224 */ /* 0x000fe200078e0a96 */
[C---:B------:R-:W-:Y:S01]  /*9af0*/  SEL R135, R80.reuse, R125, !P2 ;  /* 0x0000007d50877207 */ /* 0x040fe20005000000 */
[----:B------:R-:W-:Y:S01]  /*9b00*/  @!P3 IMAD.MOV R192, RZ, RZ, -R192 ;  /* 0x000000ffffc0b224 */ /* 0x000fe200078e0ac0 */
[C---:B------:R-:W-:Y:S01]  /*9b10*/  SEL R82, R80.reuse, R82, !P2 ;  /* 0x0000005250527207 */ /* 0x040fe20005000000 */
[----:B------:R-:W-:Y:S01]  /*9b20*/  IMAD.MOV.U32 R130, RZ, RZ, R8 ;  /* 0x000000ffff827224 */ /* 0x000fe200078e0008 */
[C---:B------:R-:W-:Y:S01]  /*9b30*/  SEL R125, R80.reuse, R134, !P2 ;  /* 0x00000086507d7207 */ /* 0x040fe20005000000 */
[----:B------:R-:W-:Y:S01]  /*9b40*/  IMAD.MOV.U32 R146, RZ, RZ, R100 ;  /* 0x000000ffff927224 */ /* 0x000fe200078e0064 */
[C---:B------:R-:W-:Y:S01]  /*9b50*/  SEL R4, R80.reuse, R109, !P2 ;  /* 0x0000006d50047207 */ /* 0x040fe20005000000 */
[----:B------:R-:W-:Y:S01]  /*9b60*/  IMAD.MOV.U32 R100, RZ, RZ, R89 ;  /* 0x000000ffff647224 */ /* 0x000fe200078e0059 */
[C---:B------:R-:W-:Y:S01]  /*9b70*/  SEL R3, R80.reuse, R101, !P2 ;  /* 0x0000006550037207 */ /* 0x040fe20005000000 */
[----:B------:R-:W-:Y:S01]  /*9b80*/  IMAD R81, R81, UR8, RZ ;  /* 0x0000000851517c24 */ /* 0x000fe2000f8e02ff */
[----:B------:R-:W2:Y:S01]  /*9b90*/  @P0 LDG.E.U8 R163, desc[UR24][R78.64] ;  /* 0x000000184ea30981 */ /* 0x000ea2000c1e1100 */
[----:B------:R-:W-:Y:S01]  /*9ba0*/  IMAD.MOV.U32 R134, RZ, RZ, R6 ;  /* 0x000000ffff867224 */ /* 0x000fe200078e0006 */
[----:B------:R-:W-:Y:S01]  /*9bb0*/  SEL R6, R80, R102, !P2 ;  /* 0x0000006650067207 */ /* 0x000fe20005000000 */
[----:B------:R-:W-:-:S02]  /*9bc0*/  IMAD.MOV.U32 R109, RZ, RZ, R119 ;  /* 0x000000ffff6d7224 */ /* 0x000fc400078e0077 */
[----:B------:R-:W-:Y:S01]  /*9bd0*/  IMAD.MOV.U32 R89, RZ, RZ, R88 ;  /* 0x000000ffff597224 */ /* 0x000fe200078e0058 */
[C---:B------:R-:W-:Y:S01]  /*9be0*/  SEL R202, R80.reuse, R98, !P2 ;  /* 0x0000006250ca7207 */ /* 0x040fe20005000000 */
[----:B------:R-:W-:Y:S02]  /*9bf0*/  IMAD.MOV.U32 R101, RZ, RZ, R114 ;  /* 0x000000ffff657224 */ /* 0x000fe400078e0072 */
[----:B------:R-:W-:Y:S02]  /*9c00*/  IMAD.MOV.U32 R88, RZ, RZ, R87 ;  /* 0x000000ffff587224 */ /* 0x000fe400078e0057 */
[----:B------:R-:W-:Y:S01]  /*9c10*/  IMAD.MOV.U32 R119, RZ, RZ, R86 ;  /* 0x000000ffff777224 */ /* 0x000fe200078e0056 */
        /* <DEDUP_REMOVED lines=10> */
[----:B------:R-:W-:Y:S01]  /*9cc0*/  SEL R158, R80, R158, !P2 ;  /* 0x0000009e509e7207 */ /* 0x000fe20005000000 */
[----:B------:R-:W-:Y:S01]  /*9cd0*/  IMAD R83, R82, UR8, RZ ;  /* 0x0000000852537c24 */ /* 0x000fe2000f8e02ff */
[----:B------:R-:W-:-:S02]  /*9ce0*/  SEL R204, R80, R167, !P2 ;  /* 0x000000a750cc7207 */ /* 0x000fc40005000000 */
[C---:B------:R-:W-:Y:S02]  /*9cf0*/  SEL R164, R80.reuse, R164, !P2 ;  /* 0x000000a450a47207 */ /* 0x040fe40005000000 */
[C---:B------:R-:W-:Y:S02]  /*9d00*/  SEL R206, R80.reuse, R171, !P2 ;  /* 0x000000ab50ce7207 */ /* 0x040fe40005000000 */
[C---:B------:R-:W-:Y:S02]  /*9d10*/  SEL R207, R80.reuse, R168, !P2 ;  /* 0x000000a850cf7207 */ /* 0x040fe40005000000 */
[C---:B------:R-:W-:Y:S02]  /*9d20*/  SEL R208, R80.reuse, R175, !P2 ;  /* 0x000000af50d07207 */ /* 0x040fe40005000000 */
[C---:B------:R-:W-:Y:S02]  /*9d30*/  SEL R211, R80.reuse, R172, !P2 ;  /* 0x000000ac50d37207 */ /* 0x040fe40005000000 */
        /* <DEDUP_REMOVED lines=13> */
[----:B------:R-:W-:-:S04]  /*9e10*/  IADD3 R80, P2, PT, R81, R122, RZ ;  /* 0x0000007a51507210 */ /* 0x000fc80007f5e0ff */
[-C--:B------:R-:W-:Y:S02]  /*9e20*/  LEA.HI.X.SX32 R81, R81, R121.reuse, 0x1, P2 ;  /* 0x0000007951517211 */ /* 0x080fe400010f0eff */
[C---:B------:R-:W-:Y:S02]  /*9e30*/  IADD3 R82, P2, PT, R83.reuse, R122, RZ ;  /* 0x0000007a53527210 */ /* 0x040fe40007f5e0ff */
[----:B------:R-:W-:Y:S02]  /*9e40*/  PRMT R168, RZ, 0x7610, R168 ;  /* 0x00007610ffa87816 */ /* 0x000fe400000000a8 */
[----:B------:R-:W-:Y:S02]  /*9e50*/  LEA.HI.X.SX32 R83, R83, R121, 0x1, P2 ;  /* 0x0000007953537211 */ /* 0x000fe400010f0eff */
[----:B------:R-:W-:Y:S01]  /*9e60*/  PRMT R167, RZ, 0x7610, R167 ;  /* 0x00007610ffa77816 */ /* 0x000fe200000000a7 */
[----:B------:R-:W-:Y:S02]  /*9e70*/  IMAD R96, R96, UR8, RZ ;  /* 0x0000000860607c24 */ /* 0x000fe4000f8e02ff */
[----:B------:R-:W3:Y:S01]  /*9e80*/  @P0 LDG.E.U8 R168, desc[UR24][R82.64] ;  /* 0x0000001852a80981 */ /* 0x000ee2000c1e1100 */
[----:B------:R-:W-:-:S02]  /*9e90*/  IMAD.MOV.U32 R150, RZ, RZ, R142 ;  /* 0x000000ffff967224 */ /* 0x000fc400078e008e */
[----:B------:R-:W-:Y:S01]  /*9ea0*/  IMAD.MOV.U32 R142, RZ, RZ, R119 ;  /* 0x000000ffff8e7224 */ /* 0x000fe200078e0077 */
[----:B------:R-:W4:Y:S01]  /*9eb0*/  @P0 LDG.E.U8 R167, desc[UR24][R80.64] ;  /* 0x0000001850a70981 */ /* 0x000f22000c1e1100 */
[----:B------:R-:W-:Y:S01]  /*9ec0*/  IMAD.MOV.U32 R119, RZ, RZ, R84 ;  /* 0x000000ffff777224 */ /* 0x000fe200078e0054 */
[----:B------:R-:W-:Y:S01]  /*9ed0*/  IADD3 R84, P2, PT, R96, R122, RZ ;  /* 0x0000007a60547210 */ /* 0x000fe20007f5e0ff */
[----:B------:R-:W-:Y:S01]  /*9ee0*/  IMAD R95, R95, UR8, RZ ;  /* 0x000000085f5f7c24 */ /* 0x000fe2000f8e02ff */
[----:B------:R0:W-:Y:S04]  /*9ef0*/  STS.U8 [R160+UR11+0xb00], R106 ;  /* 0x000b006aa0007988 */ /* 0x0001e8000800000b */
[----:B------:R1:W-:Y:S01]  /*9f00*/  STS.U8 [R160+UR11+0xc00], R113 ;  /* 0x000c0071a0007988 */ /* 0x0003e2000800000b */
[----:B------:R-:W-:-:S02]  /*9f10*/  IMAD R94, R94, UR8, RZ ;  /* 0x000000085e5e7c24 */ /* 0x000fc4000f8e02ff */
[----:B0-----:R-:W-:Y:S02]  /*9f20*/  IMAD.MOV.U32 R106, RZ, RZ, R130 ;  /* 0x000000ffff6a7224 */ /* 0x001fe400078e0082 */
[----:B------:R-:W-:Y:S02]  /*9f30*/  IMAD.MOV.U32 R130, RZ, RZ, R92 ;  /* 0x000000ffff827224 */ /* 0x000fe400078e005c */
[----:B-1----:R-:W-:Y:S01]  /*9f40*/  IMAD.MOV.U32 R113, RZ, RZ, R109 ;  /* 0x000000ffff717224 */ /* 0x002fe200078e006d */
[----:B------:R0:W-:Y:S01]  /*9f50*/  STS.U8 [R160+UR11+0xa00], R111 ;  /* 0x000a006fa0007988 */ /* 0x0001e2000800000b */
[----:B------:R-:W-:Y:S01]  /*9f60*/  IMAD.MOV.U32 R92, RZ, RZ, R85 ;  /* 0x000000ffff5c7224 */ /* 0x000fe200078e0055 */
[----:B------:R-:W-:Y:S01]  /*9f70*/  LEA.HI.X.SX32 R85, R96, R121, 0x1, P2 ;  /* 0x0000007960557211 */ /* 0x000fe200010f0eff */
[----:B------:R-:W-:Y:S01]  /*9f80*/  IMAD.MOV.U32 R109, RZ, RZ, R134 ;  /* 0x000000ffff6d7224 */ /* 0x000fe200078e0086 */
[----:B------:R1:W-:Y:S01]  /*9f90*/  STS.U8 [R160+UR11+0xd00], R107 ;  /* 0x000d006ba0007988 */ /* 0x0003e2000800000b */
[----:B------:R-:W-:Y:S01]  /*9fa0*/  IMAD.MOV.U32 R134, RZ, RZ, R86 ;  /* 0x000000ffff867224 */ /* 0x000fe200078e0056 */
[----:B------:R-:W-:Y:S01]  /*9fb0*/  IADD3 R86, P2, PT, R95, R122, RZ ;  /* 0x0000007a5f567210 */ /* 0x000fe20007f5e0ff */
[----:B0-----:R-:W-:-:S02]  /*9fc0*/  IMAD.MOV.U32 R111, RZ, RZ, R102 ;  /* 0x000000ffff6f7224 */ /* 0x001fc400078e0066 */
[----:B------:R-:W-:Y:S02]  /*9fd0*/  IMAD.MOV.U32 R102, RZ, RZ, R114 ;  /* 0x000000ffff667224 */ /* 0x000fe400078e0072 */
[----:B-1----:R-:W-:Y:S02]  /*9fe0*/  IMAD.MOV.U32 R107, RZ, RZ, R146 ;  /* 0x000000ffff6b7224 */ /* 0x002fe400078e0092 */
[----:B------:R-:W-:Y:S01]  /*9ff0*/  IMAD.MOV.U32 R146, RZ, RZ, R115 ;  /* 0x000000ffff927224 */ /* 0x000fe200078e0073 */
[----:B------:R-:W-:Y:S01]  /*a000*/  PRMT R172, RZ, 0x7610, R172 ;  /* 0x00007610ffac7816 */ /* 0x000fe200000000ac */
[----:B------:R-:W-:Y:S02]  /*a010*/  IMAD.MOV.U32 R114, RZ, RZ, R117 ;  /* 0x000000ffff727224 */ /* 0x000fe400078e0075 */
[----:B------:R-:W-:Y:S02]  /*a020*/  IMAD.MOV.U32 R115, RZ, RZ, R99 ;  /* 0x000000ffff737224 */ /* 0x000fe400078e0063 */
[----:B------:R-:W-:Y:S01]  /*a030*/  IMAD.MOV.U32 R117, RZ, RZ, R87 ;  /* 0x000000ffff757224 */ /* 0x000fe200078e0057 */
[----:B------:R-:W-:Y:S01]  /*a040*/  LEA.HI.X.SX32 R87, R95, R121, 0x1, P2 ;  /* 0x000000795f577211 */ /* 0x000fe200010f0eff */
[----:B------:R-:W-:Y:S01]  /*a050*/  IMAD.MOV.U32 R99, RZ, RZ, R100 ;  /* 0x000000ffff637224 */ /* 0x000fe200078e0064 */
[----:B------:R0:W-:Y:S01]  /*a060*/  STS.U8 [R160+UR11+0xf00], R110 ;  /* 0x000f006ea0007988 */ /* 0x0001e2000800000b */
[----:B------:R-:W-:Y:S01]  /*a070*/  IMAD.MOV.U32 R100, RZ, RZ, R88 ;  /* 0x000000ffff647224 */ /* 0x000fe200078e0058 */
[----:B------:R-:W-:Y:S01]  /*a080*/  IADD3 R88, P2, PT, R94, R122, RZ ;  /* 0x0000007a5e587210 */ /* 0x000fe20007f5e0ff */
[----:B------:R-:W-:Y:S01]  /*a090*/  IMAD R93, R93, UR8, RZ ;  /* 0x000000085d5d7c24 */ /* 0x000fe2000f8e02ff */
[----:B------:R-:W-:Y:S01]  /*a0a0*/  PRMT R171, RZ, 0x7610, R171 ;  /* 0x00007610ffab7816 */ /* 0x000fe200000000ab */
[----:B------:R1:W-:Y:S04]  /*a0b0*/  STS.U8 [R160+UR11+0x1100], R112 ;  /* 0x00110070a0007988 */ /* 0x0003e8000800000b */
[----:B------:R1:W-:Y:S01]  /*a0c0*/  STS.U8 [R160+UR11+0x1000], R210 ;  /* 0x001000d2a0007988 */ /* 0x0003e2000800000b */
[----:B0-----:R-:W-:-:S02]  /*a0d0*/  IMAD.MOV.U32 R110, RZ, RZ, R130 ;  /* 0x000000ffff6e7224 */ /* 0x001fc400078e0082 */
[----:B------:R-:W-:Y:S01]  /*a0e0*/  IMAD.MOV.U32 R130, RZ, RZ, R89 ;  /* 0x000000ffff827224 */ /* 0x000fe200078e0059 */
[----:B------:R-:W2:Y:S01]  /*a0f0*/  @P0 LDG.E.U8 R172, desc[UR24][R84.64] ;  /* 0x0000001854ac0981 */ /* 0x000ea2000c1e1100 */
[----:B------:R-:W-:Y:S01]  /*a100*/  LEA.HI.X.SX32 R89, R94, R121, 0x1, P2 ;  /* 0x000000795e597211 */ /* 0x000fe200010f0eff */
[----:B-1----:R-:W-:Y:S02]  /*a110*/  IMAD.MOV.U32 R112, RZ, RZ, R134 ;  /* 0x000000ffff707224 */ /* 0x002fe400078e0086 */
[----:B------:R-:W-:Y:S01]  /*a120*/  IMAD.MOV.U32 R134, RZ, RZ, R90 ;  /* 0x000000ffff867224 */ /* 0x000fe200078e005a */
[----:B------:R-:W-:Y:S01]  /*a130*/  IADD3 R90, P2, PT, R93, R122, RZ ;  /* 0x0000007a5d5a7210 */ /* 0x000fe20007f5e0ff */
[----:B------:R-:W-:Y:S01]  /*a140*/  IMAD.MOV.U32 R210, RZ, RZ, R102 ;  /* 0x000000ffffd27224 */ /* 0x000fe200078e0066 */
[----:B------:R-:W2:Y:S01]  /*a150*/  @P0 LDG.E.U8 R171, desc[UR24][R86.64] ;  /* 0x0000001856ab0981 */ /* 0x000ea2000c1e1100 */
[----:B------:R-:W-:Y:S02]  /*a160*/  IMAD.MOV.U32 R102, RZ, RZ, R109 ;  /* 0x000000ffff667224 */ /* 0x000fe400078e006d */
[----:B------:R-:W-:Y:S01]  /*a170*/  IMAD.MOV.U32 R109, RZ, RZ, R114 ;  /* 0x000000ffff6d7224 */ /* 0x000fe200078e0072 */
[----:B------:R-:W-:Y:S01]  /*a180*/  PRMT R176, RZ, 0x7610, R176 ;  /* 0x00007610ffb07816 */ /* 0x000fe200000000b0 */
[----:B------:R-:W-:-:S02]  /*a190*/  IMAD.MOV.U32 R114, RZ, RZ, R135 ;  /* 0x000000ffff727224 */ /* 0x000fc400078e0087 */
[----:B------:R-:W-:Y:S01]  /*a1a0*/  IMAD.MOV.U32 R135, RZ, RZ, R91 ;  /* 0x000000ffff877224 */ /* 0x000fe200078e005b */
[----:B------:R-:W-:Y:S02]  /*a1b0*/  LEA.HI.X.SX32 R91, R93, R121, 0x1, P2 ;  /* 0x000000795d5b7211 */ /* 0x000fe400010f0eff */
[----:B------:R-:W-:-:S03]  /*a1c0*/  PRMT R175, RZ, 0x7610, R175 ;  /* 0x00007610ffaf7816 */ /* 0x000fc600000000af */
[----:B------:R-:W2:Y:S04]  /*a1d0*/  @P0 LDG.E.U8 R176, desc[UR24][R90.64] ;  /* 0x000000185ab00981 */ /* 0x000ea8000c1e1100 */
[----:B------:R-:W2:Y:S01]  /*a1e0*/  @P0 LDG.E.U8 R175, desc[UR24][R88.64] ;  /* 0x0000001858af0981 */ /* 0x000ea2000c1e1100 */
[----:B------:R-:W-:-:S03]  /*a1f0*/  IMAD R193, R193, UR8, RZ ;  /* 0x00000008c1c17c24 */ /* 0x000fc6000f8e02ff */
[----:B------:R0:W-:Y:S01]  /*a200*/  STS.U8 [R160+UR11+0x1200], R215 ;  /* 0x001200d7a0007988 */ /* 0x0001e2000800000b */
[----:B------:R-:W-:Y:S02]  /*a210*/  IMAD R194, R194, UR8, RZ ;  /* 0x00000008c2c27c24 */ /* 0x000fe4000f8e02ff */
[----:B0-----:R-:W-:Y:S02]  /*a220*/  IMAD.MOV.U32 R215, RZ, RZ, R115 ;  /* 0x000000ffffd77224 */ /* 0x001fe400078e0073 */
[----:B------:R-:W-:Y:S02]  /*a230*/  IMAD.MOV.U32 R115, RZ, RZ, R130 ;  /* 0x000000ffff737224 */ /* 0x000fe400078e0082 */
[----:B------:R-:W-:Y:S02]  /*a240*/  IMAD.MOV.U32 R130, RZ, RZ, R119 ;  /* 0x000000ffff827224 */ /* 0x000fe400078e0077 */
[----:B------:R-:W-:Y:S01]  /*a250*/  IMAD.MOV.U32 R119, RZ, RZ, R92 ;  /* 0x000000ffff777224 */ /* 0x000fe200078e005c */
[----:B------:R-:W-:Y:S01]  /*a260*/  IADD3 R92, P2, PT, R193, R122, RZ ;  /* 0x0000007ac15c7210 */ /* 0x000fe20007f5e0ff */
[----:B------:R-:W-:-:S03]  /*a270*/  IMAD R195, R195, UR8, RZ ;  /* 0x00000008c3c37c24 */ /* 0x000fc6000f8e02ff */
[-C--:B------:R-:W-:Y:S02]  /*a280*/  LEA.HI.X.SX32 R93, R193, R121.reuse, 0x1, P2 ;  /* 0x00000079c15d7211 */ /* 0x080fe400010f0eff */
[-C--:B------:R-:W-:Y:S01]  /*a290*/  IADD3 R94, P2, PT, R194, R122.reuse, RZ ;  /* 0x0000007ac25e7210 */ /* 0x080fe20007f5e0ff */
[----:B------:R0:W-:Y:S01]  /*a2a0*/  STS.U8 [R160+UR11+0x1700], R214 ;  /* 0x001700d6a0007988 */ /* 0x0001e2000800000b */
[----:B------:R-:W-:Y:S02]  /*a2b0*/  IMAD R196, R196, UR8, RZ ;  /* 0x00000008c4c47c24 */ /* 0x000fe4000f8e02ff */
[----:B------:R-:W-:Y:S01]  /*a2c0*/  LEA.HI.X.SX32 R95, R194, R121, 0x1, P2 ;  /* 0x00000079c25f7211 */ /* 0x000fe200010f0eff */
[----:B------:R1:W-:Y:S01]  /*a2d0*/  STS.U8 [R160+UR11+0x1400], R223 ;  /* 0x001400dfa0007988 */ /* 0x0003e2000800000b */
[----:B------:R-:W-:-:S03]  /*a2e0*/  IADD3 R96, P2, PT, R195, R122, RZ ;  /* 0x0000007ac3607210 */ /* 0x000fc60007f5e0ff */
[----:B------:R1:W-:Y:S01]  /*a2f0*/  STS.U8 [R160+UR11+0x1600], R230 ;  /* 0x001600e6a0007988 */ /* 0x0003e2000800000b */
[----:B0-----:R-:W-:-:S03]  /*a300*/  IMAD.MOV.U32 R214, RZ, RZ, R100 ;  /* 0x000000ffffd67224 */ /* 0x001fc600078e0064 */
[----:B------:R0:W-:Y:S01]  /*a310*/  STS.U8 [R160+UR11+0x800], R108 ;  /* 0x0008006ca0007988 */ /* 0x0001e2000800000b */
[----:B-1----:R-:W-:Y:S02]  /*a320*/  IMAD.MOV.U32 R223, RZ, RZ, R102 ;  /* 0x000000ffffdf7224 */ /* 0x002fe400078e0066 */
[----:B------:R-:W-:Y:S02]  /*a330*/  IMAD.MOV.U32 R230, RZ, RZ, R134 ;  /* 0x000000ffffe67224 */ /* 0x000fe400078e0086 */
[----:B------:R-:W-:Y:S01]  /*a340*/  IMAD.MOV.U32 R134, RZ, RZ, R97 ;  /* 0x000000ffff867224 */ /* 0x000fe200078e0061 */
[----:B------:R-:W-:Y:S01]  /*a350*/  LEA.HI.X.SX32 R97, R195, R121, 0x1, P2 ;  /* 0x00000079c3617211 */ /* 0x000fe200010f0eff */
[----:B0-----:R-:W-:Y:S01]  /*a360*/  IMAD.MOV.U32 R108, RZ, RZ, R135 ;  /* 0x000000ffff6c7224 */ /* 0x001fe200078e0087 */
[----:B------:R0:W-:Y:S01]  /*a370*/  STS.U8 [R160+UR11+0x1800], R235 ;  /* 0x001800eba0007988 */ /* 0x0001e2000800000b */
[----:B------:R-:W-:Y:S01]  /*a380*/  IMAD.MOV.U32 R135, RZ, RZ, R98 ;  /* 0x000000ffff877224 */ /* 0x000fe200078e0062 */
[----:B------:R-:W-:Y:S01]  /*a390*/  IADD3 R98, P2, PT, R196, R122, RZ ;  /* 0x0000007ac4627210 */ /* 0x000fe20007f5e0ff */
[----:B------:R-:W-:Y:S01]  /*a3a0*/  IMAD R198, R198, UR8, RZ ;  /* 0x00000008c6c67c24 */ /* 0x000fe2000f8e02ff */
[----:B------:R1:W-:Y:S01]  /*a3b0*/  STS.U8 [R160+UR11+0x1e00], R214 ;  /* 0x001e00d6a0007988 */ /* 0x0003e2000800000b */
[----:B------:R-:W-:-:S02]  /*a3c0*/  IMAD.MOV.U32 R147, RZ, RZ, R118 ;  /* 0x000000ffff937224 */ /* 0x000fc400078e0076 */
[----:B------:R-:W-:Y:S02]  /*a3d0*/  IMAD.MOV.U32 R118, RZ, RZ, R99 ;  /* 0x000000ffff767224 */ /* 0x000fe400078e0063 */
[----:B0-----:R-:W-:Y:S01]  /*a3e0*/  IMAD.MOV.U32 R235, RZ, RZ, R230 ;  /* 0x000000ffffeb7224 */ /* 0x001fe200078e00e6 */
[----:B------:R0:W-:Y:S01]  /*a3f0*/  STS.U8 [R160+UR11+0x1900], R219 ;  /* 0x001900dba0007988 */ /* 0x0001e2000800000b */
[----:B------:R-:W-:Y:S02]  /*a400*/  IMAD.MOV.U32 R230, RZ, RZ, R215 ;  /* 0x000000ffffe67224 */ /* 0x000fe400078e00d7 */
[----:B-1----:R-:W-:Y:S01]  /*a410*/  IMAD.MOV.U32 R214, RZ, RZ, R223 ;  /* 0x000000ffffd67224 */ /* 0x002fe200078e00df */
[----:B------:R-:W-:Y:S01]  /*a420*/  LEA.HI.X.SX32 R99, R196, R121, 0x1, P2 ;  /* 0x00000079c4637211 */ /* 0x000fe200010f0eff */
[----:B------:R-:W-:Y:S01]  /*a430*/  IMAD.MOV.U32 R223, RZ, RZ, R112 ;  /* 0x000000ffffdf7224 */ /* 0x000fe200078e0070 */
[----:B------:R1:W-:Y:S01]  /*a440*/  STS.U8 [R160+UR11+0x900], R104 ;  /* 0x00090068a0007988 */ /* 0x0003e2000800000b */
[----:B------:R-:W-:Y:S01]  /*a450*/  IADD3 R100, P2, PT, R198, R122, RZ ;  /* 0x0000007ac6647210 */ /* 0x000fe20007f5e0ff */
[----:B------:R-:W-:-:S02]  /*a460*/  IMAD R199, R199, UR8, RZ ;  /* 0x00000008c7c77c24 */ /* 0x000fc4000f8e02ff */
[----:B------:R-:W-:Y:S01]  /*a470*/  IMAD.MOV.U32 R215, RZ, RZ, R210 ;  /* 0x000000ffffd77224 */ /* 0x000fe200078e00d2 */
[----:B------:R1:W-:Y:S01]  /*a480*/  STS.U8 [R160+UR11+0x2000], R235 ;  /* 0x002000eba0007988 */ /* 0x0003e2000800000b */
[----:B------:R-:W-:Y:S02]  /*a490*/  IMAD.MOV.U32 R112, RZ, RZ, R110 ;  /* 0x000000ffff707224 */ /* 0x000fe400078e006e */
[----:B0-----:R-:W-:Y:S02]  /*a4a0*/  IMAD.MOV.U32 R219, RZ, RZ, R214 ;  /* 0x000000ffffdb7224 */ /* 0x001fe400078e00d6 */
[----:B-1----:R-:W-:Y:S02]  /*a4b0*/  IMAD.MOV.U32 R104, RZ, RZ, R101 ;  /* 0x000000ffff687224 */ /* 0x002fe400078e0065 */
[----:B------:R-:W-:Y:S02]  /*a4c0*/  IMAD.MOV.U32 R210, RZ, RZ, R107 ;  /* 0x000000ffffd27224 */ /* 0x000fe400078e006b */
[----:B------:R-:W-:-:S02]  /*a4d0*/  IMAD.MOV.U32 R214, RZ, RZ, R223 ;  /* 0x000000ffffd67224 */ /* 0x000fc400078e00df */
[----:B------:R-:W-:Y:S01]  /*a4e0*/  IMAD.MOV.U32 R235, RZ, RZ, R230 ;  /* 0x000000ffffeb7224 */ /* 0x000fe200078e00e6 */
[----:B------:R-:W-:Y:S01]  /*a4f0*/  LEA.HI.X.SX32 R101, R198, R121, 0x1, P2 ;  /* 0x00000079c6657211 */ /* 0x000fe200010f0eff */
[----:B------:R-:W-:Y:S01]  /*a500*/  IMAD.MOV.U32 R110, RZ, RZ, R113 ;  /* 0x000000ffff6e7224 */ /* 0x000fe200078e0071 */
[----:B------:R0:W-:Y:S01]  /*a510*/  STS.U8 [R160+UR11+0x1a00], R243 ;  /* 0x001a00f3a0007988 */ /* 0x0001e2000800000b */
[----:B------:R-:W-:Y:S01]  /*a520*/  IMAD.MOV.U32 R107, RZ, RZ, R106 ;  /* 0x000000ffff6b7224 */ /* 0x000fe200078e006a */
[----:B------:R-:W-:Y:S01]  /*a530*/  IADD3 R102, P2, PT, R199, R122, RZ ;  /* 0x0000007ac7667210 */ /* 0x000fe20007f5e0ff */
[----:B------:R-:W-:Y:S01]  /*a540*/  IMAD.MOV.U32 R113, RZ, RZ, R111 ;  /* 0x000000ffff717224 */ /* 0x000fe200078e006f */
[----:B------:R1:W-:Y:S01]  /*a550*/  STS.U8 [R160+UR11+0x2200], R219 ;  /* 0x002200dba0007988 */ /* 0x0003e2000800000b */
[----:B------:R-:W-:Y:S02]  /*a560*/  IMAD.MOV.U32 R230, RZ, RZ, R215 ;  /* 0x000000ffffe67224 */ /* 0x000fe400078e00d7 */
[----:B------:R-:W-:-:S02]  /*a570*/  IMAD.MOV.U32 R223, RZ, RZ, R112 ;  /* 0x000000ffffdf7224 */ /* 0x000fc400078e0070 */
[----:B------:R-:W-:Y:S02]  /*a580*/  IMAD R200, R200, UR8, RZ ;  /* 0x00000008c8c87c24 */ /* 0x000fe4000f8e02ff */
[----:B------:R-:W-:Y:S02]  /*a590*/  IMAD.MOV.U32 R106, RZ, RZ, R104 ;  /* 0x000000ffff6a7224 */ /* 0x000fe400078e0068 */
[----:B------:R-:W-:Y:S02]  /*a5a0*/  IMAD.MOV.U32 R215, RZ, RZ, R210 ;  /* 0x000000ffffd77224 */ /* 0x000fe400078e00d2 */
[----:B0-----:R-:W-:Y:S02]  /*a5b0*/  IMAD.MOV.U32 R243, RZ, RZ, R235 ;  /* 0x000000fffff37224 */ /* 0x001fe400078e00eb */
[----:B-1----:R-:W-:Y:S01]  /*a5c0*/  IMAD.MOV.U32 R219, RZ, RZ, R214 ;  /* 0x000000ffffdb7224 */ /* 0x002fe200078e00d6 */
[----:B------:R0:W-:Y:S01]  /*a5d0*/  STS.U8 [R160+UR11+0x700], R103 ;  /* 0x00070067a0007988 */ /* 0x0001e2000800000b */
[----:B------:R-:W-:-:S02]  /*a5e0*/  IMAD.MOV.U32 R112, RZ, RZ, R110 ;  /* 0x000000ffff707224 */ /* 0x000fc400078e006e */
[----:B------:R-:W-:Y:S01]  /*a5f0*/  IMAD.MOV.U32 R210, RZ, RZ, R107 ;  /* 0x000000ffffd27224 */ /* 0x000fe200078e006b */
[----:B------:R1:W-:Y:S01]  /*a600*/  STS.U8 [R160+UR11+0x1b00], R227 ;  /* 0x001b00e3a0007988 */ /* 0x0003e2000800000b */
[----:B------:R-:W-:Y:S02]  /*a610*/  IMAD.MOV.U32 R110, RZ, RZ, R113 ;  /* 0x000000ffff6e7224 */ /* 0x000fe400078e0071 */
[----:B------:R-:W-:Y:S02]  /*a620*/  IMAD.MOV.U32 R235, RZ, RZ, R230 ;  /* 0x000000ffffeb7224 */ /* 0x000fe400078e00e6 */
[----:B------:R-:W-:Y:S01]  /*a630*/  IMAD.MOV.U32 R214, RZ, RZ, R223 ;  /* 0x000000ffffd67224 */ /* 0x000fe200078e00df */
[----:B0-----:R-:W-:Y:S01]  /*a640*/  LEA.HI.X.SX32 R103, R199, R121, 0x1, P2 ;  /* 0x00000079c7677211 */ /* 0x001fe200010f0eff */
[----:B------:R-:W-:Y:S01]  /*a650*/  IMAD.MOV.U32 R113, RZ, RZ, R106 ;  /* 0x000000ffff717224 */ /* 0x000fe200078e006a */
[----:B------:R-:W-:Y:S01]  /*a660*/  IADD3 R104, P2, PT, R200, R122, RZ ;  /* 0x0000007ac8687210 */ /* 0x000fe20007f5e0ff */
[----:B------:R-:W-:Y:S01]  /*a670*/  IMAD.MOV.U32 R111, RZ, RZ, R105 ;  /* 0x000000ffff6f7224 */ /* 0x000fe200078e0069 */
[----:B------:R0:W-:Y:S01]  /*a680*/  STS.U8 [R160+UR11+0x2400], R243 ;  /* 0x002400f3a0007988 */ /* 0x0001e2000800000b */
[----:B------:R-:W-:-:S02]  /*a690*/  IMAD R201, R201, UR8, RZ ;  /* 0x00000008c9c97c24 */ /* 0x000fc4000f8e02ff */
[----:B------:R-:W-:Y:S02]  /*a6a0*/  IMAD.MOV.U32 R230, RZ, RZ, R215 ;  /* 0x000000ffffe67224 */ /* 0x000fe400078e00d7 */
[----:B-1----:R-:W-:Y:S02]  /*a6b0*/  IMAD.MOV.U32 R227, RZ, RZ, R219 ;  /* 0x000000ffffe37224 */ /* 0x002fe400078e00db */
[----:B------:R-:W-:Y:S02]  /*a6c0*/  IMAD.MOV.U32 R223, RZ, RZ, R112 ;  /* 0x000000ffffdf7224 */ /* 0x000fe400078e0070 */
[----:B------:R-:W-:Y:S02]  /*a6d0*/  IMAD.MOV.U32 R215, RZ, RZ, R210 ;  /* 0x000000ffffd77224 */ /* 0x000fe400078e00d2 */
[----:B------:R-:W-:Y:S02]  /*a6e0*/  IMAD.MOV.U32 R112, RZ, RZ, R110 ;  /* 0x000000ffff707224 */ /* 0x000fe400078e006e */
[----:B0-----:R-:W-:-:S02]  /*a6f0*/  IMAD.MOV.U32 R243, RZ, RZ, R235 ;  /* 0x000000fffff37224 */ /* 0x001fc400078e00eb */
        /* <DEDUP_REMOVED lines=9> */
[----:B------:R-:W-:-:S02]  /*a790*/  IMAD R151, R151, UR8, RZ ;  /* 0x0000000897977c24 */ /* 0x000fc4000f8e02ff */
[----:B------:R-:W-:Y:S02]  /*a7a0*/  IMAD.MOV.U32 R111, RZ, RZ, R147 ;  /* 0x000000ffff6f7224 */ /* 0x000fe400078e0093 */
[----:B------:R-:W-:Y:S02]  /*a7b0*/  IMAD.MOV.U32 R214, RZ, RZ, R223 ;  /* 0x000000ffffd67224 */ /* 0x000fe400078e00df */
[----:B------:R-:W-:Y:S02]  /*a7c0*/  IMAD.MOV.U32 R230, RZ, RZ, R112 ;  /* 0x000000ffffe67224 */ /* 0x000fe400078e0070 */
[----:B0-----:R-:W-:Y:S02]  /*a7d0*/  IMAD.MOV.U32 R234, RZ, RZ, R243 ;  /* 0x000000ffffea7224 */ /* 0x001fe400078e00f3 */
[----:B-1----:R-:W-:Y:S02]  /*a7e0*/  IMAD.MOV.U32 R227, RZ, RZ, R219 ;  /* 0x000000ffffe37224 */ /* 0x002fe400078e00db */
[----:B------:R-:W-:Y:S01]  /*a7f0*/  IMAD.MOV.U32 R223, RZ, RZ, R210 ;  /* 0x000000ffffdf7224 */ /* 0x000fe200078e00d2 */
[----:B------:R-:W-:Y:S01]  /*a800*/  LEA.HI.X.SX32 R107, R201, R121, 0x1, P2 ;  /* 0x00000079c96b7211 */ /* 0x000fe200010f0eff */
[----:B------:R-:W-:-:S02]  /*a810*/  IMAD.MOV.U32 R112, RZ, RZ, R110 ;  /* 0x000000ffff707224 */ /* 0x000fc400078e006e */
[----:B------:R-:W-:Y:S02]  /*a820*/  IMAD.MOV.U32 R210, RZ, RZ, R113 ;  /* 0x000000ffffd27224 */ /* 0x000fe400078e0071 */
[----:B------:R-:W-:Y:S01]  /*a830*/  IMAD.MOV.U32 R243, RZ, RZ, R235 ;  /* 0x000000fffff37224 */ /* 0x000fe200078e00eb */
[----:B------:R-:W-:Y:S01]  /*a840*/  IADD3 R108, P2, PT, R151, R122, RZ ;  /* 0x0000007a976c7210 */ /* 0x000fe20007f5e0ff */
[----:B------:R-:W-:Y:S02]  /*a850*/  IMAD.MOV.U32 R113, RZ, RZ, R111 ;  /* 0x000000ffff717224 */ /* 0x000fe400078e006f */
[----:B------:R-:W-:Y:S01]  /*a860*/  IMAD.MOV.U32 R219, RZ, RZ, R214 ;  /* 0x000000ffffdb7224 */ /* 0x000fe200078e00d6 */
[----:B------:R0:W-:Y:S01]  /*a870*/  STS.U8 [R160+UR11+0x2800], R234 ;  /* 0x002800eaa0007988 */ /* 0x0001e2000800000b */
[----:B------:R-:W-:Y:S02]  /*a880*/  IMAD R202, R202, UR8, RZ ;  /* 0x00000008caca7c24 */ /* 0x000fe4000f8e02ff */
[----:B------:R-:W-:-:S02]  /*a890*/  IMAD.MOV.U32 R235, RZ, RZ, R230 ;  /* 0x000000ffffeb7224 */ /* 0x000fc400078e00e6 */
[----:B------:R-:W-:Y:S02]  /*a8a0*/  IMAD.MOV.U32 R199, RZ, RZ, R227 ;  /* 0x000000ffffc77224 */ /* 0x000fe400078e00e3 */
[----:B------:R-:W-:Y:S02]  /*a8b0*/  IMAD.MOV.U32 R214, RZ, RZ, R223 ;  /* 0x000000ffffd67224 */ /* 0x000fe400078e00df */
[----:B------:R-:W-:Y:S02]  /*a8c0*/  IMAD.MOV.U32 R230, RZ, RZ, R112 ;  /* 0x000000ffffe67224 */ /* 0x000fe400078e0070 */
[----:B------:R-:W-:Y:S02]  /*a8d0*/  IMAD.MOV.U32 R223, RZ, RZ, R210 ;  /* 0x000000ffffdf7224 */ /* 0x000fe400078e00d2 */
[----:B0-----:R-:W-:Y:S02]  /*a8e0*/  IMAD.MOV.U32 R234, RZ, RZ, R243 ;  /* 0x000000ffffea7224 */ /* 0x001fe400078e00f3 */
[----:B------:R-:W-:Y:S01]  /*a8f0*/  IMAD.MOV.U32 R147, RZ, RZ, R109 ;  /* 0x000000ffff937224 */ /* 0x000fe200078e006d */
[----:B------:R-:W-:Y:S01]  /*a900*/  LEA.HI.X.SX32 R109, R151, R121, 0x1, P2 ;  /* 0x00000079976d7211 */ /* 0x000fe200010f0eff */
[----:B------:R-:W-:-:S02]  /*a910*/  IMAD.MOV.U32 R210, RZ, RZ, R113 ;  /* 0x000000ffffd27224 */ /* 0x000fc400078e0071 */
[----:B------:R-:W-:Y:S01]  /*a920*/  IMAD.MOV.U32 R227, RZ, RZ, R219 ;  /* 0x000000ffffe37224 */ /* 0x000fe200078e00db */
[----:B------:R-:W-:Y:S01]  /*a930*/  IADD3 R110, P2, PT, R202, R122, RZ ;  /* 0x0000007aca6e7210 */ /* 0x000fe20007f5e0ff */
[----:B------:R-:W-:Y:S01]  /*a940*/  IMAD.MOV.U32 R243, RZ, RZ, R235 ;  /* 0x000000fffff37224 */ /* 0x000fe200078e00eb */
[----:B------:R0:W-:Y:S01]  /*a950*/  STS.U8 [R160+UR11+0x2a00], R199 ;  /* 0x002a00c7a0007988 */ /* 0x0001e2000800000b */
[----:B------:R-:W-:Y:S02]  /*a960*/  IMAD R116, R116, UR8, RZ ;  /* 0x0000000874747c24 */ /* 0x000fe4000f8e02ff */
[----:B------:R-:W-:Y:S02]  /*a970*/  IMAD.MOV.U32 R219, RZ, RZ, R214 ;  /* 0x000000ffffdb7224 */ /* 0x000fe400078e00d6 */
[----:B------:R-:W-:Y:S02]  /*a980*/  IMAD.MOV.U32 R235, RZ, RZ, R230 ;  /* 0x000000ffffeb7224 */ /* 0x000fe400078e00e6 */
[----:B------:R-:W-:-:S02]  /*a990*/  IMAD.MOV.U32 R230, RZ, RZ, R223 ;  /* 0x000000ffffe67224 */ /* 0x000fc400078e00df */
[----:B------:R-:W-:Y:S02]  /*a9a0*/  IMAD.MOV.U32 R214, RZ, RZ, R210 ;  /* 0x000000ffffd67224 */ /* 0x000fe400078e00d2 */
[----:B0-----:R-:W-:Y:S02]  /*a9b0*/  IMAD.MOV.U32 R199, RZ, RZ, R234 ;  /* 0x000000ffffc77224 */ /* 0x001fe400078e00ea */
[----:B------:R-:W-:Y:S01]  /*a9c0*/  IMAD.MOV.U32 R234, RZ, RZ, R227 ;  /* 0x000000ffffea7224 */ /* 0x000fe200078e00e3 */
[----:B------:R-:W-:Y:S01]  /*a9d0*/  LEA.HI.X.SX32 R111, R202, R121, 0x1, P2 ;  /* 0x00000079ca6f7211 */ /* 0x000fe200010f0eff */
[----:B------:R-:W-:Y:S02]  /*a9e0*/  IMAD.MOV.U32 R223, RZ, RZ, R147 ;  /* 0x000000ffffdf7224 */ /* 0x000fe400078e0093 */
[----:B------:R-:W-:Y:S01]  /*a9f0*/  IMAD.MOV.U32 R227, RZ, RZ, R243 ;  /* 0x000000ffffe37224 */ /* 0x000fe200078e00f3 */
[----:B------:R-:W-:Y:S01]  /*aa00*/  IADD3 R112, P2, PT, R116, R122, RZ ;  /* 0x0000007a74707210 */ /* 0x000fe20007f5e0ff */
[----:B------:R-:W-:-:S02]  /*aa10*/  IMAD.MOV.U32 R210, RZ, RZ, R146 ;  /* 0x000000ffffd27224 */ /* 0x000fc400078e0092 */
[----:B------:R-:W-:Y:S01]  /*aa20*/  IMAD.MOV.U32 R243, RZ, RZ, R219 ;  /* 0x000000fffff37224 */ /* 0x000fe200078e00db */
[----:B------:R0:W-:Y:S01]  /*aa30*/  STS.U8 [R160+UR11+0x2c00], R199 ;  /* 0x002c00c7a0007988 */ /* 0x0001e2000800000b */
[----:B------:R-:W-:Y:S02]  /*aa40*/  IMAD R203, R203, UR8, RZ ;  /* 0x00000008cbcb7c24 */ /* 0x000fe4000f8e02ff */
[----:B------:R-:W-:Y:S02]  /*aa50*/  IMAD.MOV.U32 R147, RZ, RZ, R114 ;  /* 0x000000ffff937224 */ /* 0x000fe400078e0072 */
[----:B------:R-:W-:Y:S02]  /*aa60*/  IMAD.MOV.U32 R219, RZ, RZ, R235 ;  /* 0x000000ffffdb7224 */ /* 0x000fe400078e00eb */
[----:B------:R-:W-:Y:S02]  /*aa70*/  IMAD.MOV.U32 R146, RZ, RZ, R115 ;  /* 0x000000ffff927224 */ /* 0x000fe400078e0073 */
[----:B------:R-:W-:-:S02]  /*aa80*/  IMAD.MOV.U32 R235, RZ, RZ, R214 ;  /* 0x000000ffffeb7224 */ /* 0x000fc400078e00d6 */
[----:B------:R-:W-:Y:S02]  /*aa90*/  IMAD.MOV.U32 R214, RZ, RZ, R223 ;  /* 0x000000ffffd67224 */ /* 0x000fe400078e00df */
[----:B0-----:R-:W-:Y:S01]  /*aaa0*/  IMAD.MOV.U32 R199, RZ, RZ, R234 ;  /* 0x000000ffffc77224 */ /* 0x001fe200078e00ea */
[----:B------:R-:W-:Y:S01]  /*aab0*/  LEA.HI.X.SX32 R113, R116, R121, 0x1, P2 ;  /* 0x0000007974717211 */ /* 0x000fe200010f0eff */
[----:B------:R-:W-:Y:S02]  /*aac0*/  IMAD.MOV.U32 R223, RZ, RZ, R210 ;  /* 0x000000ffffdf7224 */ /* 0x000fe400078e00d2 */
[----:B------:R-:W-:Y:S01]  /*aad0*/  IMAD.MOV.U32 R234, RZ, RZ, R227 ;  /* 0x000000ffffea7224 */ /* 0x000fe200078e00e3 */
[----:B------:R-:W-:Y:S01]  /*aae0*/  IADD3 R114, P2, PT, R203, R122, RZ ;  /* 0x0000007acb727210 */ /* 0x000fe20007f5e0ff */
[----:B------:R-:W-:Y:S02]  /*aaf0*/  IMAD.MOV.U32 R210, RZ, RZ, R147 ;  /* 0x000000ffffd27224 */ /* 0x000fe400078e0093 */
[----:B------:R-:W-:-:S02]  /*ab00*/  IMAD.MOV.U32 R227, RZ, RZ, R243 ;  /* 0x000000ffffe37224 */ /* 0x000fc400078e00f3 */
[----:B------:R-:W-:Y:S02]  /*ab10*/  IMAD R155, R155, UR8, RZ ;  /* 0x000000089b9b7c24 */ /* 0x000fe4000f8e02ff */
[----:B------:R-:W-:Y:S02]  /*ab20*/  IMAD.MOV.U32 R147, RZ, RZ, R146 ;  /* 0x000000ffff937224 */ /* 0x000fe400078e0092 */
[----:B------:R-:W-:Y:S02]  /*ab30*/  IMAD.MOV.U32 R243, RZ, RZ, R219 ;  /* 0x000000fffff37224 */ /* 0x000fe400078e00db */
[----:B------:R-:W-:Y:S02]  /*ab40*/  IMAD.MOV.U32 R146, RZ, RZ, R130 ;  /* 0x000000ffff927224 */ /* 0x000fe400078e0082 */
[----:B------:R-:W-:Y:S02]  /*ab50*/  IMAD.MOV.U32 R219, RZ, RZ, R235 ;  /* 0x000000ffffdb7224 */ /* 0x000fe400078e00eb */
[----:B------:R-:W-:Y:S01]  /*ab60*/  IMAD.MOV.U32 R235, RZ, RZ, R223 ;  /* 0x000000ffffeb7224 */ /* 0x000fe200078e00df */
[----:B------:R-:W-:Y:S01]  /*ab70*/  LEA.HI.X.SX32 R115, R203, R121, 0x1, P2 ;  /* 0x00000079cb737211 */ /* 0x000fe200010f0eff */
[----:B------:R-:W-:-:S02]  /*ab80*/  IMAD.MOV.U32 R130, RZ, RZ, R131 ;  /* 0x000000ffff827224 */ /* 0x000fc400078e0083 */
[----:B------:R-:W-:Y:S01]  /*ab90*/  IMAD.MOV.U32 R223, RZ, RZ, R210 ;  /* 0x000000ffffdf7224 */ /* 0x000fe200078e00d2 */
[----:B------:R-:W-:Y:S01]  /*aba0*/  IADD3 R116, P2, PT, R155, R122, RZ ;  /* 0x0000007a9b747210 */ /* 0x000fe20007f5e0ff */
[----:B------:R-:W-:Y:S02]  /*abb0*/  IMAD.MOV.U32 R131, RZ, RZ, R117 ;  /* 0x000000ffff837224 */ /* 0x000fe400078e0075 */
[----:B------:R-:W-:Y:S02]  /*abc0*/  IMAD.MOV.U32 R210, RZ, RZ, R147 ;  /* 0x000000ffffd27224 */ /* 0x000fe400078e0093 */
[----:B------:R-:W-:Y:S02]  /*abd0*/  IMAD R154, R154, UR8, RZ ;  /* 0x000000089a9a7c24 */ /* 0x000fe4000f8e02ff */
[----:B------:R-:W-:Y:S02]  /*abe0*/  IMAD.MOV.U32 R147, RZ, RZ, R146 ;  /* 0x000000ffff937224 */ /* 0x000fe400078e0092 */
[----:B------:R-:W-:-:S02]  /*abf0*/  IMAD.MOV.U32 R146, RZ, RZ, R125 ;  /* 0x000000ffff927224 */ /* 0x000fc400078e007d */
[----:B------:R-:W-:Y:S01]  /*ac00*/  IMAD.MOV.U32 R125, RZ, RZ, R130 ;  /* 0x000000ffff7d7224 */ /* 0x000fe200078e0082 */
[-C--:B------:R-:W-:Y:S01]  /*ac10*/  LEA.HI.X.SX32 R117, R155, R121.reuse, 0x1, P2 ;  /* 0x000000799b757211 */ /* 0x080fe200010f0eff */
[----:B------:R-:W-:Y:S02]  /*ac20*/  IMAD.MOV.U32 R130, RZ, RZ, R131 ;  /* 0x000000ffff827224 */ /* 0x000fe400078e0083 */
[----:B------:R-:W-:Y:S01]  /*ac30*/  IMAD.MOV.U32 R131, RZ, RZ, R118 ;  /* 0x000000ffff837224 */ /* 0x000fe200078e0076 */
[C---:B------:R-:W-:Y:S01]  /*ac40*/  IADD3 R118, P2, PT, R154.reuse, R122, RZ ;  /* 0x0000007a9a767210 */ /* 0x040fe20007f5e0ff */
[----:B------:R-:W-:Y:S01]  /*ac50*/  IMAD R159, R159, UR8, RZ ;  /* 0x000000089f9f7c24 */ /* 0x000fe2000f8e02ff */
[----:B------:R0:W-:Y:S01]  /*ac60*/  STS.U8 [R160+UR11+0x2e00], R199 ;  /* 0x002e00c7a0007988 */ /* 0x0001e2000800000b */
[----:B------:R-:W-:Y:S01]  /*ac70*/  IMAD.MOV.U32 R203, RZ, RZ, R119 ;  /* 0x000000ffffcb7224 */ /* 0x000fe200078e0077 */
[----:B------:R-:W-:Y:S01]  /*ac80*/  LEA.HI.X.SX32 R119, R154, R121, 0x1, P2 ;  /* 0x000000799a777211 */ /* 0x000fe200010f0eff */
[----:B------:R-:W-:-:S02]  /*ac90*/  IMAD.MOV.U32 R202, RZ, RZ, R210 ;  /* 0x000000ffffca7224 */ /* 0x000fc400078e00d2 */
[----:B------:R-:W-:Y:S02]  /*aca0*/  IMAD.MOV.U32 R210, RZ, RZ, R120 ;  /* 0x000000ffffd27224 */ /* 0x000fe400078e0078 */
[----:B0-----:R-:W-:Y:S02]  /*acb0*/  IMAD.MOV.U32 R199, RZ, RZ, R147 ;  /* 0x000000ffffc77224 */ /* 0x001fe400078e0093 */
[----:B------:R-:W-:Y:S01]  /*acc0*/  IMAD.MOV.U32 R147, RZ, RZ, R125 ;  /* 0x000000ffff937224 */ /* 0x000fe200078e007d */
[C---:B------:R-:W-:Y:S01]  /*acd0*/  IADD3 R125, P2, PT, R159.reuse, R122, RZ ;  /* 0x0000007a9f7d7210 */ /* 0x040fe20007f5e0ff */
[----:B------:R0:W-:Y:S03]  /*ace0*/  STS.U8 [R160+UR11+0x1f00], R239 ;  /* 0x001f00efa0007988 */ /* 0x0001e6000800000b */
[----:B------:R-:W-:Y:S01]  /*acf0*/  LEA.HI.X.SX32 R120, R159, R121, 0x1, P2 ;  /* 0x000000799f787211 */ /* 0x000fe200010f0eff */
[----:B------:R-:W-:Y:S01]  /*ad00*/  IMAD.MOV.U32 R151, RZ, RZ, R234 ;  /* 0x000000ffff977224 */ /* 0x000fe200078e00ea */
[----:B------:R-:W-:Y:S01]  /*ad10*/  PRMT R196, RZ, 0x7610, R196 ;  /* 0x00007610ffc47816 */ /* 0x000fe200000000c4 */
[----:B------:R-:W-:-:S02]  /*ad20*/  IMAD.MOV.U32 R234, RZ, RZ, R130 ;  /* 0x000000ffffea7224 */ /* 0x000fc400078e0082 */
[----:B------:R-:W-:Y:S02]  /*ad30*/  @P0 IMAD.MOV.U32 R130, RZ, RZ, R125 ;  /* 0x000000ffff820224 */ /* 0x000fe400078e007d */
[----:B0-----:R-:W-:Y:S02]  /*ad40*/  IMAD.MOV.U32 R239, RZ, RZ, R227 ;  /* 0x000000ffffef7224 */ /* 0x001fe400078e00e3 */
[----:B------:R-:W-:Y:S02]  /*ad50*/  IMAD.MOV.U32 R227, RZ, RZ, R131 ;  /* 0x000000ffffe37224 */ /* 0x000fe400078e0083 */
[----:B------:R-:W-:Y:S02]  /*ad60*/  @P0 IMAD.MOV.U32 R131, RZ, RZ, R120 ;  /* 0x000000ffff830224 */ /* 0x000fe400078e0078 */
[----:B------:R-:W-:-:S03]  /*ad70*/  IMAD R158, R158, UR8, RZ ;  /* 0x000000089e9e7c24 */ /* 0x000fc6000f8e02ff */
[----:B------:R0:W2:Y:S01]  /*ad80*/  @P0 LDG.E.U8 R196, desc[UR24][R130.64] ;  /* 0x0000001882c40981 */ /* 0x0000a2000c1e1100 */
[----:B------:R-:W-:Y:S01]  /*ad90*/  IMAD.MOV.U32 R155, RZ, RZ, R151 ;  /* 0x000000ffff9b7224 */ /* 0x000fe200078e0097 */
[----:B------:R-:W-:Y:S01]  /*ada0*/  PRMT R195, RZ, 0x7610, R195 ;  /* 0x00007610ffc37816 */ /* 0x000fe200000000c3 */
[----:B------:R-:W-:Y:S01]  /*adb0*/  IMAD.MOV.U32 R151, RZ, RZ, R243 ;  /* 0x000000ffff977224 */ /* 0x000fe200078e00f3 */
[----:B------:R1:W-:Y:S01]  /*adc0*/  STS.U8 [R160+UR11+0x3000], R203 ;  /* 0x003000cba0007988 */ /* 0x0003e2000800000b */
[----:B0-----:R-:W-:-:S04]  /*add0*/  IADD3 R131, P2, PT, R158, R122, RZ ;  /* 0x0000007a9e837210 */ /* 0x001fc80007f5e0ff */
[----:B------:R-:W-:Y:S01]  /*ade0*/  LEA.HI.X.SX32 R130, R158, R121, 0x1, P2 ;  /* 0x000000799e827211 */ /* 0x000fe200010f0eff */
[----:B-1----:R-:W-:Y:S02]  /*adf0*/  IMAD.MOV.U32 R203, RZ, RZ, R239 ;  /* 0x000000ffffcb7224 */ /* 0x002fe400078e00ef */
[----:B------:R-:W-:Y:S02]  /*ae00*/  IMAD.MOV.U32 R243, RZ, RZ, R134 ;  /* 0x000000fffff37224 */ /* 0x000fe400078e0086 */
[----:B------:R-:W-:Y:S02]  /*ae10*/  IMAD.MOV.U32 R239, RZ, RZ, R135 ;  /* 0x000000ffffef7224 */ /* 0x000fe400078e0087 */
[----:B------:R-:W-:Y:S02]  /*ae20*/  @P0 IMAD.MOV.U32 R134, RZ, RZ, R131 ;  /* 0x000000ffff860224 */ /* 0x000fe400078e0083 */
[----:B------:R-:W-:Y:S02]  /*ae30*/  @P0 IMAD.MOV.U32 R135, RZ, RZ, R130 ;  /* 0x000000ffff870224 */ /* 0x000fe400078e0082 */
[----:B------:R-:W-:-:S03]  /*ae40*/  IMAD R204, R204, UR8, RZ ;  /* 0x00000008cccc7c24 */ /* 0x000fc6000f8e02ff */
[----:B------:R0:W2:Y:S04]  /*ae50*/  @P0 LDG.E.U8 R195, desc[UR24][R134.64] ;  /* 0x0000001886c30981 */ /* 0x0000a8000c1e1100 */
[----:B------:R1:W-:Y:S01]  /*ae60*/  STS.U8 [R160+UR11+0x3200], R202 ;  /* 0x003200caa0007988 */ /* 0x0003e2000800000b */
[----:B0-----:R-:W-:-:S03]  /*ae70*/  IADD3 R135, P2, PT, R204, R122, RZ ;  /* 0x0000007acc877210 */ /* 0x001fc60007f5e0ff */
[----:B------:R0:W-:Y:S01]  /*ae80*/  STS.U8 [R160+UR11+0x3300], R199 ;  /* 0x003300c7a0007988 */ /* 0x0001e2000800000b */
[----:B------:R-:W-:Y:S01]  /*ae90*/  LEA.HI.X.SX32 R134, R204, R121, 0x1, P2 ;  /* 0x00000079cc867211 */ /* 0x000fe200010f0eff */
[----:B-1----:R-:W-:Y:S02]  /*aea0*/  IMAD.MOV.U32 R202, RZ, RZ, R234 ;  /* 0x000000ffffca7224 */ /* 0x002fe400078e00ea */
[----:B------:R-:W-:Y:S01]  /*aeb0*/  IMAD.MOV.U32 R234, RZ, RZ, R235 ;  /* 0x000000ffffea7224 */ /* 0x000fe200078e00eb */
[----:B------:R-:W-:Y:S01]  /*aec0*/  PRMT R198, RZ, 0x7610, R198 ;  /* 0x00007610ffc67816 */ /* 0x000fe200000000c6 */
[----:B------:R-:W-:Y:S02]  /*aed0*/  IMAD.MOV.U32 R235, RZ, RZ, R214 ;  /* 0x000000ffffeb7224 */ /* 0x000fe400078e00d6 */
[----:B0-----:R-:W-:Y:S02]  /*aee0*/  IMAD.MOV.U32 R199, RZ, RZ, R227 ;  /* 0x000000ffffc77224 */ /* 0x001fe400078e00e3 */
[----:B------:R-:W-:-:S02]  /*aef0*/  IMAD.MOV.U32 R227, RZ, RZ, R139 ;  /* 0x000000ffffe37224 */ /* 0x000fc400078e008b */
[----:B------:R-:W-:Y:S02]  /*af00*/  IMAD.MOV.U32 R214, RZ, RZ, R138 ;  /* 0x000000ffffd67224 */ /* 0x000fe400078e008a */
[----:B------:R-:W-:Y:S02]  /*af10*/  @P0 IMAD.MOV.U32 R138, RZ, RZ, R135 ;  /* 0x000000ffff8a0224 */ /* 0x000fe400078e0087 */
[----:B------:R-:W-:Y:S02]  /*af20*/  @P0 IMAD.MOV.U32 R139, RZ, RZ, R134 ;  /* 0x000000ffff8b0224 */ /* 0x000fe400078e0086 */
[----:B------:R-:W-:-:S03]  /*af30*/  IMAD R164, R164, UR8, RZ ;  /* 0x00000008a4a47c24 */ /* 0x000fc6000f8e02ff */
[----:B------:R0:W4:Y:S04]  /*af40*/  @P0 LDG.E.U8 R198, desc[UR24][R138.64] ;  /* 0x000000188ac60981 */ /* 0x000128000c1e1100 */
[----:B------:R1:W-:Y:S01]  /*af50*/  STS.U8 [R160+UR11+0x3500], R203 ;  /* 0x003500cba0007988 */ /* 0x0003e2000800000b */
[----:B0-----:R-:W-:-:S03]  /*af60*/  IADD3 R139, P2, PT, R164, R122, RZ ;  /* 0x0000007aa48b7210 */ /* 0x001fc60007f5e0ff */
[----:B------:R0:W-:Y:S01]  /*af70*/  STS.U8 [R160+UR11+0x3400], R155 ;  /* 0x0034009ba0007988 */ /* 0x0001e2000800000b */
[----:B------:R-:W-:Y:S01]  /*af80*/  LEA.HI.X.SX32 R138, R164, R121, 0x1, P2 ;  /* 0x00000079a48a7211 */ /* 0x000fe200010f0eff */
[----:B-1----:R-:W-:Y:S02]  /*af90*/  IMAD.MOV.U32 R203, RZ, RZ, R239 ;  /* 0x000000ffffcb7224 */ /* 0x002fe400078e00ef */
[----:B------:R1:W-:Y:S01]  /*afa0*/  STS.U8 [R160+UR11+0xe00], R197 ;  /* 0x000e00c5a0007988 */ /* 0x0003e2000800000b */
[----:B------:R-:W-:Y:S02]  /*afb0*/  IMAD.MOV.U32 R239, RZ, RZ, R150 ;  /* 0x000000ffffef7224 */ /* 0x000fe400078e0096 */
[----:B------:R-:W-:Y:S02]  /*afc0*/  IMAD.MOV.U32 R150, RZ, RZ, R143 ;  /* 0x000000ffff967224 */ /* 0x000fe400078e008f */
[----:B0-----:R-:W-:Y:S02]  /*afd0*/  IMAD.MOV.U32 R155, RZ, RZ, R151 ;  /* 0x000000ffff9b7224 */ /* 0x001fe400078e0097 */
[----:B------:R-:W-:-:S02]  /*afe0*/  IMAD.MOV.U32 R151, RZ, RZ, R142 ;  /* 0x000000ffff977224 */ /* 0x000fc400078e008e */
[----:B------:R-:W-:Y:S01]  /*aff0*/  @P0 IMAD.MOV.U32 R142, RZ, RZ, R139 ;  /* 0x000000ffff8e0224 */ /* 0x000fe200078e008b */
[----:B-1----:R-:W-:Y:S01]  /*b000*/  PRMT R197, RZ, 0x7610, R197 ;  /* 0x00007610ffc57816 */ /* 0x002fe200000000c5 */
[----:B------:R-:W-:Y:S02]  /*b010*/  @P0 IMAD.MOV.U32 R143, RZ, RZ, R138 ;  /* 0x000000ffff8f0224 */ /* 0x000fe400078e008a */
[----:B------:R-:W-:-:S03]  /*b020*/  IMAD R206, R206, UR8, RZ ;  /* 0x00000008cece7c24 */ /* 0x000fc6000f8e02ff */
[----:B------:R0:W4:Y:S01]  /*b030*/  @P0 LDG.E.U8 R197, desc[UR24][R142.64] ;  /* 0x000000188ec50981 */ /* 0x000122000c1e1100 */
[----:B------:R-:W-:-:S03]  /*b040*/  PRMT R201, RZ, 0x7610, R201 ;  /* 0x00007610ffc97816 */ /* 0x000fc600000000c9 */
[----:B------:R1:W-:Y:S01]  /*b050*/  STS.U8 [R160+UR11+0x3600], R202 ;  /* 0x003600caa0007988 */ /* 0x0003e2000800000b */
[----:B0-----:R-:W-:-:S03]  /*b060*/  IADD3 R143, P2, PT, R206, R122, RZ ;  /* 0x0000007ace8f7210 */ /* 0x001fc60007f5e0ff */
[----:B------:R0:W-:Y:S01]  /*b070*/  STS.U8 [R160+UR11+0x3700], R199 ;  /* 0x003700c7a0007988 */ /* 0x0001e2000800000b */
[----:B------:R-:W-:Y:S01]  /*b080*/  LEA.HI.X.SX32 R142, R206, R121, 0x1, P2 ;  /* 0x00000079ce8e7211 */ /* 0x000fe200010f0eff */
[----:B-1----:R-:W-:Y:S02]  /*b090*/  IMAD.MOV.U32 R202, RZ, RZ, R227 ;  /* 0x000000ffffca7224 */ /* 0x002fe400078e00e3 */
[----:B------:R-:W-:Y:S02]  /*b0a0*/  IMAD.MOV.U32 R227, RZ, RZ, R147 ;  /* 0x000000ffffe37224 */ /* 0x000fe400078e0093 */
[----:B------:R-:W-:Y:S02]  /*b0b0*/  @P0 IMAD.MOV.U32 R147, RZ, RZ, R142 ;  /* 0x000000ffff930224 */ /* 0x000fe400078e008e */
[----:B0-----:R-:W-:Y:S02]  /*b0c0*/  IMAD.MOV.U32 R199, RZ, RZ, R146 ;  /* 0x000000ffffc77224 */ /* 0x001fe400078e0092 */
[----:B------:R-:W-:-:S05]  /*b0d0*/  @P0 IMAD.MOV.U32 R146, RZ, RZ, R143 ;  /* 0x000000ffff920224 */ /* 0x000fca00078e008f */
[----:B------:R0:W4:Y:S02]  /*b0e0*/  @P0 LDG.E.U8 R201, desc[UR24][R146.64] ;  /* 0x0000001892c90981 */ /* 0x000124000c1e1100 */
[----:B0-----:R-:W-:-:S05]  /*b0f0*/  IMAD R146, R207, UR8, RZ ;  /* 0x00000008cf927c24 */ /* 0x001fca000f8e02ff */
[----:B------:R-:W-:Y:S01]  /*b100*/  IADD3 R147, P2, PT, R146, R122, RZ ;  /* 0x0000007a92937210 */ /* 0x000fe20007f5e0ff */
[----:B------:R-:W-:-:S03]  /*b110*/  IMAD.MOV.U32 R159, RZ, RZ, R203 ;  /* 0x000000ffff9f7224 */ /* 0x000fc600078e00cb */
[----:B------:R-:W-:Y:S01]  /*b120*/  LEA.HI.X.SX32 R146, R146, R121, 0x1, P2 ;  /* 0x0000007992927211 */ /* 0x000fe200010f0eff */
[----:B------:R0:W-:Y:S01]  /*b130*/  STS.U8 [R160+UR11+0x3900], R151 ;  /* 0x00390097a0007988 */ /* 0x0001e2000800000b */
[----:B------:R-:W-:Y:S01]  /*b140*/  IMAD.MOV.U32 R203, RZ, RZ, R150 ;  /* 0x000000ffffcb7224 */ /* 0x000fe200078e0096 */
[----:B------:R-:W-:Y:S01]  /*b150*/  PRMT R200, RZ, 0x7610, R200 ;  /* 0x00007610ffc87816 */ /* 0x000fe200000000c8 */
[----:B------:R-:W-:Y:S02]  /*b160*/  @P0 IMAD.MOV.U32 R150, RZ, RZ, R147 ;  /* 0x000000ffff960224 */ /* 0x000fe400078e0093 */
[----:B0-----:R-:W-:-:S05]  /*b170*/  @P0 IMAD.MOV.U32 R151, RZ, RZ, R146 ;  /* 0x000000ffff970224 */ /* 0x001fca00078e0092 */
[----:B------:R0:W4:Y:S02]  /*b180*/  @P0 LDG.E.U8 R200, desc[UR24][R150.64] ;  /* 0x0000001896c80981 */ /* 0x000124000c1e1100 */
[----:B0-----:R-:W-:-:S05]  /*b190*/  IMAD R150, R208, UR8, RZ ;  /* 0x00000008d0967c24 */ /* 0x001fca000f8e02ff */
[----:B------:R-:W-:-:S04]  /*b1a0*/  IADD3 R151, P2, PT, R150, R122, RZ ;  /* 0x0000007a96977210 */ /* 0x000fc80007f5e0ff */
[----:B------:R-:W-:Y:S01]  /*b1b0*/  LEA.HI.X.SX32 R150, R150, R121, 0x1, P2 ;  /* 0x0000007996967211 */ /* 0x000fe200010f0eff */
[----:B------:R0:W-:Y:S01]  /*b1c0*/  STS.U8 [R160+UR11+0x3800], R155 ;  /* 0x0038009ba0007988 */ /* 0x0001e2000800000b */
[----:B------:R-:W-:Y:S01]  /*b1d0*/  PRMT R206, RZ, 0x7610, R206 ;  /* 0x00007610ffce7816 */ /* 0x000fe200000000ce */
[----:B------:R-:W-:Y:S02]  /*b1e0*/  @P0 IMAD.MOV.U32 R154, RZ, RZ, R151 ;  /* 0x000000ffff9a0224 */ /* 0x000fe400078e0097 */
[----:B0-----:R-:W-:-:S05]  /*b1f0*/  @P0 IMAD.MOV.U32 R155, RZ, RZ, R150 ;  /* 0x000000ffff9b0224 */ /* 0x001fca00078e0096 */
[----:B------:R0:W4:Y:S02]  /*b200*/  @P0 LDG.E.U8 R206, desc[UR24][R154.64] ;  /* 0x000000189ace0981 */ /* 0x000124000c1e1100 */
[----:B0-----:R-:W-:-:S05]  /*b210*/  IMAD R154, R211, UR8, RZ ;  /* 0x00000008d39a7c24 */ /* 0x001fca000f8e02ff */
[C---:B------:R-:W-:Y:S01]  /*b220*/  IADD3 R155, P2, PT, R154.reuse, R122, RZ ;  /* 0x0000007a9a9b7210 */ /* 0x040fe20007f5e0ff */
[----:B------:R0:W-:Y:S03]  /*b230*/  STS.U8 [R160+UR11+0x1500], R205 ;  /* 0x001500cda0007988 */ /* 0x0001e6000800000b */
[----:B------:R-:W-:Y:S01]  /*b240*/  LEA.HI.X.SX32 R154, R154, R121, 0x1, P2 ;  /* 0x000000799a9a7211 */ /* 0x000fe200010f0eff */
[----:B------:R-:W-:Y:S02]  /*b250*/  IMAD.MOV.U32 R164, RZ, RZ, R159 ;  /* 0x000000ffffa47224 */ /* 0x000fe400078e009f */
[----:B------:R-:W-:Y:S02]  /*b260*/  @P0 IMAD.MOV.U32 R158, RZ, RZ, R155 ;  /* 0x000000ffff9e0224 */ /* 0x000fe400078e009b */
[----:B------:R-:W-:Y:S01]  /*b270*/  @P0 IMAD.MOV.U32 R159, RZ, RZ, R154 ;  /* 0x000000ffff9f0224 */ /* 0x000fe200078e009a */
[----:B0-----:R-:W-:-:S06]  /*b280*/  PRMT R205, RZ, 0x7610, R205 ;  /* 0x00007610ffcd7816 */ /* 0x001fcc00000000cd */
[----:B------:R0:W4:Y:S02]  /*b290*/  @P0 LDG.E.U8 R205, desc[UR24][R158.64] ;  /* 0x000000189ecd0981 */ /* 0x000124000c1e1100 */
[----:B0-----:R-:W-:-:S05]  /*b2a0*/  IMAD R158, R218, UR8, RZ ;  /* 0x00000008da9e7c24 */ /* 0x001fca000f8e02ff */
[C---:B------:R-:W-:Y:S01]  /*b2b0*/  IADD3 R159, P2, PT, R158.reuse, R122, RZ ;  /* 0x0000007a9e9f7210 */ /* 0x040fe20007f5e0ff */
[----:B------:R0:W-:Y:S03]  /*b2c0*/  STS.U8 [R160+UR11+0x1c00], R247 ;  /* 0x001c00f7a0007988 */ /* 0x0001e6000800000b */
[----:B------:R-:W-:Y:S01]  /*b2d0*/  LEA.HI.X.SX32 R158, R158, R121, 0x1, P2 ;  /* 0x000000799e9e7211 */ /* 0x000fe200010f0eff */
[----:B------:R-:W-:Y:S02]  /*b2e0*/  IMAD.MOV.U32 R218, RZ, RZ, R203 ;  /* 0x000000ffffda7224 */ /* 0x000fe400078e00cb */
[----:B------:R-:W-:Y:S02]  /*b2f0*/  IMAD.MOV.U32 R211, RZ, RZ, R202 ;  /* 0x000000ffffd37224 */ /* 0x000fe400078e00ca */
[----:B------:R-:W-:Y:S01]  /*b300*/  @P0 IMAD.MOV.U32 R202, RZ, RZ, R159 ;  /* 0x000000ffffca0224 */ /* 0x000fe200078e009f */
[----:B0-----:R-:W-:Y:S01]  /*b310*/  PRMT R247, RZ, 0x7610, R247 ;  /* 0x00007610fff77816 */ /* 0x001fe200000000f7 */
[----:B------:R-:W-:-:S05]  /*b320*/  @P0 IMAD.MOV.U32 R203, RZ, RZ, R158 ;  /* 0x000000ffffcb0224 */ /* 0x000fca00078e009e */
[----:B------:R0:W4:Y:S02]  /*b330*/  @P0 LDG.E.U8 R247, desc[UR24][R202.64] ;  /* 0x00000018caf70981 */ /* 0x000124000c1e1100 */
[----:B0-----:R-:W-:Y:S02]  /*b340*/  IMAD.MOV.U32 R203, RZ, RZ, R199 ;  /* 0x000000ffffcb7224 */ /* 0x001fe400078e00c7 */
[----:B------:R-:W-:Y:S02]  /*b350*/  IMAD R199, R222, UR8, RZ ;  /* 0x00000008dec77c24 */ /* 0x000fe4000f8e02ff */
[----:B------:R-:W-:Y:S02]  /*b360*/  IMAD.MOV.U32 R222, RZ, RZ, R218 ;  /* 0x000000ffffde7224 */ /* 0x000fe400078e00da */
[----:B------:R-:W-:Y:S01]  /*b370*/  IMAD.MOV.U32 R218, RZ, RZ, R164 ;  /* 0x000000ffffda7224 */ /* 0x000fe200078e00a4 */
[C---:B------:R-:W-:Y:S01]  /*b380*/  IADD3 R164, P2, PT, R199.reuse, R122, RZ ;  /* 0x0000007ac7a47210 */ /* 0x040fe20007f5e0ff */
[----:B------:R-:W-:Y:S04]  /*b390*/  STS.U8 [R160+UR11+0x1300], R191 ;  /* 0x001300bfa0007988 */ /* 0x000fe8000800000b */
[----:B------:R0:W-:Y:S04]  /*b3a0*/  STS.U8 [R160+UR11+0x2100], R246 ;  /* 0x002100f6a0007988 */ /* 0x0001e8000800000b */
[----:B------:R-:W-:Y:S04]  /*b3b0*/  STS.U8 [R160+UR11+0x2300], R250 ;  /* 0x002300faa0007988 */ /* 0x000fe8000800000b */
        /* <DEDUP_REMOVED lines=13> */
[----:B--2---:R1:W-:Y:S01]  /*b490*/  STS.U8 [R77+UR11+0x80], R163 ;  /* 0x000080a34d007988 */ /* 0x0043e2000800000b */
[----:B0-----:R-:W-:Y:S01]  /*b4a0*/  PRMT R246, RZ, 0x7610, R246 ;  /* 0x00007610fff67816 */ /* 0x001fe200000000f6 */
[----:B------:R-:W-:Y:S01]  /*b4b0*/  @P0 IMAD.MOV.U32 R202, RZ, RZ, R164 ;  /* 0x000000ffffca0224 */ /* 0x000fe200078e00a4 */
[----:B------:R-:W-:Y:S01]  /*b4c0*/  PRMT R180, RZ, 0x7610, R180 ;  /* 0x00007610ffb47816 */ /* 0x000fe200000000b4 */
[----:B---3--:R0:W-:Y:S04]  /*b4d0*/  STS.U8 [R77+UR11+0x280], R168 ;  /* 0x000280a84d007988 */ /* 0x0081e8000800000b */
[----:B----4-:R2:W-:Y:S01]  /*b4e0*/  STS.U8 [R77+UR11+0x180], R167 ;  /* 0x000180a74d007988 */ /* 0x0105e2000800000b */
[----:B-1----:R-:W-:Y:S01]  /*b4f0*/  LEA.HI.X.SX32 R163, R199, R121, 0x1, P2 ;  /* 0x00000079c7a37211 */ /* 0x002fe200010f0eff */
[----:B------:R-:W-:Y:S01]  /*b500*/  IMAD.MOV.U32 R199, RZ, RZ, R203 ;  /* 0x000000ffffc77224 */ /* 0x000fe200078e00cb */
[----:B------:R-:W-:Y:S01]  /*b510*/  PRMT R250, RZ, 0x7610, R250 ;  /* 0x00007610fffa7816 */ /* 0x000fe200000000fa */
[----:B------:R-:W3:Y:S02]  /*b520*/  @P0 LDG.E.U8 R180, desc[UR24][R94.64] ;  /* 0x000000185eb40981 */ /* 0x000ee4000c1e1100 */
[----:B------:R-:W-:Y:S01]  /*b530*/  @P0 IMAD.MOV.U32 R203, RZ, RZ, R163 ;  /* 0x000000ffffcb0224 */ /* 0x000fe200078e00a3 */
[----:B------:R-:W-:-:S02]  /*b540*/  PRMT R179, RZ, 0x7610, R179 ;  /* 0x00007610ffb37816 */ /* 0x000fc400000000b3 */
[----:B------:R-:W-:Y:S02]  /*b550*/  PRMT R184, RZ, 0x7610, R184 ;  /* 0x00007610ffb87816 */ /* 0x000fe400000000b8 */
[----:B------:R-:W-:Y:S01]  /*b560*/  PRMT R183, RZ, 0x7610, R183 ;  /* 0x00007610ffb77816 */ /* 0x000fe200000000b7 */
[----:B------:R1:W4:Y:S04]  /*b570*/  @P0 LDG.E.U8 R246, desc[UR24][R202.64] ;  /* 0x00000018caf60981 */ /* 0x000328000c1e1100 */
[----:B------:R-:W4:Y:S04]  /*b580*/  @P0 LDG.E.U8 R179, desc[UR24][R92.64] ;  /* 0x000000185cb30981 */ /* 0x000f28000c1e1100 */
[----:B------:R2:W-:Y:S01]  /*b590*/  STS.U8 [R77+UR11+0x380], R172 ;  /* 0x000380ac4d007988 */ /* 0x0005e2000800000b */
[----:B-1----:R-:W-:-:S02]  /*b5a0*/  IMAD.MOV.U32 R203, RZ, RZ, R199 ;  /* 0x000000ffffcb7224 */ /* 0x002fc400078e00c7 */
[----:B------:R-:W-:Y:S01]  /*b5b0*/  IMAD R199, R226, UR8, RZ ;  /* 0x00000008e2c77c24 */ /* 0x000fe2000f8e02ff */
[----:B------:R-:W4:Y:S04]  /*b5c0*/  @P0 LDG.E.U8 R184, desc[UR24][R98.64] ;  /* 0x0000001862b80981 */ /* 0x000f28000c1e1100 */
[C---:B0-----:R-:W-:Y:S01]  /*b5d0*/  IADD3 R168, P2, PT, R199.reuse, R122, RZ ;  /* 0x0000007ac7a87210 */ /* 0x041fe20007f5e0ff */
[----:B------:R0:W-:Y:S03]  /*b5e0*/  STS.U8 [R77+UR11+0x480], R171 ;  /* 0x000480ab4d007988 */ /* 0x0001e6000800000b */
[----:B--2---:R-:W-:Y:S01]  /*b5f0*/  LEA.HI.X.SX32 R167, R199, R121, 0x1, P2 ;  /* 0x00000079c7a77211 */ /* 0x004fe200010f0eff */
[----:B------:R-:W-:Y:S01]  /*b600*/  IMAD.MOV.U32 R199, RZ, RZ, R203 ;  /* 0x000000ffffc77224 */ /* 0x000fe200078e00cb */
[----:B------:R-:W2:Y:S01]  /*b610*/  @P0 LDG.E.U8 R183, desc[UR24][R96.64] ;  /* 0x0000001860b70981 */ /* 0x000ea2000c1e1100 */
[----:B------:R-:W-:-:S02]  /*b620*/  @P0 IMAD.MOV.U32 R202, RZ, RZ, R168 ;  /* 0x000000ffffca0224 */ /* 0x000fc400078e00a8 */
[----:B------:R-:W-:Y:S01]  /*b630*/  @P0 IMAD.MOV.U32 R203, RZ, RZ, R167 ;  /* 0x000000ffffcb0224 */ /* 0x000fe200078e00a7 */
[----:B------:R-:W-:Y:S02]  /*b640*/  PRMT R190, RZ, 0x7610, R190 ;  /* 0x00007610ffbe7816 */ /* 0x000fe400000000be */
[----:B------:R-:W-:Y:S02]  /*b650*/  PRMT R208, RZ, 0x7610, R208 ;  /* 0x00007610ffd07816 */ /* 0x000fe400000000d0 */
[----:B------:R-:W-:Y:S01]  /*b660*/  PRMT R186, RZ, 0x7610, R186 ;  /* 0x00007610ffba7816 */ /* 0x000fe200000000ba */
[----:B------:R1:W2:Y:S01]  /*b670*/  @P0 LDG.E.U8 R250, desc[UR24][R202.64] ;  /* 0x00000018cafa0981 */ /* 0x0002a2000c1e1100 */
[----:B------:R-:W-:-:S03]  /*b680*/  PRMT R191, RZ, 0x7610, R191 ;  /* 0x00007610ffbf7816 */ /* 0x000fc600000000bf */
[----:B------:R0:W-:Y:S04]  /*b690*/  STS.U8 [R77+UR11+0x680], R176 ;  /* 0x000680b04d007988 */ /* 0x0001e8000800000b */
[----:B------:R0:W-:Y:S01]  /*b6a0*/  STS.U8 [R77+UR11+0x580], R175 ;  /* 0x000580af4d007988 */ /* 0x0001e2000800000b */
[----:B-1----:R-:W-:Y:S02]  /*b6b0*/  IMAD.MOV.U32 R203, RZ, RZ, R199 ;  /* 0x000000ffffcb7224 */ /* 0x002fe400078e00c7 */
[----:B------:R-:W-:Y:S01]  /*b6c0*/  IMAD R199, R231, UR8, RZ ;  /* 0x00000008e7c77c24 */ /* 0x000fe2000f8e02ff */
[----:B------:R-:W2:Y:S04]  /*b6d0*/  @P0 LDG.E.U8 R190, desc[UR24][R100.64] ;  /* 0x0000001864be0981 */ /* 0x000ea8000c1e1100 */
[CC--:B------:R-:W-:Y:S01]  /*b6e0*/  IADD3 R172, P2, PT, R199.reuse, R122.reuse, RZ ;  /* 0x0000007ac7ac7210 */ /* 0x0c0fe20007f5e0ff */
[----:B------:R-:W2:Y:S03]  /*b6f0*/  @P0 LDG.E.U8 R191, desc[UR24][R102.64] ;  /* 0x0000001866bf0981 */ /* 0x000ea6000c1e1100 */
[----:B0-----:R-:W-:Y:S01]  /*b700*/  LEA.HI.X.SX32 R171, R199, R121, 0x1, P2 ;  /* 0x00000079c7ab7211 */ /* 0x001fe200010f0eff */
[----:B------:R-:W-:Y:S01]  /*b710*/  IMAD R199, R238, UR8, RZ ;  /* 0x00000008eec77c24 */ /* 0x000fe2000f8e02ff */
[----:B------:R-:W-:Y:S01]  /*b720*/  PRMT R226, RZ, 0x7610, R226 ;  /* 0x00007610ffe27816 */ /* 0x000fe200000000e2 */
[----:B------:R-:W-:Y:S01]  /*b730*/  IMAD.MOV.U32 R231, RZ, RZ, R203 ;  /* 0x000000ffffe77224 */ /* 0x000fe200078e00cb */
[----:B------:R-:W-:Y:S01]  /*b740*/  PRMT R187, RZ, 0x7610, R187 ;  /* 0x00007610ffbb7816 */ /* 0x000fe200000000bb */
[----:B------:R-:W2:Y:S01]  /*b750*/  @P0 LDG.E.U8 R186, desc[UR24][R108.64] ;  /* 0x000000186cba0981 */ /* 0x000ea2000c1e1100 */
[----:B------:R-:W-:Y:S01]  /*b760*/  IADD3 R176, P2, PT, R199, R122, RZ ;  /* 0x0000007ac7b07210 */ /* 0x000fe20007f5e0ff */
[----:B------:R-:W-:-:S02]  /*b770*/  @P0 IMAD.MOV.U32 R202, RZ, RZ, R172 ;  /* 0x000000ffffca0224 */ /* 0x000fc400078e00ac */
[----:B------:R-:W-:Y:S01]  /*b780*/  @P0 IMAD.MOV.U32 R203, RZ, RZ, R171 ;  /* 0x000000ffffcb0224 */ /* 0x000fe200078e00ab */
[----:B------:R-:W-:Y:S01]  /*b790*/  LEA.HI.X.SX32 R175, R199, R121, 0x1, P2 ;  /* 0x00000079c7af7211 */ /* 0x000fe200010f0eff */
[----:B------:R-:W2:Y:S04]  /*b7a0*/  @P0 LDG.E.U8 R187, desc[UR24][R110.64] ;  /* 0x000000186ebb0981 */ /* 0x000ea8000c1e1100 */
[----:B------:R0:W2:Y:S01]  /*b7b0*/  @P0 LDG.E.U8 R208, desc[UR24][R202.64] ;  /* 0x00000018cad00981 */ /* 0x0000a2000c1e1100 */
[----:B------:R-:W-:Y:S02]  /*b7c0*/  PRMT R194, RZ, 0x7610, R194 ;  /* 0x00007610ffc27816 */ /* 0x000fe400000000c2 */
[----:B------:R-:W-:Y:S02]  /*b7d0*/  PRMT R192, RZ, 0x7610, R192 ;  /* 0x00007610ffc07816 */ /* 0x000fe400000000c0 */
[----:B------:R-:W-:-:S02]  /*b7e0*/  PRMT R124, RZ, 0x7610, R124 ;  /* 0x00007610ff7c7816 */ /* 0x000fc4000000007c */
[----:B------:R-:W-:Y:S01]  /*b7f0*/  PRMT R188, RZ, 0x7610, R188 ;  /* 0x00007610ffbc7816 */ /* 0x000fe200000000bc */
[----:B------:R-:W2:Y:S01]  /*b800*/  @P0 LDG.E.U8 R194, desc[UR24][R116.64] ;  /* 0x0000001874c20981 */ /* 0x000ea2000c1e1100 */
[----:B0-----:R-:W-:Y:S02]  /*b810*/  @P0 IMAD.MOV.U32 R202, RZ, RZ, R176 ;  /* 0x000000ffffca0224 */ /* 0x001fe400078e00b0 */
[----:B------:R-:W-:Y:S01]  /*b820*/  @P0 IMAD.MOV.U32 R203, RZ, RZ, R175 ;  /* 0x000000ffffcb0224 */ /* 0x000fe200078e00af */
[----:B------:R-:W2:Y:S04]  /*b830*/  @P0 LDG.E.U8 R192, desc[UR24][R112.64] ;  /* 0x0000001870c00981 */ /* 0x000ea8000c1e1100 */
[----:B------:R0:W2:Y:S01]  /*b840*/  @P0 LDG.E.U8 R226, desc[UR24][R202.64] ;  /* 0x00000018cae20981 */ /* 0x0000a2000c1e1100 */
[----:B------:R-:W-:-:S03]  /*b850*/  PRMT R189, RZ, 0x7610, R189 ;  /* 0x00007610ffbd7816 */ /* 0x000fc600000000bd */
[----:B------:R-:W2:Y:S01]  /*b860*/  @P0 LDG.E.U8 R124, desc[UR24][R114.64] ;  /* 0x00000018727c0981 */ /* 0x000ea2000c1e1100 */
[----:B------:R-:W-:-:S03]  /*b870*/  PRMT R193, RZ, 0x7610, R193 ;  /* 0x00007610ffc17816 */ /* 0x000fc600000000c1 */
[----:B------:R-:W2:Y:S04]  /*b880*/  @P0 LDG.E.U8 R188, desc[UR24][R104.64] ;  /* 0x0000001868bc0981 */ /* 0x000ea8000c1e1100 */
[----:B------:R-:W2:Y:S04]  /*b890*/  @P0 LDG.E.U8 R189, desc[UR24][R106.64] ;  /* 0x000000186abd0981 */ /* 0x000ea8000c1e1100 */
[----:B------:R-:W2:Y:S01]  /*b8a0*/  @P0 LDG.E.U8 R193, desc[UR24][R118.64] ;  /* 0x0000001876c10981 */ /* 0x000ea2000c1e1100 */
[----:B------:R-:W-:Y:S01]  /*b8b0*/  IMAD R199, R242, UR8, RZ ;  /* 0x00000008f2c77c24 */ /* 0x000fe2000f8e02ff */
[----:B------:R-:W-:Y:S01]  /*b8c0*/  PRMT R204, RZ, 0x7610, R204 ;  /* 0x00007610ffcc7816 */ /* 0x000fe200000000cc */
[----:B------:R-:W-:Y:S01]  /*b8d0*/  IMAD R210, R210, UR8, RZ ;  /* 0x00000008d2d27c24 */ /* 0x000fe2000f8e02ff */
[----:B------:R-:W-:Y:S01]  /*b8e0*/  PRMT R207, RZ, 0x7610, R207 ;  /* 0x00007610ffcf7816 */ /* 0x000fe200000000cf */
[----:B------:R-:W-:Y:S01]  /*b8f0*/  IMAD.MOV.U32 R238, RZ, RZ, R222 ;  /* 0x000000ffffee7224 */ /* 0x000fe200078e00de */
[----:B------:R-:W5:Y:S01]  /*b900*/  LDL.LU R22, [R1+0x178] ;  /* 0x0001780001167983 */ /* 0x000f620000300800 */
[----:B------:R-:W-:-:S02]  /*b910*/  IMAD.MOV.U32 R222, RZ, RZ, R211 ;  /* 0x000000ffffde7224 */ /* 0x000fc400078e00d3 */
[----:B------:R-:W-:Y:S02]  /*b920*/  IMAD R214, R214, UR8, RZ ;  /* 0x00000008d6d67c24 */ /* 0x000fe4000f8e02ff */
[----:B------:R-:W-:Y:S02]  /*b930*/  IMAD R218, R218, UR8, RZ ;  /* 0x00000008dada7c24 */ /* 0x000fe4000f8e02ff */
[----:B------:R-:W-:Y:S02]  /*b940*/  IMAD R230, R230, UR8, RZ ;  /* 0x00000008e6e67c24 */ /* 0x000fe4000f8e02ff */
[----:B------:R-:W-:Y:S01]  /*b950*/  IMAD R234, R234, UR8, RZ ;  /* 0x00000008eaea7c24 */ /* 0x000fe2000f8e02ff */
[----:B------:R-:W-:Y:S01]  /*b960*/  STS.U8 [R77+UR11+0x1680], R195 ;  /* 0x001680c34d007988 */ /* 0x000fe2000800000b */
[----:B------:R-:W-:Y:S02]  /*b970*/  IMAD.MOV.U32 R242, RZ, RZ, R231 ;  /* 0x000000fffff27224 */ /* 0x000fe400078e00e7 */
[----:B------:R-:W-:Y:S01]  /*b980*/  IMAD.MOV.U32 R231, RZ, RZ, R243 ;  /* 0x000000ffffe77224 */ /* 0x000fe200078e00f3 */
[----:B------:R1:W-:Y:S01]  /*b990*/  STS.U8 [R77+UR11+0x1780], R198 ;  /* 0x001780c64d007988 */ /* 0x0003e2000800000b */
[----:B------:R-:W-:-:S02]  /*b9a0*/  IMAD.MOV.U32 R243, RZ, RZ, R219 ;  /* 0x000000fffff37224 */ /* 0x000fc400078e00db */
[----:B------:R-:W-:Y:S01]  /*b9b0*/  IMAD R222, R222, UR8, RZ ;  /* 0x00000008dede7c24 */ /* 0x000fe2000f8e02ff */
[----:B------:R-:W-:Y:S04]  /*b9c0*/  STS.U8 [R77+UR11+0x1880], R197 ;  /* 0x001880c54d007988 */ /* 0x000fe8000800000b */
[----:B------:R-:W-:Y:S01]  /*b9d0*/  STS.U8 [R77+UR11+0x1a80], R200 ;  /* 0x001a80c84d007988 */ /* 0x000fe2000800000b */
[----:B-1----:R-:W-:-:S03]  /*b9e0*/  IMAD.MOV.U32 R198, RZ, RZ, R235 ;  /* 0x000000ffffc67224 */ /* 0x002fc600078e00eb */
[----:B------:R1:W-:Y:S04]  /*b9f0*/  STS.U8 [R77+UR11+0x1b80], R206 ;  /* 0x001b80ce4d007988 */ /* 0x0003e8000800000b */
[----:B------:R0:W-:Y:S04]  /*ba00*/  STS.U8 [R77+UR11+0x1980], R201 ;  /* 0x001980c94d007988 */ /* 0x0001e8000800000b */
[----:B------:R-:W5:Y:S01]  /*ba10*/  LDL.LU R25, [R1+0x174] ;  /* 0x0001740001197983 */ /* 0x000f620000300800 */
[----:B-1----:R-:W-:-:S03]  /*ba20*/  IMAD.MOV.U32 R206, RZ, RZ, R243 ;  /* 0x000000ffffce7224 */ /* 0x002fc600078e00f3 */
[----:B------:R-:W5:Y:S01]  /*ba30*/  LDL.LU R20, [R1+0x170] ;  /* 0x0001700001147983 */ /* 0x000f620000300800 */
[----:B0-----:R-:W-:-:S03]  /*ba40*/  IMAD.MOV.U32 R201, RZ, RZ, R198 ;  /* 0x000000ffffc97224 */ /* 0x001fc600078e00c6 */
[----:B------:R-:W5:Y:S04]  /*ba50*/  LDL.LU R23, [R1+0x16c] ;  /* 0x00016c0001177983 */ /* 0x000f680000300800 */
[----:B------:R-:W5:Y:S04]  /*ba60*/  LDL.LU R19, [R1+0x168] ;  /* 0x0001680001137983 */ /* 0x000f680000300800 */
[----:B------:R-:W5:Y:S04]  /*ba70*/  LDL.LU R21, [R1+0x164] ;  /* 0x0001640001157983 */ /* 0x000f680000300800 */
[----:B------:R-:W5:Y:S04]  /*ba80*/  LDL.LU R126, [R1+0x160] ;  /* 0x00016000017e7983 */ /* 0x000f680000300800 */
[----:B------:R-:W5:Y:S04]  /*ba90*/  LDL.LU R16, [R1+0x15c] ;  /* 0x00015c0001107983 */ /* 0x000f680000300800 */
[----:B------:R-:W5:Y:S04]  /*baa0*/  LDL.LU R18, [R1+0x158] ;  /* 0x0001580001127983 */ /* 0x000f680000300800 */
[----:B------:R-:W-:Y:S04]  /*bab0*/  STS.U8 [R77+UR11+0x1d80], R247 ;  /* 0x001d80f74d007988 */ /* 0x000fe8000800000b */
[----:B------:R-:W-:Y:S04]  /*bac0*/  STS.U8 [R77+UR11+0x1580], R196 ;  /* 0x001580c44d007988 */ /* 0x000fe8000800000b */
[----:B------:R-:W5:Y:S04]  /*bad0*/  LDL.LU R15, [R1+0x154] ;  /* 0x00015400010f7983 */ /* 0x000f680000300800 */
[----:B------:R-:W5:Y:S04]  /*bae0*/  LDL.LU R17, [R1+0x150] ;  /* 0x0001500001117983 */ /* 0x000f680000300800 */
[----:B---3--:R0:W-:Y:S04]  /*baf0*/  STS.U8 [R77+UR11+0x880], R180 ;  /* 0x000880b44d007988 */ /* 0x0081e8000800000b */
[----:B----4-:R1:W-:Y:S01]  /*bb00*/  STS.U8 [R77+UR11+0x780], R179 ;  /* 0x000780b34d007988 */ /* 0x0103e2000800000b */
[----:B0-----:R-:W-:-:S03]  /*bb10*/  IADD3 R180, P2, PT, R199, R122, RZ ;  /* 0x0000007ac7b47210 */ /* 0x001fc60007f5e0ff */
[----:B------:R0:W-:Y:S01]  /*bb20*/  STS.U8 [R77+UR11+0xa80], R184 ;  /* 0x000a80b84d007988 */ /* 0x0001e2000800000b */
[-C--:B-1----:R-:W-:Y:S01]  /*bb30*/  LEA.HI.X.SX32 R179, R199, R121.reuse, 0x1, P2 ;  /* 0x00000079c7b37211 */ /* 0x082fe200010f0eff */
[----:B------:R-:W-:Y:S02]  /*bb40*/  IMAD R199, R251, UR8, RZ ;  /* 0x00000008fbc77c24 */ /* 0x000fe4000f8e02ff */
[----:B------:R-:W-:Y:S01]  /*bb50*/  @P0 IMAD.MOV.U32 R202, RZ, RZ, R180 ;  /* 0x000000ffffca0224 */ /* 0x000fe200078e00b4 */
[----:B--2---:R1:W-:Y:S02]  /*bb60*/  STS.U8 [R77+UR11+0x980], R183 ;  /* 0x000980b74d007988 */ /* 0x0043e4000800000b */
[C---:B0-----:R-:W-:Y:S01]  /*bb70*/  IADD3 R184, P2, PT, R199.reuse, R122, RZ ;  /* 0x0000007ac7b87210 */ /* 0x041fe20007f5e0ff */
[----:B------:R-:W-:Y:S01]  /*bb80*/  @P0 IMAD.MOV.U32 R203, RZ, RZ, R179 ;  /* 0x000000ffffcb0224 */ /* 0x000fe200078e00b3 */
[----:B------:R0:W-:Y:S02]  /*bb90*/  STS.U8 [R77+UR11+0xb80], R190 ;  /* 0x000b80be4d007988 */ /* 0x0001e4000800000b */
[----:B-1----:R-:W-:-:S02]  /*bba0*/  LEA.HI.X.SX32 R183, R199, R121, 0x1, P2 ;  /* 0x00000079c7b77211 */ /* 0x002fc400010f0eff */
[C---:B------:R-:W-:Y:S01]  /*bbb0*/  IADD3 R211, P2, PT, R210.reuse, R122, RZ ;  /* 0x0000007ad2d37210 */ /* 0x040fe20007f5e0ff */
[----:B------:R1:W2:Y:S03]  /*bbc0*/  @P0 LDG.E.U8 R204, desc[UR24][R202.64] ;  /* 0x00000018cacc0981 */ /* 0x0002a6000c1e1100 */
[----:B------:R-:W-:Y:S01]  /*bbd0*/  LEA.HI.X.SX32 R210, R210, R121, 0x1, P2 ;  /* 0x00000079d2d27211 */ /* 0x000fe200010f0eff */
[----:B------:R3:W-:Y:S04]  /*bbe0*/  STS.U8 [R77+UR11+0xc80], R191 ;  /* 0x000c80bf4d007988 */ /* 0x0007e8000800000b */
[----:B------:R4:W-:Y:S01]  /*bbf0*/  STS.U8 [R77+UR11+0xf80], R186 ;  /* 0x000f80ba4d007988 */ /* 0x0009e2000800000b */
[----:B-1----:R-:W-:-:S02]  /*bc00*/  @P0 IMAD.MOV.U32 R202, RZ, RZ, R184 ;  /* 0x000000ffffca0224 */ /* 0x002fc400078e00b8 */
[----:B------:R-:W-:Y:S01]  /*bc10*/  @P0 IMAD.MOV.U32 R203, RZ, RZ, R183 ;  /* 0x000000ffffcb0224 */ /* 0x000fe200078e00b7 */
[----:B------:R1:W-:Y:S01]  /*bc20*/  STS.U8 [R77+UR11+0x1080], R187 ;  /* 0x001080bb4d007988 */ /* 0x0003e2000800000b */
[----:B0-----:R-:W-:-:S03]  /*bc30*/  @P0 IMAD.MOV.U32 R190, RZ, RZ, R211 ;  /* 0x000000ffffbe0224 */ /* 0x001fc600078e00d3 */
[----:B------:R0:W2:Y:S01]  /*bc40*/  @P0 LDG.E.U8 R207, desc[UR24][R202.64] ;  /* 0x00000018cacf0981 */ /* 0x0000a2000c1e1100 */
[----:B---3--:R-:W-:-:S03]  /*bc50*/  @P0 IMAD.MOV.U32 R191, RZ, RZ, R210 ;  /* 0x000000ffffbf0224 */ /* 0x008fc600078e00d2 */
[----:B------:R3:W-:Y:S01]  /*bc60*/  STS.U8 [R77+UR11+0x1380], R194 ;  /* 0x001380c24d007988 */ /* 0x0007e2000800000b */
[----:B0-----:R-:W-:-:S03]  /*bc70*/  PRMT R203, RZ, 0x7610, R203 ;  /* 0x00007610ffcb7816 */ /* 0x001fc600000000cb */
[----:B------:R0:W-:Y:S04]  /*bc80*/  STS.U8 [R77+UR11+0x1180], R192 ;  /* 0x001180c04d007988 */ /* 0x0001e8000800000b */
[----:B------:R0:W2:Y:S04]  /*bc90*/  @P0 LDG.E.U8 R203, desc[UR24][R190.64] ;  /* 0x00000018becb0981 */ /* 0x0000a8000c1e1100 */
[----:B------:R1:W-:Y:S04]  /*bca0*/  STS.U8 [R77+UR11+0x1280], R124 ;  /* 0x0012807c4d007988 */ /* 0x0003e8000800000b */
[----:B------:R1:W-:Y:S01]  /*bcb0*/  STS.U8 [R77+UR11+0xd80], R188 ;  /* 0x000d80bc4d007988 */ /* 0x0003e2000800000b */
[----:B0-----:R-:W-:-:S02]  /*bcc0*/  IMAD.MOV.U32 R191, RZ, RZ, R226 ;  /* 0x000000ffffbf7224 */ /* 0x001fc400078e00e2 */
[----:B------:R-:W-:Y:S01]  /*bcd0*/  IMAD.MOV.U32 R226, RZ, RZ, R215 ;  /* 0x000000ffffe27224 */ /* 0x000fe200078e00d7 */
[CC--:B------:R-:W-:Y:S01]  /*bce0*/  IADD3 R215, P2, PT, R214.reuse, R122.reuse, RZ ;  /* 0x0000007ad6d77210 */ /* 0x0c0fe20007f5e0ff */
[----:B------:R0:W-:Y:S03]  /*bcf0*/  STS.U8 [R77+UR11+0xe80], R189 ;  /* 0x000e80bd4d007988 */ /* 0x0001e6000800000b */
[-C--:B------:R-:W-:Y:S01]  /*bd00*/  LEA.HI.X.SX32 R214, R214, R121.reuse, 0x1, P2 ;  /* 0x00000079d6d67211 */ /* 0x080fe200010f0eff */
[----:B------:R0:W-:Y:S01]  /*bd10*/  STS.U8 [R77+UR11+0x1480], R193 ;  /* 0x001480c14d007988 */ /* 0x0001e2000800000b */
[CC--:B------:R-:W-:Y:S01]  /*bd20*/  IADD3 R219, P2, PT, R218.reuse, R122.reuse, RZ ;  /* 0x0000007adadb7210 */ /* 0x0c0fe20007f5e0ff */
[----:B------:R-:W-:Y:S02]  /*bd30*/  IMAD.MOV.U32 R251, RZ, RZ, R223 ;  /* 0x000000fffffb7224 */ /* 0x000fe400078e00df */
[----:B------:R0:W-:Y:S01]  /*bd40*/  STS.U8 [R77+UR11+0x1e80], R246 ;  /* 0x001e80f64d007988 */ /* 0x0001e2000800000b */
[-C--:B------:R-:W-:Y:S01]  /*bd50*/  LEA.HI.X.SX32 R218, R218, R121.reuse, 0x1, P2 ;  /* 0x00000079dada7211 */ /* 0x080fe200010f0eff */
[----:B------:R-:W-:Y:S01]  /*bd60*/  IMAD R226, R226, UR8, RZ ;  /* 0x00000008e2e27c24 */ /* 0x000fe2000f8e02ff */
[CC--:B------:R-:W-:Y:S01]  /*bd70*/  IADD3 R223, P2, PT, R222.reuse, R122.reuse, RZ ;  /* 0x0000007adedf7210 */ /* 0x0c0fe20007f5e0ff */
[----:B----4-:R-:W-:Y:S01]  /*bd80*/  @P0 IMAD.MOV.U32 R186, RZ, RZ, R219 ;  /* 0x000000ffffba0224 */ /* 0x010fe200078e00db */
[----:B------:R-:W-:Y:S01]  /*bd90*/  PRMT R199, RZ, 0x7610, R199 ;  /* 0x00007610ffc77816 */ /* 0x000fe200000000c7 */
[----:B-1----:R-:W-:Y:S01]  /*bda0*/  @P0 IMAD.MOV.U32 R187, RZ, RZ, R218 ;  /* 0x000000ffffbb0224 */ /* 0x002fe200078e00da */
[----:B------:R-:W-:Y:S01]  /*bdb0*/  LEA.HI.X.SX32 R222, R222, R121, 0x1, P2 ;  /* 0x00000079dede7211 */ /* 0x000fe200010f0eff */
[----:B---3--:R-:W-:Y:S01]  /*bdc0*/  IMAD.MOV.U32 R194, RZ, RZ, R227 ;  /* 0x000000ffffc27224 */ /* 0x008fe200078e00e3 */
[----:B------:R-:W-:Y:S01]  /*bdd0*/  IADD3 R227, P2, PT, R226, R122, RZ ;  /* 0x0000007ae2e37210 */ /* 0x000fe20007f5e0ff */
[----:B------:R1:W-:Y:S01]  /*bde0*/  STS.U8 [R77+UR11+0x1f80], R250 ;  /* 0x001f80fa4d007988 */ /* 0x0003e2000800000b */
[----:B------:R-:W-:-:S03]  /*bdf0*/  PRMT R192, RZ, 0x7610, R192 ;  /* 0x00007610ffc07816 */ /* 0x000fc600000000c0 */
[----:B------:R3:W4:Y:S01]  /*be00*/  @P0 LDG.E.U8 R199, desc[UR24][R186.64] ;  /* 0x00000018bac70981 */ /* 0x000722000c1e1100 */
[-C--:B------:R-:W-:Y:S01]  /*be10*/  LEA.HI.X.SX32 R226, R226, R121.reuse, 0x1, P2 ;  /* 0x00000079e2e27211 */ /* 0x080fe200010f0eff */
[----:B------:R-:W-:Y:S02]  /*be20*/  IMAD.MOV.U32 R190, RZ, RZ, R242 ;  /* 0x000000ffffbe7224 */ /* 0x000fe400078e00f2 */
[----:B------:R-:W-:Y:S01]  /*be30*/  IMAD.MOV.U32 R242, RZ, RZ, R231 ;  /* 0x000000fffff27224 */ /* 0x000fe200078e00e7 */
[CC--:B------:R-:W-:Y:S01]  /*be40*/  IADD3 R231, P2, PT, R230.reuse, R122.reuse, RZ ;  /* 0x0000007ae6e77210 */ /* 0x0c0fe20007f5e0ff */
[----:B------:R-:W5:Y:S01]  /*be50*/  LDL.LU R13, [R1+0x14c] ;  /* 0x00014c00010d7983 */ /* 0x000f620000300800 */
[----:B---3--:R-:W-:Y:S02]  /*be60*/  @P0 IMAD.MOV.U32 R186, RZ, RZ, R223 ;  /* 0x000000ffffba0224 */ /* 0x008fe400078e00df */
[----:B------:R-:W-:Y:S01]  /*be70*/  @P0 IMAD.MOV.U32 R187, RZ, RZ, R222 ;  /* 0x000000ffffbb0224 */ /* 0x000fe200078e00de */
[----:B------:R-:W-:Y:S01]  /*be80*/  PRMT R124, RZ, 0x7610, R124 ;  /* 0x00007610ff7c7816 */ /* 0x000fe2000000007c */
[----:B------:R-:W-:Y:S01]  /*be90*/  @P0 IMAD.MOV.U32 R188, RZ, RZ, R215 ;  /* 0x000000ffffbc0224 */ /* 0x000fe200078e00d7 */
[----:B------:R-:W-:Y:S01]  /*bea0*/  PRMT R202, RZ, 0x7610, R202 ;  /* 0x00007610ffca7816 */ /* 0x000fe200000000ca */
[----:B0-----:R-:W-:Y:S01]  /*beb0*/  @P0 IMAD.MOV.U32 R189, RZ, RZ, R214 ;  /* 0x000000ffffbd0224 */ /* 0x001fe200078e00d6 */
[----:B------:R0:W3:Y:S01]  /*bec0*/  @P0 LDG.E.U8 R192, desc[UR24][R186.64] ;  /* 0x00000018bac00981 */ /* 0x0000e2000c1e1100 */
[----:B------:R-:W-:Y:S01]  /*bed0*/  LEA.HI.X.SX32 R230, R230, R121, 0x1, P2 ;  /* 0x00000079e6e67211 */ /* 0x000fe200010f0eff */
[----:B------:R-:W-:Y:S01]  /*bee0*/  IMAD.MOV.U32 R195, RZ, RZ, R194 ;  /* 0x000000ffffc37224 */ /* 0x000fe200078e00c2 */
[----:B------:R-:W-:Y:S01]  /*bef0*/  IADD3 R235, P2, PT, R234, R122, RZ ;  /* 0x0000007aeaeb7210 */ /* 0x000fe20007f5e0ff */
[----:B------:R-:W-:Y:S01]  /*bf00*/  IMAD.MOV.U32 R194, RZ, RZ, R251 ;  /* 0x000000ffffc27224 */ /* 0x000fe200078e00fb */
[----:B------:R1:W2:Y:S01]  /*bf10*/  @P0 LDG.E.U8 R202, desc[UR24][R188.64] ;  /* 0x00000018bcca0981 */ /* 0x0002a2000c1e1100 */
[----:B------:R-:W-:-:S02]  /*bf20*/  IMAD.MOV.U32 R193, RZ, RZ, R239 ;  /* 0x000000ffffc17224 */ /* 0x000fc400078e00ef */
[----:B------:R-:W-:Y:S01]  /*bf30*/  IMAD R242, R242, UR8, RZ ;  /* 0x00000008f2f27c24 */ /* 0x000fe2000f8e02ff */
[----:B------:R-:W-:Y:S01]  /*bf40*/  PRMT R196, RZ, 0x7610, R196 ;  /* 0x00007610ffc47816 */ /* 0x000fe200000000c4 */
[----:B0-----:R-:W-:Y:S01]  /*bf50*/  @P0 IMAD.MOV.U32 R186, RZ, RZ, R227 ;  /* 0x000000ffffba0224 */ /* 0x001fe200078e00e3 */
[----:B------:R-:W5:Y:S01]  /*bf60*/  LDL.LU R14, [R1+0x148] ;  /* 0x00014800010e7983 */ /* 0x000f620000300800 */
[----:B------:R-:W-:Y:S02]  /*bf70*/  @P0 IMAD.MOV.U32 R187, RZ, RZ, R226 ;  /* 0x000000ffffbb0224 */ /* 0x000fe400078e00e2 */
[----:B------:R-:W-:Y:S02]  /*bf80*/  IMAD.MOV.U32 R251, RZ, RZ, R238 ;  /* 0x000000fffffb7224 */ /* 0x000fe400078e00ee */
[----:B------:R-:W-:Y:S01]  /*bf90*/  IMAD R238, R12, UR8, RZ ;  /* 0x000000080cee7c24 */ /* 0x000fe2000f8e02ff */
[----:B------:R0:W2:Y:S01]  /*bfa0*/  @P0 LDG.E.U8 R124, desc[UR24][R186.64] ;  /* 0x00000018ba7c0981 */ /* 0x0000a2000c1e1100 */
[----:B-1----:R-:W-:Y:S01]  /*bfb0*/  @P0 IMAD.MOV.U32 R188, RZ, RZ, R231 ;  /* 0x000000ffffbc0224 */ /* 0x002fe200078e00e7 */
[----:B------:R-:W-:Y:S01]  /*bfc0*/  LEA.HI.X.SX32 R234, R234, R121, 0x1, P2 ;  /* 0x00000079eaea7211 */ /* 0x000fe200010f0eff */
[----:B------:R-:W-:Y:S01]  /*bfd0*/  @P0 IMAD.MOV.U32 R189, RZ, RZ, R230 ;  /* 0x000000ffffbd0224 */ /* 0x000fe200078e00e6 */
[----:B------:R-:W-:-:S02]  /*bfe0*/  IADD3 R239, P2, PT, R238, R122, RZ ;  /* 0x0000007aeeef7210 */ /* 0x000fc40007f5e0ff */
[----:B0-----:R-:W-:Y:S02]  /*bff0*/  PRMT R187, RZ, 0x7610, R187 ;  /* 0x00007610ffbb7816 */ /* 0x001fe400000000bb */
[----:B------:R-:W-:-:S04]  /*c000*/  PRMT R186, RZ, 0x7610, R186 ;  /* 0x00007610ffba7816 */ /* 0x000fc800000000ba */
[----:B------:R0:W3:Y:S01]  /*c010*/  @P0 LDG.E.U8 R187, desc[UR24][R188.64] ;  /* 0x00000018bcbb0981 */ /* 0x0000e2000c1e1100 */
[----:B------:R-:W-:Y:S02]  /*c020*/  LEA.HI.X.SX32 R238, R238, R121, 0x1, P2 ;  /* 0x00000079eeee7211 */ /* 0x000fe400010f0eff */
[----:B------:R-:W-:Y:S01]  /*c030*/  IADD3 R243, P2, PT, R242, R122, RZ ;  /* 0x0000007af2f37210 */ /* 0x000fe20007f5e0ff */
[----:B------:R-:W-:Y:S02]  /*c040*/  IMAD.MOV.U32 R197, RZ, RZ, R190 ;  /* 0x000000ffffc57224 */ /* 0x000fe400078e00be */
[----:B0-----:R-:W-:Y:S02]  /*c050*/  @P0 IMAD.MOV.U32 R188, RZ, RZ, R235 ;  /* 0x000000ffffbc0224 */ /* 0x001fe400078e00eb */
[----:B------:R-:W-:Y:S02]  /*c060*/  @P0 IMAD.MOV.U32 R189, RZ, RZ, R234 ;  /* 0x000000ffffbd0224 */ /* 0x000fe400078e00ea */
[----:B------:R-:W-:-:S03]  /*c070*/  IMAD.MOV.U32 R200, RZ, RZ, R191 ;  /* 0x000000ffffc87224 */ /* 0x000fc600078e00bf */
[----:B------:R0:W3:Y:S01]  /*c080*/  @P0 LDG.E.U8 R186, desc[UR24][R188.64] ;  /* 0x00000018bcba0981 */ /* 0x0000e2000c1e1100 */
[----:B------:R-:W-:Y:S01]  /*c090*/  @P0 IMAD.MOV.U32 R190, RZ, RZ, R239 ;  /* 0x000000ffffbe0224 */ /* 0x000fe200078e00ef */
[----:B------:R-:W-:Y:S01]  /*c0a0*/  LEA.HI.X.SX32 R242, R242, R121, 0x1, P2 ;  /* 0x00000079f2f27211 */ /* 0x000fe200010f0eff */
[----:B------:R-:W-:Y:S01]  /*c0b0*/  @P0 IMAD.MOV.U32 R191, RZ, RZ, R238 ;  /* 0x000000ffffbf0224 */ /* 0x000fe200078e00ee */
[----:B0-----:R-:W-:Y:S02]  /*c0c0*/  PRMT R189, RZ, 0x7610, R189 ;  /* 0x00007610ffbd7816 */ /* 0x001fe400000000bd */
[----:B------:R-:W-:-:S04]  /*c0d0*/  PRMT R188, RZ, 0x7610, R188 ;  /* 0x00007610ffbc7816 */ /* 0x000fc800000000bc */
[----:B------:R0:W3:Y:S02]  /*c0e0*/  @P0 LDG.E.U8 R189, desc[UR24][R190.64] ;  /* 0x00000018bebd0981 */ /* 0x0000e4000c1e1100 */
[----:B0-----:R-:W-:Y:S02]  /*c0f0*/  @P0 IMAD.MOV.U32 R190, RZ, RZ, R243 ;  /* 0x000000ffffbe0224 */ /* 0x001fe400078e00f3 */
[----:B------:R-:W-:-:S05]  /*c100*/  @P0 IMAD.MOV.U32 R191, RZ, RZ, R242 ;  /* 0x000000ffffbf0224 */ /* 0x000fca00078e00f2 */
[----:B------:R0:W3:Y:S02]  /*c110*/  @P0 LDG.E.U8 R188, desc[UR24][R190.64] ;  /* 0x00000018bebc0981 */ /* 0x0000e4000c1e1100 */
[----:B0-----:R-:W-:-:S05]  /*c120*/  IMAD R190, R195, UR8, RZ ;  /* 0x00000008c3be7c24 */ /* 0x001fca000f8e02ff */
[----:B------:R-:W-:-:S04]  /*c130*/  IADD3 R247, P2, PT, R190, R122, RZ ;  /* 0x0000007abef77210 */ /* 0x000fc80007f5e0ff */
[-C--:B------:R-:W-:Y:S01]  /*c140*/  LEA.HI.X.SX32 R246, R190, R121.reuse, 0x1, P2 ;  /* 0x00000079bef67211 */ /* 0x080fe200010f0eff */
[----:B------:R-:W-:Y:S02]  /*c150*/  IMAD R190, R206, UR8, RZ ;  /* 0x00000008cebe7c24 */ /* 0x000fe4000f8e02ff */
[----:B------:R-:W-:Y:S01]  /*c160*/  IMAD.MOV.U32 R206, RZ, RZ, R251 ;  /* 0x000000ffffce7224 */ /* 0x000fe200078e00fb */
[----:B------:R-:W-:Y:S02]  /*c170*/  PRMT R191, RZ, 0x7610, R191 ;  /* 0x00007610ffbf7816 */ /* 0x000fe400000000bf */
[C---:B------:R-:W-:Y:S01]  /*c180*/  IADD3 R251, P2, PT, R190.reuse, R122, RZ ;  /* 0x0000007abefb7210 */ /* 0x040fe20007f5e0ff */
[----:B------:R-:W-:Y:S02]  /*c190*/  IMAD.MOV.U32 R198, RZ, RZ, R194 ;  /* 0x000000ffffc67224 */ /* 0x000fe400078e00c2 */
[----:B------:R-:W-:Y:S01]  /*c1a0*/  @P0 IMAD.MOV.U32 R194, RZ, RZ, R247 ;  /* 0x000000ffffc20224 */ /* 0x000fe200078e00f7 */
[----:B------:R-:W-:Y:S01]  /*c1b0*/  LEA.HI.X.SX32 R250, R190, R121, 0x1, P2 ;  /* 0x00000079befa7211 */ /* 0x000fe200010f0eff */
[----:B------:R-:W-:Y:S01]  /*c1c0*/  @P0 IMAD.MOV.U32 R195, RZ, RZ, R246 ;  /* 0x000000ffffc30224 */ /* 0x000fe200078e00f6 */
[----:B------:R-:W-:-:S04]  /*c1d0*/  PRMT R190, RZ, 0x7610, R190 ;  /* 0x00007610ffbe7816 */ /* 0x000fc800000000be */
[----:B------:R0:W3:Y:S02]  /*c1e0*/  @P0 LDG.E.U8 R191, desc[UR24][R194.64] ;  /* 0x00000018c2bf0981 */ /* 0x0000e4000c1e1100 */
[----:B0-----:R-:W-:Y:S02]  /*c1f0*/  @P0 IMAD.MOV.U32 R194, RZ, RZ, R251 ;  /* 0x000000ffffc20224 */ /* 0x001fe400078e00fb */
[----:B------:R-:W-:-:S05]  /*c200*/  @P0 IMAD.MOV.U32 R195, RZ, RZ, R250 ;  /* 0x000000ffffc30224 */ /* 0x000fca00078e00fa */
[----:B------:R0:W3:Y:S01]  /*c210*/  @P0 LDG.E.U8 R190, desc[UR24][R194.64] ;  /* 0x00000018c2be0981 */ /* 0x0000e2000c1e1100 */
[----:B------:R-:W-:-:S05]  /*c220*/  IMAD R193, R193, UR8, RZ ;  /* 0x00000008c1c17c24 */ /* 0x000fca000f8e02ff */
[----:B0-----:R-:W-:-:S04]  /*c230*/  IADD3 R194, P2, PT, R193, R122, RZ ;  /* 0x0000007ac1c27210 */ /* 0x001fc80007f5e0ff */
[----:B------:R-:W-:Y:S01]  /*c240*/  LEA.HI.X.SX32 R195, R193, R121, 0x1, P2 ;  /* 0x00000079c1c37211 */ /* 0x000fe200010f0eff */
[----:B------:R-:W-:Y:S01]  /*c250*/  IMAD R193, R201, UR8, RZ ;  /* 0x00000008c9c17c24 */ /* 0x000fe2000f8e02ff */
[----:B------:R0:W-:Y:S04]  /*c260*/  STS.U8 [R77+UR11+0x2180], R200 ;  /* 0x002180c84d007988 */ /* 0x0001e8000800000b */
[----:B------:R1:W-:Y:S04]  /*c270*/  STS.U8 [R77+UR11+0x3f80], R11 ;  /* 0x003f800b4d007988 */ /* 0x0003e8000800000b */
[----:B------:R1:W3:Y:S01]  /*c280*/  @P0 LDG.E.U8 R196, desc[UR24][R194.64] ;  /* 0x00000018c2c40981 */ /* 0x0002e2000c1e1100 */
[----:B0-----:R-:W-:-:S03]  /*c290*/  IADD3 R200, P2, PT, R193, R122, RZ ;  /* 0x0000007ac1c87210 */ /* 0x001fc60007f5e0ff */
[----:B-1----:R-:W5:Y:S01]  /*c2a0*/  LDL.LU R11, [R1+0x144] ;  /* 0x00014400010b7983 */ /* 0x002f620000300800 */
[----:B------:R-:W-:Y:S01]  /*c2b0*/  LEA.HI.X.SX32 R201, R193, R121, 0x1, P2 ;  /* 0x00000079c1c97211 */ /* 0x000fe200010f0eff */
[----:B------:R-:W-:Y:S02]  /*c2c0*/  IMAD R193, R198, UR8, RZ ;  /* 0x00000008c6c17c24 */ /* 0x000fe4000f8e02ff */
[----:B------:R-:W5:Y:S04]  /*c2d0*/  LDL.LU R12, [R1+0x140] ;  /* 0x00014000010c7983 */ /* 0x000f680000300800 */
[----:B------:R0:W-:Y:S01]  /*c2e0*/  STL [R1+0x8], R194 ;  /* 0x000008c201007387 */ /* 0x0001e20000100800 */
[----:B------:R-:W-:-:S03]  /*c2f0*/  IADD3 R198, P2, PT, R193, R122, RZ ;  /* 0x0000007ac1c67210 */ /* 0x000fc60007f5e0ff */
[----:B------:R1:W-:Y:S01]  /*c300*/  STL [R1+0x4], R195 ;  /* 0x000004c301007387 */ /* 0x0003e20000100800 */
[----:B0-----:R-:W-:-:S03]  /*c310*/  PRMT R194, RZ, 0x7610, R194 ;  /* 0x00007610ffc27816 */ /* 0x001fc600000000c2 */
[----:B------:R0:W-:Y:S04]  /*c320*/  STL [R1+0x18], R200 ;  /* 0x000018c801007387 */ /* 0x0001e80000100800 */
[----:B------:R0:W3:Y:S01]  /*c330*/  @P0 LDG.E.U8 R194, desc[UR24][R200.64] ;  /* 0x00000018c8c20981 */ /* 0x0000e2000c1e1100 */
[----:B-1----:R-:W-:Y:S02]  /*c340*/  PRMT R195, RZ, 0x7610, R195 ;  /* 0x00007610ffc37816 */ /* 0x002fe400000000c3 */
[----:B0-----:R-:W-:Y:S01]  /*c350*/  LEA.HI.X.SX32 R200, R193, R121, 0x1, P2 ;  /* 0x00000079c1c87211 */ /* 0x001fe200010f0eff */
[----:B------:R-:W-:Y:S01]  /*c360*/  IMAD R193, R206, UR8, RZ ;  /* 0x00000008cec17c24 */ /* 0x000fe2000f8e02ff */
[----:B------:R-:W-:Y:S04]  /*c370*/  STL [R1+0x14], R201 ;  /* 0x000014c901007387 */ /* 0x000fe80000100800 */
[----:B------:R-:W-:Y:S04]  /*c380*/  STL [R1+0x28], R198 ;  /* 0x000028c601007387 */ /* 0x000fe80000100800 */
[----:B------:R-:W-:Y:S04]  /*c390*/  STL [R1+0x24], R200 ;  /* 0x000024c801007387 */ /* 0x000fe80000100800 */
[----:B----4-:R0:W-:Y:S02]  /*c3a0*/  STS.U8 [R77+UR11+0x2680], R199 ;  /* 0x002680c74d007988 */ /* 0x0101e4000800000b */
[----:B0-----:R-:W-:-:S05]  /*c3b0*/  @P0 IMAD.MOV.U32 R199, RZ, RZ, R200 ;  /* 0x000000ffffc70224 */ /* 0x001fca00078e00c8 */
[----:B------:R0:W4:Y:S02]  /*c3c0*/  @P0 LDG.E.U8 R195, desc[UR24][R198.64] ;  /* 0x00000018c6c30981 */ /* 0x000124000c1e1100 */
[----:B0-----:R-:W-:-:S04]  /*c3d0*/  IADD3 R198, P2, PT, R193, R122, RZ ;  /* 0x0000007ac1c67210 */ /* 0x001fc80007f5e0ff */
[----:B------:R-:W-:Y:S02]  /*c3e0*/  LEA.HI.X.SX32 R199, R193, R121, 0x1, P2 ;  /* 0x00000079c1c77211 */ /* 0x000fe400010f0eff */
[----:B------:R-:W-:Y:S01]  /*c3f0*/  PRMT R193, RZ, 0x7610, R193 ;  /* 0x00007610ffc17816 */ /* 0x000fe200000000c1 */
[----:B--2---:R0:W-:Y:S04]  /*c400*/  STS.U8 [R77+UR11+0x2880], R124 ;  /* 0x0028807c4d007988 */ /* 0x0041e8000800000b */
[----:B------:R1:W-:Y:S04]  /*c410*/  STL [R1+0x38], R198 ;  /* 0x000038c601007387 */ /* 0x0003e80000100800 */
[----:B------:R1:W2:Y:S01]  /*c420*/  @P0 LDG.E.U8 R193, desc[UR24][R198.64] ;  /* 0x00000018c6c10981 */ /* 0x0002a2000c1e1100 */
[----:B0-----:R-:W-:-:S05]  /*c430*/  IMAD R124, R197, UR8, RZ ;  /* 0x00000008c57c7c24 */ /* 0x001fca000f8e02ff */
[----:B------:R-:W-:-:S04]  /*c440*/  IADD3 R197, P2, PT, R124, R122, RZ ;  /* 0x0000007a7cc57210 */ /* 0x000fc80007f5e0ff */
[----:B-1----:R-:W-:Y:S01]  /*c450*/  LEA.HI.X.SX32 R198, R124, R121, 0x1, P2 ;  /* 0x000000797cc67211 */ /* 0x002fe200010f0eff */
[----:B------:R-:W-:Y:S01]  /*c460*/  IMAD R124, R8, UR8, RZ ;  /* 0x00000008087c7c24 */ /* 0x000fe2000f8e02ff */
[----:B------:R-:W-:Y:S04]  /*c470*/  STL [R1+0x34], R199 ;  /* 0x000034c701007387 */ /* 0x000fe80000100800 */
[----:B------:R-:W-:Y:S04]  /*c480*/  STL [R1+0x48], R197 ;  /* 0x000048c501007387 */ /* 0x000fe80000100800 */
[----:B---3--:R0:W-:Y:S04]  /*c490*/  STS.U8 [R77+UR11+0x2780], R192 ;  /* 0x002780c04d007988 */ /* 0x0081e8000800000b */
[----:B------:R1:W-:Y:S04]  /*c4a0*/  STS.U8 [R77+UR11+0x2a80], R186 ;  /* 0x002a80ba4d007988 */ /* 0x0003e8000800000b */
[----:B------:R3:W-:Y:S01]  /*c4b0*/  STS.U8 [R77+UR11+0x2980], R187 ;  /* 0x002980bb4d007988 */ /* 0x0007e2000800000b */
[----:B0-----:R-:W-:Y:S01]  /*c4c0*/  PRMT R192, RZ, 0x7610, R192 ;  /* 0x00007610ffc07816 */ /* 0x001fe200000000c0 */
[----:B-1----:R-:W-:Y:S01]  /*c4d0*/  @P0 IMAD.MOV.U32 R186, RZ, RZ, R197 ;  /* 0x000000ffffba0224 */ /* 0x002fe200078e00c5 */
[----:B------:R-:W-:Y:S01]  /*c4e0*/  IADD3 R197, P2, PT, R124, R122, RZ ;  /* 0x0000007a7cc57210 */ /* 0x000fe20007f5e0ff */
[----:B------:R0:W-:Y:S01]  /*c4f0*/  STL [R1+0x44], R198 ;  /* 0x000044c601007387 */ /* 0x0001e20000100800 */
[----:B---3--:R-:W-:-:S03]  /*c500*/  @P0 IMAD.MOV.U32 R187, RZ, RZ, R198 ;  /* 0x000000ffffbb0224 */ /* 0x008fc600078e00c6 */
[----:B------:R1:W-:Y:S04]  /*c510*/  STS.U8 [R77+UR11+0x2b80], R189 ;  /* 0x002b80bd4d007988 */ /* 0x0003e8000800000b */
[----:B------:R3:W2:Y:S01]  /*c520*/  @P0 LDG.E.U8 R192, desc[UR24][R186.64] ;  /* 0x00000018bac00981 */ /* 0x0006a2000c1e1100 */
[----:B0-----:R-:W-:Y:S01]  /*c530*/  LEA.HI.X.SX32 R198, R124, R121, 0x1, P2 ;  /* 0x000000797cc67211 */ /* 0x001fe200010f0eff */
[----:B------:R-:W-:Y:S02]  /*c540*/  IMAD R124, R10, UR8, RZ ;  /* 0x000000080a7c7c24 */ /* 0x000fe4000f8e02ff */
[----:B------:R-:W5:Y:S02]  /*c550*/  LDL.LU R8, [R1+0x13c] ;  /* 0x00013c0001087983 */ /* 0x000f640000300800 */
[----:B-1----:R-:W-:Y:S01]  /*c560*/  @P0 IMAD.MOV.U32 R189, RZ, RZ, R198 ;  /* 0x000000ffffbd0224 */ /* 0x002fe200078e00c6 */
[----:B---3--:R-:W-:Y:S01]  /*c570*/  PRMT R187, RZ, 0x7610, R187 ;  /* 0x00007610ffbb7816 */ /* 0x008fe200000000bb */
[----:B------:R0:W-:Y:S01]  /*c580*/  STS.U8 [R77+UR11+0x2c80], R188 ;  /* 0x002c80bc4d007988 */ /* 0x0001e2000800000b */
[----:B------:R-:W-:Y:S01]  /*c590*/  PRMT R186, RZ, 0x7610, R186 ;  /* 0x00007610ffba7816 */ /* 0x000fe200000000ba */
[----:B0-----:R-:W-:-:S05]  /*c5a0*/  @P0 IMAD.MOV.U32 R188, RZ, RZ, R197 ;  /* 0x000000ffffbc0224 */ /* 0x001fca00078e00c5 */
[----:B------:R0:W3:Y:S04]  /*c5b0*/  @P0 LDG.E.U8 R187, desc[UR24][R188.64] ;  /* 0x00000018bcbb0981 */ /* 0x0000e8000c1e1100 */
[----:B------:R-:W-:Y:S01]  /*c5c0*/  STL [R1+0x58], R197 ;  /* 0x000058c501007387 */ /* 0x000fe20000100800 */
[----:B0-----:R-:W-:-:S03]  /*c5d0*/  IADD3 R188, P2, PT, R124, R122, RZ ;  /* 0x0000007a7cbc7210 */ /* 0x001fc60007f5e0ff */
[----:B------:R-:W-:Y:S01]  /*c5e0*/  STL [R1+0x54], R198 ;  /* 0x000054c601007387 */ /* 0x000fe20000100800 */
[----:B------:R-:W-:Y:S01]  /*c5f0*/  LEA.HI.X.SX32 R189, R124, R121, 0x1, P2 ;  /* 0x000000797cbd7211 */ /* 0x000fe200010f0eff */
[----:B------:R-:W-:Y:S02]  /*c600*/  IMAD R124, R7, UR8, RZ ;  /* 0x00000008077c7c24 */ /* 0x000fe4000f8e02ff */
[----:B------:R-:W5:Y:S04]  /*c610*/  LDL.LU R10, [R1+0x138] ;  /* 0x00013800010a7983 */ /* 0x000f680000300800 */
[----:B------:R0:W-:Y:S04]  /*c620*/  STL [R1+0x70], R188 ;  /* 0x000070bc01007387 */ /* 0x0001e80000100800 */
[----:B------:R0:W2:Y:S04]  /*c630*/  @P0 LDG.E.U8 R186, desc[UR24][R188.64] ;  /* 0x00000018bcba0981 */ /* 0x0000a8000c1e1100 */
[----:B------:R1:W-:Y:S04]  /*c640*/  STL [R1+0x64], R189 ;  /* 0x000064bd01007387 */ /* 0x0003e80000100800 */
[----:B------:R-:W5:Y:S01]  /*c650*/  LDL.LU R7, [R1+0x134] ;  /* 0x0001340001077983 */ /* 0x000f620000300800 */
[----:B0-----:R-:W-:-:S04]  /*c660*/  IADD3 R188, P2, PT, R124, R122, RZ ;  /* 0x0000007a7cbc7210 */ /* 0x001fc80007f5e0ff */
[----:B-1----:R-:W-:Y:S02]  /*c670*/  LEA.HI.X.SX32 R189, R124, R121, 0x1, P2 ;  /* 0x000000797cbd7211 */ /* 0x002fe400010f0eff */
[----:B------:R-:W-:Y:S01]  /*c680*/  PRMT R124, RZ, 0x7610, R124 ;  /* 0x00007610ff7c7816 */ /* 0x000fe2000000007c */
[----:B------:R0:W-:Y:S05]  /*c690*/  STL [R1+0x80], R188 ;  /* 0x000080bc01007387 */ /* 0x0001ea0000100800 */
[----:B------:R0:W4:Y:S04]  /*c6a0*/  @P0 LDG.E.U8 R124, desc[UR24][R188.64] ;  /* 0x00000018bc7c0981 */ /* 0x000128000c1e1100 */
[----:B------:R1:W-:Y:S01]  /*c6b0*/  STL [R1+0x7c], R189 ;  /* 0x00007cbd01007387 */ /* 0x0003e20000100800 */
[----:B0-----:R-:W-:-:S03]  /*c6c0*/  IMAD R188, R9, UR8, RZ ;  /* 0x0000000809bc7c24 */ /* 0x001fc6000f8e02ff */
[----:B------:R0:W-:Y:S02]  /*c6d0*/  STS.U8 [R77+UR11+0x2e80], R190 ;  /* 0x002e80be4d007988 */ /* 0x0001e4000800000b */
[C---:B-1----:R-:W-:Y:S02]  /*c6e0*/  IADD3 R189, P2, PT, R188.reuse, R122, RZ ;  /* 0x0000007abcbd7210 */ /* 0x042fe40007f5e0ff */
[----:B------:R-:W5:Y:S02]  /*c6f0*/  LDL.LU R9, [R1+0x130] ;  /* 0x0001300001097983 */ /* 0x000f640000300800 */
[----:B0-----:R-:W-:Y:S02]  /*c700*/  LEA.HI.X.SX32 R190, R188, R121, 0x1, P2 ;  /* 0x00000079bcbe7211 */ /* 0x001fe400010f0eff */
[----:B------:R0:W-:Y:S01]  /*c710*/  STS.U8 [R77+UR11+0x2d80], R191 ;  /* 0x002d80bf4d007988 */ /* 0x0001e2000800000b */
[----:B------:R-:W-:-:S03]  /*c720*/  PRMT R188, RZ, 0x7610, R188 ;  /* 0x00007610ffbc7816 */ /* 0x000fc600000000bc */
[----:B------:R-:W-:Y:S04]  /*c730*/  STL [R1+0x90], R189 ;  /* 0x000090bd01007387 */ /* 0x000fe80000100800 */
[----:B------:R1:W-:Y:S01]  /*c740*/  STL [R1+0x8c], R190 ;  /* 0x00008cbe01007387 */ /* 0x0003e20000100800 */
[----:B0-----:R-:W-:Y:S02]  /*c750*/  @P0 IMAD.MOV.U32 R191, RZ, RZ, R190 ;  /* 0x000000ffffbf0224 */ /* 0x001fe400078e00be */
[----:B-1----:R-:W-:-:S05]  /*c760*/  @P0 IMAD.MOV.U32 R190, RZ, RZ, R189 ;  /* 0x000000ffffbe0224 */ /* 0x002fca00078e00bd */
[----:B------:R0:W4:Y:S01]  /*c770*/  @P0 LDG.E.U8 R188, desc[UR24][R190.64] ;  /* 0x00000018bebc0981 */ /* 0x000122000c1e1100 */
[----:B------:R-:W-:-:S03]  /*c780*/  IMAD R189, R4, UR8, RZ ;  /* 0x0000000804bd7c24 */ /* 0x000fc6000f8e02ff */
[----:B------:R-:W5:Y:S02]  /*c790*/  LDL.LU R4, [R1+0x12c] ;  /* 0x00012c0001047983 */ /* 0x000f640000300800 */
[----:B0-----:R-:W-:-:S04]  /*c7a0*/  IADD3 R190, P2, PT, R189, R122, RZ ;  /* 0x0000007abdbe7210 */ /* 0x001fc80007f5e0ff */
[----:B------:R-:W-:Y:S01]  /*c7b0*/  LEA.HI.X.SX32 R191, R189, R121, 0x1, P2 ;  /* 0x00000079bdbf7211 */ /* 0x000fe200010f0eff */
[----:B------:R-:W-:Y:S01]  /*c7c0*/  IMAD R189, R6, UR8, RZ ;  /* 0x0000000806bd7c24 */ /* 0x000fe2000f8e02ff */
[----:B------:R-:W-:Y:S04]  /*c7d0*/  STL [R1+0xa0], R190 ;  /* 0x0000a0be01007387 */ /* 0x000fe80000100800 */
[----:B------:R-:W-:Y:S04]  /*c7e0*/  STL [R1+0x9c], R191 ;  /* 0x00009cbf01007387 */ /* 0x000fe80000100800 */
[----:B------:R-:W5:Y:S04]  /*c7f0*/  LDL.LU R6, [R1+0x128] ;  /* 0x0001280001067983 */ /* 0x000f680000300800 */
[----:B---3--:R0:W-:Y:S02]  /*c800*/  STS.U8 [R77+UR11+0x3480], R187 ;  /* 0x003480bb4d007988 */ /* 0x0081e4000800000b */
[----:B0-----:R-:W-:-:S06]  /*c810*/  PRMT R187, RZ, 0x7610, R187 ;  /* 0x00007610ffbb7816 */ /* 0x001fcc00000000bb */
[----:B------:R0:W3:Y:S04]  /*c820*/  @P0 LDG.E.U8 R187, desc[UR24][R190.64] ;  /* 0x00000018bebb0981 */ /* 0x0000e8000c1e1100 */
[----:B--2---:R1:W-:Y:S01]  /*c830*/  STS.U8 [R77+UR11+0x3580], R186 ;  /* 0x003580ba4d007988 */ /* 0x0043e2000800000b */
[----:B0-----:R-:W-:-:S04]  /*c840*/  IADD3 R190, P2, PT, R189, R122, RZ ;  /* 0x0000007abdbe7210 */ /* 0x001fc80007f5e0ff */
[----:B------:R-:W-:Y:S02]  /*c850*/  LEA.HI.X.SX32 R191, R189, R121, 0x1, P2 ;  /* 0x00000079bdbf7211 */ /* 0x000fe400010f0eff */
[----:B-1----:R-:W-:Y:S01]  /*c860*/  PRMT R186, RZ, 0x7610, R186 ;  /* 0x00007610ffba7816 */ /* 0x002fe200000000ba */
[----:B------:R-:W-:Y:S05]  /*c870*/  STL [R1+0xb0], R190 ;  /* 0x0000b0be01007387 */ /* 0x000fea0000100800 */
[----:B------:R0:W2:Y:S04]  /*c880*/  @P0 LDG.E.U8 R186, desc[UR24][R190.64] ;  /* 0x00000018beba0981 */ /* 0x0000a8000c1e1100 */
[----:B----4-:R1:W-:Y:S02]  /*c890*/  STS.U8 [R77+UR11+0x3680], R124 ;  /* 0x0036807c4d007988 */ /* 0x0103e4000800000b */
[----:B-1----:R-:W-:-:S05]  /*c8a0*/  IMAD R124, R3, UR8, RZ ;  /* 0x00000008037c7c24 */ /* 0x002fca000f8e02ff */
[C---:B------:R-:W-:Y:S01]  /*c8b0*/  IADD3 R189, P2, PT, R124.reuse, R122, RZ ;  /* 0x0000007a7cbd7210 */ /* 0x040fe20007f5e0ff */
[----:B------:R-:W-:Y:S03]  /*c8c0*/  STL [R1+0xac], R191 ;  /* 0x0000acbf01007387 */ /* 0x000fe60000100800 */
[----:B0-----:R-:W-:Y:S01]  /*c8d0*/  LEA.HI.X.SX32 R190, R124, R121, 0x1, P2 ;  /* 0x000000797cbe7211 */ /* 0x001fe200010f0eff */
[----:B------:R-:W5:Y:S01]  /*c8e0*/  LDL.LU R3, [R1+0x124] ;  /* 0x0001240001037983 */ /* 0x000f620000300800 */
[----:B------:R-:W-:-:S03]  /*c8f0*/  PRMT R124, RZ, 0x7610, R124 ;  /* 0x00007610ff7c7816 */ /* 0x000fc6000000007c */
[----:B------:R-:W-:Y:S04]  /*c900*/  STL [R1+0xc0], R189 ;  /* 0x0000c0bd01007387 */ /* 0x000fe80000100800 */
[----:B------:R0:W-:Y:S02]  /*c910*/  STS.U8 [R77+UR11+0x3780], R188 ;  /* 0x003780bc4d007988 */ /* 0x0001e4000800000b */
[----:B0-----:R-:W-:Y:S02]  /*c920*/  @P0 IMAD.MOV.U32 R188, RZ, RZ, R189 ;  /* 0x000000ffffbc0224 */ /* 0x001fe400078e00bd */
[----:B------:R-:W-:-:S05]  /*c930*/  @P0 IMAD.MOV.U32 R189, RZ, RZ, R190 ;  /* 0x000000ffffbd0224 */ /* 0x000fca00078e00be */
[----:B------:R0:W4:Y:S04]  /*c940*/  @P0 LDG.E.U8 R124, desc[UR24][R188.64] ;  /* 0x00000018bc7c0981 */ /* 0x000128000c1e1100 */
[----:B---3--:R1:W-:Y:S02]  /*c950*/  STS.U8 [R77+UR11+0x3880], R187 ;  /* 0x003880bb4d007988 */ /* 0x0083e4000800000b */
[----:B-1----:R-:W-:-:S05]  /*c960*/  IMAD R187, R5, UR8, RZ ;  /* 0x0000000805bb7c24 */ /* 0x002fca000f8e02ff */
[----:B0-----:R-:W-:-:S04]  /*c970*/  IADD3 R188, P2, PT, R187, R122, RZ ;  /* 0x0000007abbbc7210 */ /* 0x001fc80007f5e0ff */
[----:B------:R-:W-:Y:S01]  /*c980*/  LEA.HI.X.SX32 R189, R187, R121, 0x1, P2 ;  /* 0x00000079bbbd7211 */ /* 0x000fe200010f0eff */
[----:B--2---:R0:W-:Y:S04]  /*c990*/  STS.U8 [R77+UR11+0x3980], R186 ;  /* 0x003980ba4d007988 */ /* 0x0041e8000800000b */
[----:B------:R-:W-:Y:S02]  /*c9a0*/  @P0 IMAD.MOV.U32 R187, RZ, RZ, R189 ;  /* 0x000000ffffbb0224 */ /* 0x000fe400078e00bd */
[----:B0-----:R-:W-:Y:S01]  /*c9b0*/  @P0 IMAD.MOV.U32 R186, RZ, RZ, R188 ;  /* 0x000000ffffba0224 */ /* 0x001fe200078e00bc */
[----:B----4-:R0:W-:Y:S02]  /*c9c0*/  STS.U8 [R77+UR11+0x3a80], R124 ;  /* 0x003a807c4d007988 */ /* 0x0101e4000800000b */
[----:B0-----:R-:W-:-:S06]  /*c9d0*/  PRMT R124, RZ, 0x7610, R124 ;  /* 0x00007610ff7c7816 */ /* 0x001fcc000000007c */
[----:B------:R0:W2:Y:S04]  /*c9e0*/  @P0 LDG.E.U8 R124, desc[UR24][R186.64] ;  /* 0x00000018ba7c0981 */ /* 0x0000a8000c1e1100 */
[----:B------:R-:W-:Y:S04]  /*c9f0*/  STL [R1+0xbc], R190 ;  /* 0x0000bcbe01007387 */ /* 0x000fe80000100800 */
[----:B------:R-:W5:Y:S01]  /*ca00*/  LDL.LU R5, [R1+0x120] ;  /* 0x0001200001057983 */ /* 0x000f620000300800 */
[----:B0-----:R-:W-:-:S03]  /*ca10*/  IMAD R186, R0, UR8, RZ ;  /* 0x0000000800ba7c24 */ /* 0x001fc6000f8e02ff */
[----:B------:R0:W-:Y:S02]  /*ca20*/  STL [R1+0xd0], R188 ;  /* 0x0000d0bc01007387 */ /* 0x0001e40000100800 */
[C---:B------:R-:W-:Y:S02]  /*ca30*/  IADD3 R187, P2, PT, R186.reuse, R122, RZ ;  /* 0x0000007ababb7210 */ /* 0x040fe40007f5e0ff */
[----:B------:R-:W-:Y:S04]  /*ca40*/  STL [R1+0xcc], R189 ;  /* 0x0000ccbd01007387 */ /* 0x000fe80000100800 */
[----:B------:R-:W5:Y:S01]  /*ca50*/  LDL.LU R0, [R1+0x11c] ;  /* 0x00011c0001007983 */ /* 0x000f620000300800 */
[----:B0-----:R-:W-:Y:S01]  /*ca60*/  LEA.HI.X.SX32 R188, R186, R121, 0x1, P2 ;  /* 0x00000079babc7211 */ /* 0x001fe200010f0eff */
[----:B------:R-:W-:-:S02]  /*ca70*/  @P0 IMAD.MOV.U32 R186, RZ, RZ, R187 ;  /* 0x000000ffffba0224 */ /* 0x000fc400078e00bb */
[----:B------:R0:W-:Y:S02]  /*ca80*/  STL [R1+0xe0], R187 ;  /* 0x0000e0bb01007387 */ /* 0x0001e40000100800 */
[----:B0-----:R-:W-:Y:S02]  /*ca90*/  @P0 IMAD.MOV.U32 R187, RZ, RZ, R188 ;  /* 0x000000ffffbb0224 */ /* 0x001fe400078e00bc */
[----:B--2---:R0:W-:Y:S02]  /*caa0*/  STS.U8 [R77+UR11+0x3b80], R124 ;  /* 0x003b807c4d007988 */ /* 0x0041e4000800000b */
[----:B0-----:R-:W-:-:S06]  /*cab0*/  PRMT R124, RZ, 0x7610, R124 ;  /* 0x00007610ff7c7816 */ /* 0x001fcc000000007c */
[----:B------:R0:W2:Y:S02]  /*cac0*/  @P0 LDG.E.U8 R124, desc[UR24][R186.64] ;  /* 0x00000018ba7c0981 */ /* 0x0000a4000c1e1100 */
[----:B0-----:R-:W-:Y:S02]  /*cad0*/  IMAD R186, R2, UR8, RZ ;  /* 0x0000000802ba7c24 */ /* 0x001fe4000f8e02ff */
[----:B------:R0:W-:Y:S03]  /*cae0*/  STL [R1+0xdc], R188 ;  /* 0x0000dcbc01007387 */ /* 0x0001e60000100800 */
[C---:B------:R-:W-:Y:S01]  /*caf0*/  IADD3 R187, P2, PT, R186.reuse, R122, RZ ;  /* 0x0000007ababb7210 */ /* 0x040fe20007f5e0ff */
[----:B------:R-:W5:Y:S03]  /*cb00*/  LDL.LU R2, [R1+0x118] ;  /* 0x0001180001027983 */ /* 0x000f660000300800 */
[----:B0-----:R-:W-:Y:S01]  /*cb10*/  LEA.HI.X.SX32 R188, R186, R121, 0x1, P2 ;  /* 0x00000079babc7211 */ /* 0x001fe200010f0eff */
[----:B------:R0:W-:Y:S01]  /*cb20*/  STL [R1+0xf0], R187 ;  /* 0x0000f0bb01007387 */ /* 0x0001e20000100800 */
[----:B------:R-:W-:-:S03]  /*cb30*/  @P0 IMAD.MOV.U32 R186, RZ, RZ, R187 ;  /* 0x000000ffffba0224 */ /* 0x000fc600078e00bb */
[----:B0-----:R-:W-:Y:S01]  /*cb40*/  @P0 IMAD.MOV.U32 R187, RZ, RZ, R188 ;  /* 0x000000ffffbb0224 */ /* 0x001fe200078e00bc */
[----:B--2---:R0:W-:Y:S02]  /*cb50*/  STS.U8 [R77+UR11+0x3c80], R124 ;  /* 0x003c807c4d007988 */ /* 0x0041e4000800000b */
[----:B0-----:R-:W-:-:S06]  /*cb60*/  PRMT R124, RZ, 0x7610, R124 ;  /* 0x00007610ff7c7816 */ /* 0x001fcc000000007c */
[----:B------:R0:W2:Y:S02]  /*cb70*/  @P0 LDG.E.U8 R124, desc[UR24][R186.64] ;  /* 0x00000018ba7c0981 */ /* 0x0000a4000c1e1100 */
[----:B0-----:R-:W-:Y:S02]  /*cb80*/  IMAD R186, R123, UR8, RZ ;  /* 0x000000087bba7c24 */ /* 0x001fe4000f8e02ff */
[----:B------:R-:W0:Y:S03]  /*cb90*/  LDC R123, c[0x0][0x3a0] ;  /* 0x0000e800ff7b7b82 */ /* 0x000e260000000800 */
[----:B------:R-:W-:-:S04]  /*cba0*/  IADD3 R122, P2, PT, R186, R122, RZ ;  /* 0x0000007aba7a7210 */ /* 0x000fc80007f5e0ff */
[----:B------:R-:W-:Y:S01]  /*cbb0*/  LEA.HI.X.SX32 R187, R186, R121, 0x1, P2 ;  /* 0x00000079babb7211 */ /* 0x000fe200010f0eff */
[----:B------:R-:W-:Y:S01]  /*cbc0*/  @P0 IMAD.MOV.U32 R186, RZ, RZ, R122 ;  /* 0x000000ffffba0224 */ /* 0x000fe200078e007a */
[----:B------:R-:W-:-:S06]  /*cbd0*/  PRMT R121, RZ, 0x7610, R121 ;  /* 0x00007610ff797816 */ /* 0x000fcc0000000079 */
[----:B------:R-:W3:Y:S04]  /*cbe0*/  @P0 LDG.E.U8 R121, desc[UR24][R186.64] ;  /* 0x00000018ba790981 */ /* 0x000ee8000c1e1100 */
[----:B------:R1:W-:Y:S04]  /*cbf0*/  STS.U8 [R77+UR11+0x1c80], R205 ;  /* 0x001c80cd4d007988 */ /* 0x0003e8000800000b */
        /* <DEDUP_REMOVED lines=9> */
[----:B------:R1:W-:Y:S01]  /*cc90*/  STS.U8 [R77+UR11+0x3380], R192 ;  /* 0x003380c04d007988 */ /* 0x0003e2000800000b */
[----:B0-----:R-:W-:-:S03]  /*cca0*/  VIADD R197, R123, 0x1f ;  /* 0x0000001f7bc57836 */ /* 0x001fc60000000000 */
[----:B------:R1:W-:Y:S01]  /*ccb0*/  STL [R1+0xec], R188 ;  /* 0x0000ecbc01007387 */ /* 0x0003e20000100800 */
[----:B------:R-:W-:-:S03]  /*ccc0*/  ISETP.NE.U32.AND P0, PT, RZ, UR7, PT ;  /* 0x00000007ff007c0c */ /* 0x000fc6000bf05070 */
[----:B------:R1:W-:Y:S04]  /*ccd0*/  STL [R1+0x6c], R122 ;  /* 0x00006c7a01007387 */ /* 0x0003e80000100800 */
[----:B------:R1:W-:Y:S01]  /*cce0*/  STL [R1+0x68], R187 ;  /* 0x000068bb01007387 */ /* 0x0003e20000100800 */
[C---:B------:R-:W-:Y:S02]  /*ccf0*/  ISETP.LT.OR P2, PT, R197.reuse, 0x20, P0 ;  /* 0x00000020c500780c */ /* 0x040fe40000741670 */
[----:B------:R-:W-:Y:S01]  /*cd00*/  ISETP.GE.AND P3, PT, R197, 0x40, PT ;  /* 0x00000040c500780c */ /* 0x000fe20003f66270 */
[----:B--2---:R1:W-:Y:S04]  /*cd10*/  STS.U8 [R77+UR11+0x3d80], R124 ;  /* 0x003d807c4d007988 */ /* 0x0043e8000800000b */
[----:B---3--:R1:W-:Y:S01]  /*cd20*/  STS.U8 [R77+UR11+0x3e80], R121 ;  /* 0x003e80794d007988 */ /* 0x0083e2000800000b */
[----:B------:R0:W-:Y:S06]  /*cd30*/  MEMBAR.ALL.CTA ;  /* 0x0000000000007992 */ /* 0x0001ec0000008000 */
[----:B0-----:R-:W0:Y:S02]  /*cd40*/  FENCE.VIEW.ASYNC.S ;  /* 0x00000000000073c6 */ /* 0x001e240000000000 */
[----:B0-----:R-:W-:Y:S06]  /*cd50*/  BAR.SYNC.DEFER_BLOCKING 0x0 ;  /* 0x0000000000007b1d */ /* 0x001fec0000010000 */
[----:B------:R-:W-:Y:S05]  /*cd60*/  @P2 BRA `(.L_x_6) ;  /* 0x00000000005c2947 */ /* 0x000fea0003800000 */
[----:B------:R-:W-:Y:S02]  /*cd70*/  UIADD3 UR4, UPT, UPT, UR11, 0x8000, URZ ;  /* 0x000080000b047890 */ /* 0x000fe4000fffe0ff */
[----:B------:R-:W-:Y:S02]  /*cd80*/  USHF.R.U32.HI UR6, URZ, 0x4, UR11 ;  /* 0x00000004ff067899 */ /* 0x000fe4000801160b */
[----:B------:R-:W-:Y:S02]  /*cd90*/  USHF.R.U32.HI UR4, URZ, 0x4, UR4 ;  /* 0x00000004ff047899 */ /* 0x000fe40008011604 */
[----:B------:R-:W-:Y:S01]  /*cda0*/  USGXT.U32 UR6, UR6, 0xe ;  /* 0x0000000e0606789a */ /* 0x000fe20008000000 */
[----:B------:R-:W-:Y:S01]  /*cdb0*/  UMOV UR14, 0xfffffe00 ;  /* 0xfffffe00000e7882 */ /* 0x000fe20000000000 */
[----:B------:R-:W-:Y:S01]  /*cdc0*/  UMOV UR15, 0x3fffbfef ;  /* 0x3fffbfef000f7882 */ /* 0x000fe20000000000 */
[----:B------:R-:W-:Y:S01]  /*cdd0*/  UMOV UR7, URZ ;  /* 0x000000ff00077c82 */ /* 0x000fe20008000000 */
[----:B------:R-:W-:-:S02]  /*cde0*/  USGXT.U32 UR8, UR4, 0xe ;  /* 0x0000000e0408789a */ /* 0x000fc40008000000 */
[----:B------:R-:W-:Y:S02]  /*cdf0*/  UIADD3 UR16, UPT, UPT, UR10, 0x100000, URZ ;  /* 0x001000000a107890 */ /* 0x000fe4000fffe0ff */
[----:B------:R-:W-:Y:S01]  /*ce00*/  UIADD3.64 UR14, UPT, UPT, UR6, -UR14, URZ ;  /* 0x8000000e060e7297 */ /* 0x000fe2000fffe0ff */
[----:B------:R-:W-:Y:S01]  /*ce10*/  UMOV UR18, 0x0 ;  /* 0x0000000000127882 */ /* 0x000fe20000000000 */
[----:B------:R-:W-:Y:S01]  /*ce20*/  UMOV UR19, 0x4408010 ;  /* 0x0440801000137882 */ /* 0x000fe20000000000 */
[----:B------:R-:W-:Y:S01]  /*ce30*/  UMOV UR4, UR13 ;  /* 0x0000000d00047c82 */ /* 0x000fe20008000000 */
[----:B------:R-:W-:Y:S01]  /*ce40*/  UMOV UR5, URZ ;  /* 0x000000ff00057c82 */ /* 0x000fe20008000000 */
[----:B------:R-:W-:Y:S01]  /*ce50*/  UMOV UR7, 0xc0004010 ;  /* 0xc000401000077882 */ /* 0x000fe20000000000 */
[----:B------:R-:W-:Y:S01]  /*ce60*/  UMOV UR9, 0x80004020 ;  /* 0x8000402000097882 */ /* 0x000fe20000000000 */
[----:B------:R-:W-:Y:S01]  /*ce70*/  UMOV UR20, 0x0 ;  /* 0x0000000000147882 */ /* 0x000fe20000000000 */
[----:B------:R-:W-:Y:S01]  /*ce80*/  UMOV UR21, 0x4408010 ;  /* 0x0440801000157882 */ /* 0x000fe20000000000 */
[----:B------:R-:W-:Y:S01]  /*ce90*/  UMOV UR4, UR4 ;  /* 0x0000000400047c82 */ /* 0x000fe20008000000 */
[----:B------:R0:W-:Y:S01]  /*cea0*/  UTCQMMA gdesc[UR8], gdesc[UR6], tmem[UR10], tmem[UR18], idesc[UR19], !UPT ;  /* 0x00ff1206080075ea */ /* 0x0001e2000f80030a */
[----:B------:R0:W-:Y:S01]  /*ceb0*/  UTCQMMA gdesc[UR8], gdesc[UR14], tmem[UR16], tmem[UR20], idesc[UR21], !UPT ;  /* 0x00ff140e080075ea */ /* 0x0001e2000f800310 */
[----:B------:R0:W-:Y:S01]  /*cec0*/  UTCBAR [UR4], URZ ;  /* 0x000000ff040073e9 */ /* 0x0001e200080000ff */
[----:B------:R-:W-:Y:S01]  /*ced0*/  NOP ;  /* 0x0000000000007918 */ /* 0x000fe20000000000 */
.L_x_6:
[----:B0-----:R-:W-:Y:S01]  /*cee0*/  UMOV UR4, URZ ;  /* 0x000000ff00047c82 */ /* 0x001fe20008000000 */
[----:B------:R-:W-:Y:S05]  /*cef0*/  @!P3 BRA `(.L_x_7) ;  /* 0x0000005000fcb947 */ /* 0x000fea0003800000 */
[----:B-1----:R-:W-:Y:S01]  /*cf00*/  SHF.R.S32.HI R124, RZ, 0x1f, R197 ;  /* 0x0000001fff7c7819 */ /* 0x002fe200000114c5 */
[----:B------:R-:W-:Y:S01]  /*cf10*/  UIADD3 UR5, UPT, UPT, UR11, 0x4000, URZ ;  /* 0x000040000b057890 */ /* 0x000fe2000fffe0ff */
[----:B-----5:R-:W-:Y:S01]  /*cf20*/  IMAD.SHL.U32 R121, R126, 0x20, RZ ;  /* 0x000000207e797824 */ /* 0x020fe200078e00ff */
[----:B------:R-:W-:Y:S01]  /*cf30*/  UIADD3 UR4, UPT, UPT, UR11, 0x8800, URZ ;  /* 0x000088000b047890 */ /* 0x000fe2000fffe0ff */
[----:B------:R-:W-:Y:S01]  /*cf40*/  LEA.HI R124, R124, R197, RZ, 0x5 ;  /* 0x000000c57c7c7211 */ /* 0x000fe200078f28ff */
[----:B------:R-:W-:Y:S01]  /*cf50*/  USHF.R.U32.HI UR5, URZ, 0x4, UR5 ;  /* 0x00000004ff057899 */ /* 0x000fe20008011605 */
[----:B------:R-:W-:Y:S01]  /*cf60*/  IMAD.SHL.U32 R122, R127, 0x20, RZ ;  /* 0x000000207f7a7824 */ /* 0x000fe200078e00ff */
[----:B------:R-:W-:Y:S01]  /*cf70*/  USHF.R.U32.HI UR4, URZ, 0x4, UR4 ;  /* 0x00000004ff047899 */ /* 0x000fe20008011604 */
[----:B------:R-:W-:Y:S01]  /*cf80*/  SHF.R.S32.HI R124, RZ, 0x5, R124 ;  /* 0x00000005ff7c7819 */ /* 0x000fe2000001147c */
[----:B------:R-:W-:Y:S01]  /*cf90*/  USGXT.U32 UR6, UR5, 0xe ;  /* 0x0000000e0506789a */ /* 0x000fe20008000000 */
[----:B------:R-:W-:Y:S01]  /*cfa0*/  VIADD R123, R123, 0xffffffe0 ;  /* 0xffffffe07b7b7836 */ /* 0x000fe20000000000 */
[----:B------:R-:W-:Y:S01]  /*cfb0*/  SHF.R.S32.HI R127, RZ, 0x1f, R121 ;  /* 0x0000001fff7f7819 */ /* 0x000fe20000011479 */
[----:B------:R-:W-:Y:S01]  /*cfc0*/  IMAD.MOV.U32 R126, RZ, RZ, RZ ;  /* 0x000000ffff7e7224 */ /* 0x000fe200078e00ff */
[----:B------:R-:W-:Y:S01]  /*cfd0*/  VIMNMX R124, PT, PT, R124, 0x2, !PT ;  /* 0x000000027c7c7848 */ /* 0x000fe20007fe0100 */
[----:B------:R-:W-:Y:S01]  /*cfe0*/  UMOV UR16, 0xfffffe00 ;  /* 0xfffffe0000107882 */ /* 0x000fe20000000000 */
[----:B------:R-:W-:Y:S01]  /*cff0*/  UMOV UR17, 0x3fffbfef ;  /* 0x3fffbfef00117882 */ /* 0x000fe20000000000 */
[----:B------:R-:W-:Y:S01]  /*d000*/  UMOV UR7, URZ ;  /* 0x000000ff00077c82 */ /* 0x000fe20008000000 */
[----:B------:R-:W-:Y:S01]  /*d010*/  USGXT.U32 UR14, UR4, 0xe ;  /* 0x0000000e040e789a */ /* 0x000fe20008000000 */
[----:B------:R-:W-:Y:S01]  /*d020*/  VIADD R124, R124, 0xffffffff ;  /* 0xffffffff7c7c7836 */ /* 0x000fe20000000000 */
[----:B------:R-:W-:Y:S01]  /*d030*/  UIADD3.64 UR16, UPT, UPT, UR6, -UR16, URZ ;  /* 0x8000001006107297 */ /* 0x000fe2000fffe0ff */
[----:B------:R-:W-:Y:S01]  /*d040*/  UMOV UR22, 0x1 ;  /* 0x0000000100167882 */ /* 0x000fe20000000000 */
[----:B------:R-:W-:-:S02]  /*d050*/  UMOV UR5, URZ ;  /* 0x000000ff00057c82 */ /* 0x000fc40008000000 */
[----:B------:R0:W-:Y:S01]  /*d060*/  STL [R1+0x10c], R124 ;  /* 0x00010c7c01007387 */ /* 0x0001e20000100800 */
[----:B------:R-:W-:Y:S01]  /*d070*/  UMOV UR15, 0x80004020 ;  /* 0x80004020000f7882 */ /* 0x000fe20000000000 */
[----:B0-----:R-:W-:-:S07]  /*d080*/  SHF.R.S32.HI R124, RZ, 0x1f, R122 ;  /* 0x0000001fff7c7819 */ /* 0x001fce000001147a */
.L_x_10:
[----:B0-----:R-:W2:Y:S04]  /*d090*/  LDL.LU R206, [R1+0x108] ;  /* 0x0001080001ce7983 */ /* 0x001ea80000300800 */
[----:B------:R-:W3:Y:S04]  /*d0a0*/  LDL.LU R205, [R1+0x100] ;  /* 0x0001000001cd7983 */ /* 0x000ee80000300800 */
[----:B------:R-:W4:Y:S04]  /*d0b0*/  LDL.LU R204, [R1+0x6c] ;  /* 0x00006c0001cc7983 */ /* 0x000f280000300800 */
[----:B------:R-:W5:Y:S04]  /*d0c0*/  LDL.LU R203, [R1+0xf8] ;  /* 0x0000f80001cb7983 */ /* 0x000f680000300800 */
        /* <DEDUP_REMOVED lines=16> */
[----:B------:R-:W5:Y:S01]  /*d1d0*/  LDL.LU R127, [R1+0xb0] ;  /* 0x0000b000017f7983 */ /* 0x000f620000300800 */
[----:B------:R-:W-:Y:S01]  /*d1e0*/  IMAD.U32 R126, R126, -0x80000000, RZ ;  /* 0x800000007e7e7824 */ /* 0x000fe200078e00ff */
[----:B--2---:R-:W-:-:S02]  /*d1f0*/  IADD3 R206, P3, PT, R122, R206, RZ ;  /* 0x000000ce7ace7210 */ /* 0x004fc40007f7e0ff */
[----:B---3--:R-:W-:-:S03]  /*d200*/  IADD3 R205, P6, PT, R122, R205, RZ ;  /* 0x000000cd7acd7210 */ /* 0x008fc60007fde0ff */
[----:B------:R0:W-:Y:S01]  /*d210*/  STL [R1+0x108], R206 ;  /* 0x000108ce01007387 */ /* 0x0001e20000100800 */
[----:B----4-:R-:W-:-:S03]  /*d220*/  IADD3 R204, P5, PT, R122, R204, RZ ;  /* 0x000000cc7acc7210 */ /* 0x010fc60007fbe0ff */
[----:B------:R1:W-:Y:S01]  /*d230*/  STL [R1+0x100], R205 ;  /* 0x000100cd01007387 */ /* 0x0003e20000100800 */
[----:B-----5:R-:W-:-:S03]  /*d240*/  IADD3 R203, P2, PT, R122, R203, RZ ;  /* 0x000000cb7acb7210 */ /* 0x020fc60007f5e0ff */
[----:B------:R2:W-:Y:S01]  /*d250*/  STL [R1+0x6c], R204 ;  /* 0x00006ccc01007387 */ /* 0x0005e20000100800 */
[----:B------:R-:W-:-:S03]  /*d260*/  IADD3 R202, P4, PT, R122, R202, RZ ;  /* 0x000000ca7aca7210 */ /* 0x000fc60007f9e0ff */
[----:B------:R3:W-:Y:S01]  /*d270*/  STL [R1+0xf8], R203 ;  /* 0x0000f8cb01007387 */ /* 0x0007e20000100800 */
[----:B------:R-:W-:-:S03]  /*d280*/  IMAD.X R201, R124, 0x1, R201, P3 ;  /* 0x000000017cc97824 */ /* 0x000fc600018e06c9 */
        /* <DEDUP_REMOVED lines=28> */
[----:B------:R-:W5:Y:S01]  /*d450*/  LDL.LU R208, [R1+0xcc] ;  /* 0x0000cc0001d07983 */ /* 0x000f620000300800 */
[----:B------:R-:W-:-:S03]  /*d460*/  IADD3 R127, P5, PT, R122, R127, RZ ;  /* 0x0000007f7a7f7210 */ /* 0x000fc60007fbe0ff */
[----:B------:R0:W-:Y:S04]  /*d470*/  STL [R1+0xb8], R187 ;  /* 0x0000b8bb01007387 */ /* 0x0001e80000100800 */
[----:B------:R-:W5:Y:S04]  /*d480*/  LDL.LU R207, [R1+0xa8] ;  /* 0x0000a80001cf7983 */ /* 0x000f680000300800 */
[----:B------:R1:W-:Y:S04]  /*d490*/  STL [R1+0xd4], R186 ;  /* 0x0000d4ba01007387 */ /* 0x0003e80000100800 */
[----:B0-----:R-:W5:Y:S04]  /*d4a0*/  LDL.LU R206, [R1+0xc4] ;  /* 0x0000c40001ce7983 */ /* 0x001f680000300800 */
[----:B------:R0:W-:Y:S04]  /*d4b0*/  STL [R1+0xb0], R127 ;  /* 0x0000b07f01007387 */ /* 0x0001e80000100800 */
[----:B-1----:R-:W5:Y:S04]  /*d4c0*/  LDL.LU R205, [R1+0xa0] ;  /* 0x0000a00001cd7983 */ /* 0x002f680000300800 */
[----:B--2---:R-:W2:Y:S04]  /*d4d0*/  LDL.LU R204, [R1+0xbc] ;  /* 0x0000bc0001cc7983 */ /* 0x004ea80000300800 */
[----:B---3--:R-:W3:Y:S04]  /*d4e0*/  LDL.LU R203, [R1+0x98] ;  /* 0x0000980001cb7983 */ /* 0x008ee80000300800 */
[----:B----4-:R-:W4:Y:S04]  /*d4f0*/  LDL.LU R202, [R1+0xb4] ;  /* 0x0000b40001ca7983 */ /* 0x010f280000300800 */
[----:B-----5:R-:W5:Y:S04]  /*d500*/  LDL.LU R201, [R1+0x90] ;  /* 0x0000900001c97983 */ /* 0x020f680000300800 */
        /* <DEDUP_REMOVED lines=14> */
[----:B0-----:R-:W5:Y:S01]  /*d5f0*/  LDL.LU R127, [R1+0x74] ;  /* 0x00007400017f7983 */ /* 0x001f620000300800 */
[----:B------:R-:W-:Y:S01]  /*d600*/  IMAD.X R208, R124, 0x1, R208, P2 ;  /* 0x000000017cd07824 */ /* 0x000fe200010e06d0 */
[----:B------:R-:W-:-:S04]  /*d610*/  IADD3 R207, P2, PT, R122, R207, RZ ;  /* 0x000000cf7acf7210 */ /* 0x000fc80007f5e0ff */
[----:B------:R0:W-:Y:S01]  /*d620*/  STL [R1+0xcc], R208 ;  /* 0x0000ccd001007387 */ /* 0x0001e20000100800 */
[----:B------:R-:W-:-:S03]  /*d630*/  IMAD.X R206, R124, 0x1, R206, P4 ;  /* 0x000000017cce7824 */ /* 0x000fc600020e06ce */
[----:B------:R1:W-:Y:S01]  /*d640*/  STL [R1+0xa8], R207 ;  /* 0x0000a8cf01007387 */ /* 0x0003e20000100800 */
[----:B------:R-:W-:-:S03]  /*d650*/  IADD3 R205, P4, PT, R122, R205, RZ ;  /* 0x000000cd7acd7210 */ /* 0x000fc60007f9e0ff */
[----:B------:R0:W-:Y:S01]  /*d660*/  STL [R1+0xc4], R206 ;  /* 0x0000c4ce01007387 */ /* 0x0001e20000100800 */
[----:B--2---:R-:W-:-:S03]  /*d670*/  IMAD.X R204, R124, 0x1, R204, P3 ;  /* 0x000000017ccc7824 */ /* 0x004fc600018e06cc */
[----:B------:R2:W-:Y:S01]  /*d680*/  STL [R1+0xa0], R205 ;  /* 0x0000a0cd01007387 */ /* 0x0005e20000100800 */
[----:B---3--:R-:W-:-:S03]  /*d690*/  IADD3 R203, P3, PT, R122, R203, RZ ;  /* 0x000000cb7acb7210 */ /* 0x008fc60007f7e0ff */
[----:B------:R3:W-:Y:S01]  /*d6a0*/  STL [R1+0xbc], R204 ;  /* 0x0000bccc01007387 */ /* 0x0007e20000100800 */
[----:B----4-:R-:W-:-:S03]  /*d6b0*/  IMAD.X R202, R124, 0x1, R202, P6 ;  /* 0x000000017cca7824 */ /* 0x010fc600030e06ca */
[----:B------:R4:W-:Y:S01]  /*d6c0*/  STL [R1+0x98], R203 ;  /* 0x000098cb01007387 */ /* 0x0009e20000100800 */
[----:B-----5:R-:W-:-:S03]  /*d6d0*/  IADD3 R201, P6, PT, R122, R201, RZ ;  /* 0x000000c97ac97210 */ /* 0x020fc60007fde0ff */
        /* <DEDUP_REMOVED lines=28> */
[----:B0-----:R-:W5:Y:S01]  /*d8a0*/  LDL.LU R208, [R1+0x48] ;  /* 0x0000480001d07983 */ /* 0x001f620000300800 */
[----:B------:R-:W-:-:S03]  /*d8b0*/  IMAD.X R127, R124, 0x1, R127, P4 ;  /* 0x000000017c7f7824 */ /* 0x000fc600020e067f */
[----:B------:R0:W-:Y:S04]  /*d8c0*/  STL [R1+0x7c], R187 ;  /* 0x00007cbb01007387 */ /* 0x0001e80000100800 */
[----:B-1----:R-:W5:Y:S04]  /*d8d0*/  LDL.LU R207, [R1+0x64] ;  /* 0x0000640001cf7983 */ /* 0x002f680000300800 */
[----:B------:R1:W-:Y:S04]  /*d8e0*/  STL [R1+0x50], R186 ;  /* 0x000050ba01007387 */ /* 0x0003e80000100800 */
[----:B------:R-:W5:Y:S04]  /*d8f0*/  LDL.LU R206, [R1+0x40] ;  /* 0x0000400001ce7983 */ /* 0x000f680000300800 */
[----:B------:R0:W-:Y:S04]  /*d900*/  STL [R1+0x74], R127 ;  /* 0x0000747f01007387 */ /* 0x0001e80000100800 */
        /* <DEDUP_REMOVED lines=15> */
[----:B------:R-:W5:Y:S04]  /*da00*/  LDL.LU R189, [R1] ;  /* 0x0000000001bd7983 */ /* 0x000f680000300800 */
[----:B------:R-:W5:Y:S04]  /*da10*/  LDL.LU R188, [R1+0x1c] ;  /* 0x00001c0001bc7983 */ /* 0x000f680000300800 */
[----:B0-----:R-:W5:Y:S04]  /*da20*/  LDL.LU R187, [R1+0x14] ;  /* 0x0000140001bb7983 */ /* 0x001f680000300800 */
[----:B-1----:R-:W5:Y:S04]  /*da30*/  LDL.LU R186, [R1+0xc] ;  /* 0x00000c0001ba7983 */ /* 0x002f680000300800 */
[----:B------:R-:W5:Y:S01]  /*da40*/  LDL.LU R127, [R1+0x4] ;  /* 0x00000400017f7983 */ /* 0x000f620000300800 */
[----:B------:R-:W-:-:S02]  /*da50*/  PRMT R193, RZ, 0x7610, R193 ;  /* 0x00007610ffc17816 */ /* 0x000fc400000000c1 */
[----:B------:R-:W-:Y:S01]  /*da60*/  IADD3 R208, P4, PT, R122, R208, RZ ;  /* 0x000000d07ad07210 */ /* 0x000fe20007f9e0ff */
[----:B--2---:R-:W-:Y:S01]  /*da70*/  IMAD.X R205, R124, 0x1, R205, P6 ;  /* 0x000000017ccd7824 */ /* 0x004fe200030e06cd */
[----:B---3--:R-:W-:Y:S01]  /*da80*/  IADD3 R204, P6, PT, R122, R204, RZ ;  /* 0x000000cc7acc7210 */ /* 0x008fe20007fde0ff */
[----:B------:R-:W-:Y:S01]  /*da90*/  IMAD.X R207, R124, 0x1, R207, P3 ;  /* 0x000000017ccf7824 */ /* 0x000fe200018e06cf */
[----:B------:R-:W-:Y:S01]  /*daa0*/  IADD3 R206, P3, PT, R122, R206, RZ ;  /* 0x000000ce7ace7210 */ /* 0x000fe20007f7e0ff */
[----:B----4-:R-:W-:Y:S01]  /*dab0*/  IMAD.X R203, R124, 0x1, R203, P5 ;  /* 0x000000017ccb7824 */ /* 0x010fe200028e06cb */
[----:B-----5:R-:W-:Y:S01]  /*dac0*/  IADD3 R202, P5, PT, R122, R202, RZ ;  /* 0x000000ca7aca7210 */ /* 0x020fe20007fbe0ff */
[C---:B------:R-:W-:Y:S02]  /*dad0*/  IMAD.X R201, R124.reuse, 0x1, R201, P2 ;  /* 0x000000017cc97824 */ /* 0x040fe400010e06c9 */
[----:B------:R-:W-:Y:S01]  /*dae0*/  IMAD.X R195, R124, 0x1, R195, P6 ;  /* 0x000000017cc37824 */ /* 0x000fe200030e06c3 */
[----:B------:R-:W-:Y:S01]  /*daf0*/  IADD3 R194, P6, PT, R122, R194, RZ ;  /* 0x000000c27ac27210 */ /* 0x000fe20007fde0ff */
[----:B------:R-:W-:Y:S01]  /*db00*/  IMAD.X R199, R124, 0x1, R199, P4 ;  /* 0x000000017cc77824 */ /* 0x000fe200020e06c7 */
[----:B------:R-:W-:Y:S01]  /*db10*/  IADD3 R198, P4, PT, R122, R198, RZ ;  /* 0x000000c67ac67210 */ /* 0x000fe20007f9e0ff */
[----:B------:R-:W-:Y:S01]  /*db20*/  IMAD.X R197, R124, 0x1, R197, P3 ;  /* 0x000000017cc57824 */ /* 0x000fe200018e06c5 */
[----:B------:R-:W-:-:S02]  /*db30*/  IADD3 R200, P2, PT, R122, R200, RZ ;  /* 0x000000c87ac87210 */ /* 0x000fc40007f5e0ff */
[----:B------:R-:W-:Y:S01]  /*db40*/  IADD3 R196, P3, PT, R122, R196, RZ ;  /* 0x000000c47ac47210 */ /* 0x000fe20007f7e0ff */
[----:B------:R-:W-:Y:S01]  /*db50*/  IMAD.X R186, R124, 0x1, R186, P6 ;  /* 0x000000017cba7824 */ /* 0x000fe200030e06ba */
[----:B------:R-:W-:-:S05]  /*db60*/  IADD3 R247, P6, PT, R122, R247, RZ ;  /* 0x000000f77af77210 */ /* 0x000fca0007fde0ff */
[----:B------:R-:W-:Y:S01]  /*db70*/  IMAD.X R246, R124, 0x1, R246, P6 ;  /* 0x000000017cf67824 */ /* 0x000fe200030e06f6 */
[----:B------:R-:W-:-:S05]  /*db80*/  IADD3 R237, P6, PT, R122, R237, RZ ;  /* 0x000000ed7aed7210 */ /* 0x000fca0007fde0ff */
[----:B------:R-:W-:Y:S01]  /*db90*/  IMAD.X R236, R124, 0x1, R236, P6 ;  /* 0x000000017cec7824 */ /* 0x000fe200030e06ec */
[----:B------:R-:W-:Y:S01]  /*dba0*/  IADD3 R227, P6, PT, R122, R227, RZ ;  /* 0x000000e37ae37210 */ /* 0x000fe20007fde0ff */
[----:B------:R-:W-:Y:S01]  /*dbb0*/  IMAD.X R188, R124, 0x1, R188, P4 ;  /* 0x000000017cbc7824 */ /* 0x000fe200020e06bc */
[----:B------:R-:W-:-:S03]  /*dbc0*/  IADD3 R251, P4, PT, R122, R251, RZ ;  /* 0x000000fb7afb7210 */ /* 0x000fc60007f9e0ff */
[----:B------:R-:W-:Y:S01]  /*dbd0*/  IMAD.X R226, R124, 0x1, R226, P6 ;  /* 0x000000017ce27824 */ /* 0x000fe200030e06e2 */
[----:B------:R-:W-:Y:S01]  /*dbe0*/  IADD3 R217, P6, PT, R122, R217, RZ ;  /* 0x000000d97ad97210 */ /* 0x000fe20007fde0ff */
        /* <DEDUP_REMOVED lines=120> */
[C---:B------:R-:W-:Y:S01]  /*e370*/  IMAD.X R75, R124.reuse, 0x1, R75, P5 ;  /* 0x000000017c4b7824 */ /* 0x040fe200028e064b */
[----:B------:R-:W-:Y:S01]  /*e380*/  STL [R1+0x48], R208 ;  /* 0x000048d001007387 */ /* 0x000fe20000100800 */
[----:B------:R-:W-:Y:S01]  /*e390*/  IMAD.X R117, R124, 0x1, R117, P2 ;  /* 0x000000017c757824 */ /* 0x000fe200010e0675 */
[----:B------:R-:W-:Y:S01]  /*e3a0*/  IADD3 R112, P5, PT, R122, R112, RZ ;  /* 0x000000707a707210 */ /* 0x000fe20007fbe0ff */
[----:B------:R-:W-:Y:S01]  /*e3b0*/  IMAD.X R51, R124, 0x1, R51, P6 ;  /* 0x000000017c337824 */ /* 0x000fe200030e0633 */
[----:B------:R-:W-:Y:S01]  /*e3c0*/  IADD3 R66, P2, PT, R122, R66, RZ ;  /* 0x000000427a427210 */ /* 0x000fe20007f5e0ff */
[----:B------:R-:W-:Y:S01]  /*e3d0*/  IMAD.X R115, R124, 0x1, R115, P3 ;  /* 0x000000017c737824 */ /* 0x000fe200018e0673 */
[----:B------:R-:W-:Y:S01]  /*e3e0*/  IADD3 R88, P6, PT, R122, R88, RZ ;  /* 0x000000587a587210 */ /* 0x000fe20007fde0ff */
[----:B------:R-:W-:Y:S01]  /*e3f0*/  IMAD.X R111, R124, 0x1, R111, P4 ;  /* 0x000000017c6f7824 */ /* 0x000fe200020e066f */
[----:B------:R-:W-:Y:S01]  /*e400*/  STL [R1+0x64], R207 ;  /* 0x000064cf01007387 */ /* 0x000fe20000100800 */
[----:B------:R-:W-:-:S02]  /*e410*/  IADD3 R64, P3, PT, R122, R64, RZ ;  /* 0x000000407a407210 */ /* 0x000fc40007f7e0ff */
[----:B------:R-:W-:Y:S01]  /*e420*/  IADD3 R60, P4, PT, R122, R60, RZ ;  /* 0x0000003c7a3c7210 */ /* 0x000fe20007f9e0ff */
[----:B------:R-:W-:Y:S01]  /*e430*/  STL [R1+0x40], R206 ;  /* 0x000040ce01007387 */ /* 0x000fe20000100800 */
[----:B------:R-:W-:-:S03]  /*e440*/  IMAD.X R113, R124, 0x1, R113, P5 ;  /* 0x000000017c717824 */ /* 0x000fc600028e0671 */
[----:B------:R-:W-:Y:S01]  /*e450*/  STL [R1+0x5c], R205 ;  /* 0x00005ccd01007387 */ /* 0x000fe20000100800 */
[----:B------:R-:W-:Y:S01]  /*e460*/  IMAD.X R69, R124, 0x1, R69, P2 ;  /* 0x000000017c457824 */ /* 0x000fe200010e0645 */
[----:B------:R-:W-:Y:S01]  /*e470*/  IADD3 R62, P5, PT, R122, R62, RZ ;  /* 0x0000003e7a3e7210 */ /* 0x000fe20007fbe0ff */
[----:B------:R-:W-:Y:S01]  /*e480*/  IMAD.X R89, R124, 0x1, R89, P6 ;  /* 0x000000017c597824 */ /* 0x000fe200030e0659 */
[----:B------:R-:W-:Y:S01]  /*e490*/  STL [R1+0x38], R204 ;  /* 0x000038cc01007387 */ /* 0x000fe20000100800 */
[----:B------:R-:W-:Y:S01]  /*e4a0*/  IADD3 R106, P2, PT, R122, R106, RZ ;  /* 0x0000006a7a6a7210 */ /* 0x000fe20007f5e0ff */
[----:B------:R-:W-:Y:S01]  /*e4b0*/  IMAD.X R67, R124, 0x1, R67, P3 ;  /* 0x000000017c437824 */ /* 0x000fe200018e0643 */
[----:B------:R-:W-:Y:S01]  /*e4c0*/  IADD3 R38, P6, PT, R122, R38, RZ ;  /* 0x000000267a267210 */ /* 0x000fe20007fde0ff */
[----:B------:R-:W-:Y:S01]  /*e4d0*/  STL [R1+0x54], R203 ;  /* 0x000054cb01007387 */ /* 0x000fe20000100800 */
[----:B------:R-:W-:Y:S01]  /*e4e0*/  IMAD.X R63, R124, 0x1, R63, P4 ;  /* 0x000000017c3f7824 */ /* 0x000fe200020e063f */
[----:B------:R-:W-:-:S02]  /*e4f0*/  IADD3 R104, P3, PT, R122, R104, RZ ;  /* 0x000000687a687210 */ /* 0x000fc40007f7e0ff */
[----:B------:R-:W-:Y:S01]  /*e500*/  STL [R1+0x30], R202 ;  /* 0x000030ca01007387 */ /* 0x000fe20000100800 */
[----:B------:R-:W-:-:S03]  /*e510*/  IADD3 R100, P4, PT, R122, R100, RZ ;  /* 0x000000647a647210 */ /* 0x000fc60007f9e0ff */
[----:B------:R-:W-:Y:S01]  /*e520*/  STL [R1+0x4c], R201 ;  /* 0x00004cc901007387 */ /* 0x000fe20000100800 */
[----:B------:R-:W-:-:S03]  /*e530*/  IMAD.X R65, R124, 0x1, R65, P5 ;  /* 0x000000017c417824 */ /* 0x000fc600028e0641 */
[----:B------:R-:W-:Y:S01]  /*e540*/  STL [R1+0x28], R200 ;  /* 0x000028c801007387 */ /* 0x000fe20000100800 */
[----:B------:R-:W-:-:S03]  /*e550*/  IMAD.X R107, R124, 0x1, R107, P2 ;  /* 0x000000017c6b7824 */ /* 0x000fc600010e066b */
[----:B------:R-:W-:Y:S01]  /*e560*/  STL [R1+0x44], R199 ;  /* 0x000044c701007387 */ /* 0x000fe20000100800 */
[----:B------:R-:W-:Y:S01]  /*e570*/  IMAD.X R41, R124, 0x1, R41, P6 ;  /* 0x000000017c297824 */ /* 0x000fe200030e0629 */
[C---:B------:R-:W-:Y:S02]  /*e580*/  IADD3 R102, P5, PT, R122.reuse, R102, RZ ;  /* 0x000000667a667210 */ /* 0x040fe40007fbe0ff */
        /* <DEDUP_REMOVED lines=14> */
[----:B------:R-:W-:Y:S01]  /*e670*/  IADD3 R52, P5, PT, R122, R52, RZ ;  /* 0x000000347a347210 */ /* 0x000fe20007fbe0ff */
[----:B------:R-:W-:Y:S02]  /*e680*/  IMAD.X R57, R124, 0x1, R57, P3 ;  /* 0x000000017c397824 */ /* 0x000fe400018e0639 */
[----:B------:R-:W-:Y:S01]  /*e690*/  STL [R1+0x8], R191 ;  /* 0x000008bf01007387 */ /* 0x000fe20000100800 */
[----:B------:R-:W-:Y:S01]  /*e6a0*/  IADD3 R96, P2, PT, R122, R96, RZ ;  /* 0x000000607a607210 */ /* 0x000fe20007f5e0ff */
[----:B------:R-:W-:Y:S02]  /*e6b0*/  IMAD.X R53, R124, 0x1, R53, P4 ;  /* 0x000000017c357824 */ /* 0x000fe400020e0635 */
[----:B------:R-:W-:Y:S01]  /*e6c0*/  STL [R1+0x24], R190 ;  /* 0x000024be01007387 */ /* 0x000fe20000100800 */
[C---:B------:R-:W-:Y:S02]  /*e6d0*/  IADD3 R94, P3, PT, R122.reuse, R94, RZ ;  /* 0x0000005e7a5e7210 */ /* 0x040fe40007f7e0ff */
[----:B------:R-:W-:Y:S01]  /*e6e0*/  IADD3 R90, P4, PT, R122, R90, RZ ;  /* 0x0000005a7a5a7210 */ /* 0x000fe20007f9e0ff */
[----:B------:R-:W-:Y:S04]  /*e6f0*/  STL [R1], R189 ;  /* 0x000000bd01007387 */ /* 0x000fe80000100800 */
[----:B------:R-:W-:Y:S01]  /*e700*/  STL [R1+0x1c], R188 ;  /* 0x00001cbc01007387 */ /* 0x000fe20000100800 */
[----:B------:R-:W-:-:S03]  /*e710*/  IMAD.X R55, R124, 0x1, R55, P5 ;  /* 0x000000017c377824 */ /* 0x000fc600028e0637 */
[----:B------:R-:W-:Y:S01]  /*e720*/  STL [R1+0x14], R187 ;  /* 0x000014bb01007387 */ /* 0x000fe20000100800 */
[----:B------:R-:W-:-:S03]  /*e730*/  IMAD.X R97, R124, 0x1, R97, P2 ;  /* 0x000000017c617824 */ /* 0x000fc600010e0661 */
[----:B------:R0:W-:Y:S01]  /*e740*/  STL [R1+0xc], R186 ;  /* 0x00000cba01007387 */ /* 0x0001e20000100800 */
[----:B------:R-:W-:Y:S01]  /*e750*/  IMAD.X R79, R124, 0x1, R79, P6 ;  /* 0x000000017c4f7824 */ /* 0x000fe200030e064f */
[----:B------:R-:W-:Y:S01]  /*e760*/  IADD3 R92, P5, PT, R122, R92, RZ ;  /* 0x0000005c7a5c7210 */ /* 0x000fe20007fbe0ff */
[----:B------:R-:W-:Y:S01]  /*e770*/  IMAD.X R95, R124, 0x1, R95, P3 ;  /* 0x000000017c5f7824 */ /* 0x000fe200018e065f */
[----:B------:R-:W-:Y:S01]  /*e780*/  IADD3 R46, P2, PT, R122, R46, RZ ;  /* 0x0000002e7a2e7210 */ /* 0x000fe20007f5e0ff */
[----:B------:R-:W-:Y:S01]  /*e790*/  IMAD.X R91, R124, 0x1, R91, P4 ;  /* 0x000000017c5b7824 */ /* 0x000fe200020e065b */
[----:B------:R-:W1:Y:S01]  /*e7a0*/  SYNCS.PHASECHK.TRANS64.TRYWAIT P6, [UR13], R126 ;  /* 0x0000007eff0075a7 */ /* 0x000e6200080c110d */
[C---:B------:R-:W-:Y:S01]  /*e7b0*/  IADD3 R44, P3, PT, R122.reuse, R44, RZ ;  /* 0x0000002c7a2c7210 */ /* 0x040fe20007f7e0ff */
[----:B0-----:R-:W0:Y:S01]  /*e7c0*/  S2R R186, SR_TID.X ;  /* 0x0000000000ba7919 */ /* 0x001e220000002100 */
        /* <DEDUP_REMOVED lines=10> */
[----:B------:R2:W-:Y:S01]  /*e870*/  STL [R1+0x4], R127 ;  /* 0x0000047f01007387 */ /* 0x0005e20000100800 */
[----:B------:R-:W-:Y:S01]  /*e880*/  IMAD.X R87, R124, 0x1, R87, P2 ;  /* 0x000000017c577824 */ /* 0x000fe200010e0657 */
[----:B------:R-:W-:Y:S01]  /*e890*/  IADD3 R82, P5, PT, R122, R82, RZ ;  /* 0x000000527a527210 */ /* 0x000fe20007fbe0ff */
[----:B------:R-:W-:Y:S01]  /*e8a0*/  IMAD.X R85, R124, 0x1, R85, P3 ;  /* 0x000000017c557824 */ /* 0x000fe200018e0655 */
[----:B------:R-:W-:Y:S01]  /*e8b0*/  IADD3 R36, P2, PT, R122, R36, RZ ;  /* 0x000000247a247210 */ /* 0x000fe20007f5e0ff */
[----:B------:R-:W-:Y:S01]  /*e8c0*/  IMAD.X R81, R124, 0x1, R81, P4 ;  /* 0x000000017c517824 */ /* 0x000fe200020e0651 */
[----:B------:R-:W-:-:S02]  /*e8d0*/  IADD3 R35, P3, PT, R122, R35, RZ ;  /* 0x000000237a237210 */ /* 0x000fc40007f7e0ff */
[C---:B------:R-:W-:Y:S02]  /*e8e0*/  IADD3 R22, P4, PT, R121.reuse, R22, RZ ;  /* 0x0000001679167210 */ /* 0x040fe40007f9e0ff */
[----:B--2---:R-:W-:Y:S01]  /*e8f0*/  SHF.R.S32.HI R127, RZ, 0x1f, R121 ;  /* 0x0000001fff7f7819 */ /* 0x004fe20000011479 */
[----:B------:R-:W-:Y:S01]  /*e900*/  IMAD.X R83, R124, 0x1, R83, P5 ;  /* 0x000000017c537824 */ /* 0x000fe200028e0653 */
[----:B------:R-:W-:Y:S01]  /*e910*/  IADD3 R33, P5, PT, R122, R33, RZ ;  /* 0x000000217a217210 */ /* 0x000fe20007fbe0ff */
[C---:B------:R-:W-:Y:S01]  /*e920*/  IMAD.X R39, R124.reuse, 0x1, R39, P2 ;  /* 0x000000017c277824 */ /* 0x040fe200010e0627 */
[C---:B------:R-:W-:Y:S01]  /*e930*/  IADD3 R30, P2, PT, R121.reuse, R30, RZ ;  /* 0x0000001e791e7210 */ /* 0x040fe20007f5e0ff */
[C---:B------:R-:W-:Y:S01]  /*e940*/  IMAD.X R37, R124.reuse, 0x1, R37, P3 ;  /* 0x000000017c257824 */ /* 0x040fe200018e0625 */
[----:B------:R-:W-:Y:S01]  /*e950*/  IADD3 R15, P3, PT, R121, R15, RZ ;  /* 0x0000000f790f7210 */ /* 0x000fe20007f7e0ff */
[----:B------:R-:W-:Y:S01]  /*e960*/  IMAD.X R25, R127, 0x1, R25, P4 ;  /* 0x000000017f197824 */ /* 0x000fe200020e0619 */
[C---:B------:R-:W-:Y:S01]  /*e970*/  IADD3 R20, P4, PT, R121.reuse, R20, RZ ;  /* 0x0000001479147210 */ /* 0x040fe20007f9e0ff */
        /* <DEDUP_REMOVED lines=13> */
[----:B0-----:R-:W-:Y:S01]  /*ea50*/  SHF.R.U32.HI R187, RZ, 0x6, R186 ;  /* 0x00000006ffbb7819 */ /* 0x001fe200000116ba */
[----:B------:R-:W-:Y:S01]  /*ea60*/  IMAD.X R21, R127, 0x1, R21, P4 ;  /* 0x000000017f157824 */ /* 0x000fe200020e0615 */
[----:B------:R-:W-:-:S02]  /*ea70*/  IADD3 R11, P3, PT, R121, R11, RZ ;  /* 0x0000000b790b7210 */ /* 0x000fc40007f7e0ff */
[----:B------:R-:W-:Y:S01]  /*ea80*/  IADD3 R16, P4, PT, R121, R16, RZ ;  /* 0x0000001079107210 */ /* 0x000fe20007f9e0ff */
[----:B------:R-:W-:Y:S01]  /*ea90*/  IMAD.X R6, R127, 0x1, R6, P5 ;  /* 0x000000017f067824 */ /* 0x000fe200028e0606 */
[----:B------:R-:W-:Y:S01]  /*eaa0*/  SGXT.U32 R187, R187, 0x1 ;  /* 0x00000001bbbb781a */ /* 0x000fe20000000000 */
[----:B------:R-:W-:Y:S01]  /*eab0*/  IMAD.X R27, R127, 0x1, R27, P2 ;  /* 0x000000017f1b7824 */ /* 0x000fe200010e061b */
[----:B------:R-:W-:Y:S01]  /*eac0*/  IADD3 R3, P5, PT, R121, R3, RZ ;  /* 0x0000000379037210 */ /* 0x000fe20007fbe0ff */
[----:B------:R-:W-:Y:S01]  /*ead0*/  IMAD.X R12, R127, 0x1, R12, P3 ;  /* 0x000000017f0c7824 */ /* 0x000fe200018e060c */
[----:B------:R-:W-:Y:S01]  /*eae0*/  IADD3 R26, P2, PT, R121, R26, RZ ;  /* 0x0000001a791a7210 */ /* 0x000fe20007f5e0ff */
[----:B------:R-:W-:Y:S01]  /*eaf0*/  IMAD.X R18, R127, 0x1, R18, P4 ;  /* 0x000000017f127824 */ /* 0x000fe200020e0612 */
[C---:B------:R-:W-:Y:S02]  /*eb00*/  IADD3 R8, P3, PT, R121.reuse, R8, RZ ;  /* 0x0000000879087210 */ /* 0x040fe40007f7e0ff */
[----:B------:R-:W-:-:S02]  /*eb10*/  IADD3 R0, P4, PT, R121, R0, RZ ;  /* 0x0000000079007210 */ /* 0x000fc40007f9e0ff */
[----:B------:R-:W-:Y:S01]  /*eb20*/  LOP3.LUT R186, R187, 0x8, RZ, 0xfc, !PT ;  /* 0x00000008bbba7812 */ /* 0x000fe200078efcff */
[----:B------:R-:W-:Y:S01]  /*eb30*/  IMAD.X R5, R127, 0x1, R5, P5 ;  /* 0x000000017f057824 */ /* 0x000fe200028e0605 */
[-C--:B------:R-:W-:Y:S01]  /*eb40*/  ISETP.GE.AND P5, PT, R187, R123.reuse, PT ;  /* 0x0000007bbb00720c */ /* 0x080fe20003fa6270 */
[C---:B------:R-:W-:Y:S01]  /*eb50*/  IMAD.X R29, R127.reuse, 0x1, R29, P2 ;  /* 0x000000017f1d7824 */ /* 0x040fe200010e061d */
[----:B------:R-:W-:Y:S01]  /*eb60*/  ISETP.GE.AND P2, PT, R186, R123, PT ;  /* 0x0000007bba00720c */ /* 0x000fe20003f46270 */
[C---:B------:R-:W-:Y:S02]  /*eb70*/  IMAD.X R10, R127.reuse, 0x1, R10, P3 ;  /* 0x000000017f0a7824 */ /* 0x040fe400018e060a */
[----:B------:R-:W-:Y:S01]  /*eb80*/  IMAD.X R2, R127, 0x1, R2, P4 ;  /* 0x000000017f027824 */ /* 0x000fe200020e0602 */
[----:B-1----:R-:W-:Y:S09]  /*eb90*/  @!P6 BRA `(.L_x_8) ;  /* 0x000000e800e4e947 */ /* 0x002ff20003800000 */
.L_x_16:
[----:B------:R-:W0:Y:S01]  /*eba0*/  S2R R127, SR_TID.X ;  /* 0x00000000007f7919 */ /* 0x000e220000002100 */
[----:B------:R-:W-:Y:S01]  /*ebb0*/  @!P5 IMAD.MOV.U32 R126, RZ, RZ, R0 ;  /* 0x000000ffff7ed224 */ /* 0x000fe200078e0000 */
[----:B0-----:R-:W-:-:S04]  /*ebc0*/  SHF.R.U32.HI R127, RZ, 0x6, R127 ;  /* 0x00000006ff7f7819 */ /* 0x001fc8000001167f */
[----:B------:R-:W-:-:S04]  /*ebd0*/  SGXT.U32 R127, R127, 0x1 ;  /* 0x000000017f7f781a */ /* 0x000fc80000000000 */
[----:B------:R-:W-:-:S04]  /*ebe0*/  LOP3.LUT R127, R127, 0x10, RZ, 0xfc, !PT ;  /* 0x000000107f7f7812 */ /* 0x000fc800078efcff */
[----:B------:R-:W-:Y:S01]  /*ebf0*/  ISETP.GE.AND P3, PT, R127, R123, PT ;  /* 0x0000007b7f00720c */ /* 0x000fe20003f66270 */
[----:B------:R-:W-:-:S05]  /*ec00*/  @!P5 IMAD.MOV.U32 R127, RZ, RZ, R2 ;  /* 0x000000ffff7fd224 */ /* 0x000fca00078e0002 */
[----:B------:R0:W2:Y:S01]  /*ec10*/  @!P5 LDG.E.U8 R193, desc[UR24][R126.64] ;  /* 0x000000187ec1d981 */ /* 0x0000a2000c1e1100 */
[----:B------:R-:W-:Y:S01]  /*ec20*/  PRMT R192, RZ, 0x7610, R192 ;  /* 0x00007610ffc07816 */ /* 0x000fe200000000c0 */
[----:B0-----:R-:W0:Y:S01]  /*ec30*/  S2R R127, SR_TID.X ;  /* 0x00000000007f7919 */ /* 0x001e220000002100 */
[----:B------:R-:W-:Y:S01]  /*ec40*/  @!P2 IMAD.MOV.U32 R126, RZ, RZ, R3 ;  /* 0x000000ffff7ea224 */ /* 0x000fe200078e0003 */
[----:B------:R-:W-:Y:S02]  /*ec50*/  PRMT R191, RZ, 0x7610, R191 ;  /* 0x00007610ffbf7816 */ /* 0x000fe400000000bf */
[----:B0-----:R-:W-:-:S04]  /*ec60*/  SHF.R.U32.HI R127, RZ, 0x6, R127 ;  /* 0x00000006ff7f7819 */ /* 0x001fc8000001167f */
[----:B------:R-:W-:-:S04]  /*ec70*/  SGXT.U32 R127, R127, 0x1 ;  /* 0x000000017f7f781a */ /* 0x000fc80000000000 */
[----:B------:R-:W-:-:S04]  /*ec80*/  LOP3.LUT R127, R127, 0x18, RZ, 0xfc, !PT ;  /* 0x000000187f7f7812 */ /* 0x000fc800078efcff */
[----:B------:R-:W-:Y:S01]  /*ec90*/  ISETP.GE.AND P4, PT, R127, R123, PT ;  /* 0x0000007b7f00720c */ /* 0x000fe20003f86270 */
[----:B------:R-:W-:-:S05]  /*eca0*/  @!P2 IMAD.MOV.U32 R127, RZ, RZ, R5 ;  /* 0x000000ffff7fa224 */ /* 0x000fca00078e0005 */
[----:B------:R0:W3:Y:S02]  /*ecb0*/  @!P2 LDG.E.U8 R192, desc[UR24][R126.64] ;  /* 0x000000187ec0a981 */ /* 0x0000e4000c1e1100 */
[----:B0-----:R-:W-:Y:S02]  /*ecc0*/  @!P3 IMAD.MOV.U32 R126, RZ, RZ, R4 ;  /* 0x000000ffff7eb224 */ /* 0x001fe400078e0004 */
[----:B------:R-:W-:-:S05]  /*ecd0*/  @!P3 IMAD.MOV.U32 R127, RZ, RZ, R6 ;  /* 0x000000ffff7fb224 */ /* 0x000fca00078e0006 */
[----:B------:R0:W4:Y:S01]  /*ece0*/  @!P3 LDG.E.U8 R191, desc[UR24][R126.64] ;  /* 0x000000187ebfb981 */ /* 0x000122000c1e1100 */
[----:B------:R-:W-:Y:S01]  /*ecf0*/  PRMT R208, RZ, 0x7610, R208 ;  /* 0x00007610ffd07816 */ /* 0x000fe200000000d0 */
[----:B0-----:R-:W0:Y:S01]  /*ed00*/  S2R R127, SR_TID.X ;  /* 0x00000000007f7919 */ /* 0x001e220000002100 */
[----:B------:R-:W-:Y:S01]  /*ed10*/  @!P4 IMAD.MOV.U32 R126, RZ, RZ, R7 ;  /* 0x000000ffff7ec224 */ /* 0x000fe200078e0007 */
[----:B0-----:R-:W-:-:S04]  /*ed20*/  SHF.R.U32.HI R127, RZ, 0x6, R127 ;  /* 0x00000006ff7f7819 */ /* 0x001fc8000001167f */
[----:B------:R-:W-:-:S04]  /*ed30*/  SGXT.U32 R127, R127, 0x1 ;  /* 0x000000017f7f781a */ /* 0x000fc80000000000 */
[----:B------:R-:W-:-:S04]  /*ed40*/  LOP3.LUT R127, R127, 0x2, RZ, 0xfc, !PT ;  /* 0x000000027f7f7812 */ /* 0x000fc800078efcff */
[----:B------:R-:W-:Y:S01]  /*ed50*/  ISETP.GE.AND P2, PT, R127, R123, PT ;  /* 0x0000007b7f00720c */ /* 0x000fe20003f46270 */
[----:B------:R-:W-:-:S05]  /*ed60*/  @!P4 IMAD.MOV.U32 R127, RZ, RZ, R9 ;  /* 0x000000ffff7fc224 */ /* 0x000fca00078e0009 */
[----:B------:R0:W5:Y:S01]  /*ed70*/  @!P4 LDG.E.U8 R208, desc[UR24][R126.64] ;  /* 0x000000187ed0c981 */ /* 0x000162000c1e1100 */
[----:B------:R-:W-:Y:S01]  /*ed80*/  PRMT R207, RZ, 0x7610, R207 ;  /* 0x00007610ffcf7816 */ /* 0x000fe200000000cf */
[----:B0-----:R-:W0:Y:S05]  /*ed90*/  S2R R127, SR_TID.X ;  /* 0x00000000007f7919 */ /* 0x001e2a0000002100 */
[----:B------:R-:W-:Y:S01]  /*eda0*/  @!P2 IMAD.MOV.U32 R126, RZ, RZ, R8 ;  /* 0x000000ffff7ea224 */ /* 0x000fe200078e0008 */
[----:B------:R-:W-:Y:S02]  /*edb0*/  PRMT R190, RZ, 0x7610, R190 ;  /* 0x00007610ffbe7816 */ /* 0x000fe400000000be */
[----:B0-----:R-:W-:-:S04]  /*edc0*/  SHF.R.U32.HI R127, RZ, 0x6, R127 ;  /* 0x00000006ff7f7819 */ /* 0x001fc8000001167f */
[----:B------:R-:W-:-:S04]  /*edd0*/  SGXT.U32 R127, R127, 0x1 ;  /* 0x000000017f7f781a */ /* 0x000fc80000000000 */
[----:B------:R-:W-:-:S04]  /*ede0*/  LOP3.LUT R127, R127, 0xa, RZ, 0xfc, !PT ;  /* 0x0000000a7f7f7812 */ /* 0x000fc800078efcff */
[----:B------:R-:W-:Y:S01]  /*edf0*/  ISETP.GE.AND P3, PT, R127, R123, PT ;  /* 0x0000007b7f00720c */ /* 0x000fe20003f66270 */
[----:B------:R-:W-:-:S05]  /*ee00*/  @!P2 IMAD.MOV.U32 R127, RZ, RZ, R10 ;  /* 0x000000ffff7fa224 */ /* 0x000fca00078e000a */
[----:B------:R0:W2:Y:S07]  /*ee10*/  @!P2 LDG.E.U8 R207, desc[UR24][R126.64] ;  /* 0x000000187ecfa981 */ /* 0x0000ae000c1e1100 */
[----:B0-----:R-:W-:Y:S02]  /*ee20*/  @!P3 IMAD.MOV.U32 R126, RZ, RZ, R11 ;  /* 0x000000ffff7eb224 */ /* 0x001fe400078e000b */
[----:B------:R-:W-:-:S05]  /*ee30*/  @!P3 IMAD.MOV.U32 R127, RZ, RZ, R12 ;  /* 0x000000ffff7fb224 */ /* 0x000fca00078e000c */
[----:B------:R0:W2:Y:S01]  /*ee40*/  @!P3 LDG.E.U8 R190, desc[UR24][R126.64] ;  /* 0x000000187ebeb981 */ /* 0x0000a2000c1e1100 */
[----:B------:R-:W-:Y:S01]  /*ee50*/  PRMT R189, RZ, 0x7610, R189 ;  /* 0x00007610ffbd7816 */ /* 0x000fe200000000bd */
[----:B0-----:R-:W0:Y:S02]  /*ee60*/  S2R R127, SR_TID.X ;  /* 0x00000000007f7919 */ /* 0x001e240000002100 */
[----:B0-----:R-:W-:-:S04]  /*ee70*/  SHF.R.U32.HI R127, RZ, 0x6, R127 ;  /* 0x00000006ff7f7819 */ /* 0x001fc8000001167f */
[----:B------:R-:W-:-:S04]  /*ee80*/  SGXT.U32 R127, R127, 0x1 ;  /* 0x000000017f7f781a */ /* 0x000fc80000000000 */
[C---:B------:R-:W-:Y:S02]  /*ee90*/  LOP3.LUT R126, R127.reuse, 0x12, RZ, 0xfc, !PT ;  /* 0x000000127f7e7812 */ /* 0x040fe400078efcff */
[----:B------:R-:W-:Y:S02]  /*eea0*/  LOP3.LUT R127, R127, 0x1a, RZ, 0xfc, !PT ;  /* 0x0000001a7f7f7812 */ /* 0x000fe400078efcff */
[-C--:B------:R-:W-:Y:S02]  /*eeb0*/  ISETP.GE.AND P2, PT, R126, R123.reuse, PT ;  /* 0x0000007b7e00720c */ /* 0x080fe40003f46270 */
[----:B------:R-:W-:-:S11]  /*eec0*/  ISETP.GE.AND P3, PT, R127, R123, PT ;  /* 0x0000007b7f00720c */ /* 0x000fd60003f66270 */
[----:B------:R-:W-:Y:S02]  /*eed0*/  @!P2 IMAD.MOV.U32 R126, RZ, RZ, R13 ;  /* 0x000000ffff7ea224 */ /* 0x000fe400078e000d */
[----:B------:R-:W-:-:S05]  /*eee0*/  @!P2 IMAD.MOV.U32 R127, RZ, RZ, R14 ;  /* 0x000000ffff7fa224 */ /* 0x000fca00078e000e */
[----:B------:R0:W2:Y:S01]  /*eef0*/  @!P2 LDG.E.U8 R189, desc[UR24][R126.64] ;  /* 0x000000187ebda981 */ /* 0x0000a2000c1e1100 */
        /* <DEDUP_REMOVED lines=10> */
[----:B0-----:R-:W0:Y:S05]  /*efa0*/  S2R R127, SR_TID.X ;  /* 0x00000000007f7919 */ /* 0x001e2a0000002100 */
        /* <DEDUP_REMOVED lines=37> */
[----:B0-----:R-:W-:-:S04]  /*f200*/  LEA.HI R127, R127, 0xe, RZ, 0x1a ;  /* 0x0000000e7f7f7811 */ /* 0x001fc800078fd0ff */
[----:B------:R-:W-:Y:S01]  /*f210*/  ISETP.GE.AND P3, PT, R127, R123, PT ;  /* 0x0000007b7f00720c */ /* 0x000fe20003f66270 */
[----:B------:R-:W-:-:S05]  /*f220*/  @!P2 IMAD.MOV.U32 R127, RZ, RZ, R29 ;  /* 0x000000ffff7fa224 */ /* 0x000fca00078e001d */
[----:B------:R0:W4:Y:S01]  /*f230*/  @!P2 LDG.E.U8 R204, desc[UR24][R126.64] ;  /* 0x000000187ecca981 */ /* 0x000122000c1e1100 */
        /* <DEDUP_REMOVED lines=12> */
[----:B0-----:R-:W-:-:S04]  /*f300*/  LEA.HI R127, R127, 0x1e, RZ, 0x1a ;  /* 0x0000001e7f7f7811 */ /* 0x001fc800078fd0ff */
[----:B------:R-:W-:Y:S01]  /*f310*/  ISETP.GE.AND P3, PT, R127, R123, PT ;  /* 0x0000007b7f00720c */ /* 0x000fe20003f66270 */
[----:B------:R-:W-:-:S05]  /*f320*/  @!P2 IMAD.MOV.U32 R127, RZ, RZ, R31 ;  /* 0x000000ffff7fa224 */ /* 0x000fca00078e001f */
[----:B------:R0:W5:Y:S01]  /*f330*/  @!P2 LDG.E.U8 R202, desc[UR24][R126.64] ;  /* 0x000000187ecaa981 */ /* 0x000162000c1e1100 */
[----:B------:R-:W-:Y:S01]  /*f340*/  PRMT R201, RZ, 0x7610, R201 ;  /* 0x00007610ffc97816 */ /* 0x000fe200000000c9 */
[----:B0-----:R-:W0:Y:S05]  /*f350*/  S2R R127, SR_TID.X ;  /* 0x00000000007f7919 */ /* 0x001e2a0000002100 */
[----:B------:R-:W-:Y:S01]  /*f360*/  @!P3 IMAD.MOV.U32 R126, RZ, RZ, R30 ;  /* 0x000000ffff7eb224 */ /* 0x000fe200078e001e */
[----:B------:R-:W-:Y:S02]  /*f370*/  PRMT R200, RZ, 0x7610, R200 ;  /* 0x00007610ffc87816 */ /* 0x000fe400000000c8 */
[----:B0-----:R-:W-:-:S04]  /*f380*/  LOP3.LUT R127, R127, 0x1f, RZ, 0xc0, !PT ;  /* 0x0000001f7f7f7812 */ /* 0x001fc800078ec0ff */
[----:B------:R-:W-:Y:S01]  /*f390*/  ISETP.GE.AND P2, PT, R127, R123, PT ;  /* 0x0000007b7f00720c */ /* 0x000fe20003f46270 */
[----:B------:R-:W-:-:S05]  /*f3a0*/  @!P3 IMAD.MOV.U32 R127, RZ, RZ, R32 ;  /* 0x000000ffff7fb224 */ /* 0x000fca00078e0020 */
[----:B------:R0:W5:Y:S01]  /*f3b0*/  @!P3 LDG.E.U8 R201, desc[UR24][R126.64] ;  /* 0x000000187ec9b981 */ /* 0x000162000c1e1100 */
[----:B------:R-:W-:Y:S06]  /*f3c0*/  BAR.SYNC.DEFER_BLOCKING 0x0 ;  /* 0x0000000000007b1d */ /* 0x000fec0000010000 */
[----:B0-----:R-:W-:Y:S02]  /*f3d0*/  @!P2 IMAD.MOV.U32 R126, RZ, RZ, R33 ;  /* 0x000000ffff7ea224 */ /* 0x001fe400078e0021 */
[----:B------:R-:W-:-:S05]  /*f3e0*/  @!P2 IMAD.MOV.U32 R127, RZ, RZ, R34 ;  /* 0x000000ffff7fa224 */ /* 0x000fca00078e0022 */
[----:B------:R0:W5:Y:S01]  /*f3f0*/  @!P2 LDG.E.U8 R200, desc[UR24][R126.64] ;  /* 0x000000187ec8a981 */ /* 0x000162000c1e1100 */
[----:B------:R-:W-:Y:S02]  /*f400*/  PRMT R199, RZ, 0x7610, R199 ;  /* 0x00007610ffc77816 */ /* 0x000fe400000000c7 */
[----:B------:R-:W-:Y:S01]  /*f410*/  PRMT R198, RZ, 0x7610, R198 ;  /* 0x00007610ffc67816 */ /* 0x000fe200000000c6 */
[----:B0-----:R-:W-:Y:S02]  /*f420*/  @!P2 IMAD.MOV.U32 R126, RZ, RZ, R35 ;  /* 0x000000ffff7ea224 */ /* 0x001fe400078e0023 */
[----:B------:R-:W-:-:S05]  /*f430*/  @!P2 IMAD.MOV.U32 R127, RZ, RZ, R37 ;  /* 0x000000ffff7fa224 */ /* 0x000fca00078e0025 */
[----:B------:R0:W5:Y:S01]  /*f440*/  @!P2 LDG.E.U8 R199, desc[UR24][R126.64] ;  /* 0x000000187ec7a981 */ /* 0x000162000c1e1100 */
        /* <DEDUP_REMOVED lines=15> */
[----:B------:R0:W5:Y:S04]  /*f540*/  @!P2 LDG.E.U8 R195, desc[UR24][R126.64] ;  /* 0x000000187ec3a981 */ /* 0x000168000c1e1100 */
[----:B--2---:R1:W-:Y:S01]  /*f550*/  STS.U8 [R160+UR11+0x8800], R193 ;  /* 0x008800c1a0007988 */ /* 0x0043e2000800000b */
[----:B0-----:R-:W-:Y:S02]  /*f560*/  @!P2 IMAD.MOV.U32 R126, RZ, RZ, R44 ;  /* 0x000000ffff7ea224 */ /* 0x001fe400078e002c */
[----:B------:R-:W-:Y:S01]  /*f570*/  @!P2 IMAD.MOV.U32 R127, RZ, RZ, R47 ;  /* 0x000000ffff7fa224 */ /* 0x000fe200078e002f */
[----:B-1----:R-:W-:-:S04]  /*f580*/  PRMT R193, RZ, 0x7610, R193 ;  /* 0x00007610ffc17816 */ /* 0x002fc800000000c1 */
[----:B------:R0:W2:Y:S04]  /*f590*/  @!P2 LDG.E.U8 R194, desc[UR24][R126.64] ;  /* 0x000000187ec2a981 */ /* 0x0000a8000c1e1100 */
[----:B---3--:R1:W-:Y:S01]  /*f5a0*/  STS.U8 [R160+UR11+0x8a00], R192 ;  /* 0x008a00c0a0007988 */ /* 0x0083e2000800000b */
[----:B0-----:R-:W-:Y:S02]  /*f5b0*/  @!P2 IMAD.MOV.U32 R126, RZ, RZ, R46 ;  /* 0x000000ffff7ea224 */ /* 0x001fe400078e002e */
[----:B------:R-:W-:Y:S01]  /*f5c0*/  @!P2 IMAD.MOV.U32 R127, RZ, RZ, R49 ;  /* 0x000000ffff7fa224 */ /* 0x000fe200078e0031 */
[----:B-1----:R-:W-:-:S04]  /*f5d0*/  PRMT R192, RZ, 0x7610, R192 ;  /* 0x00007610ffc07816 */ /* 0x002fc800000000c0 */
[----:B------:R0:W3:Y:S04]  /*f5e0*/  @!P2 LDG.E.U8 R193, desc[UR24][R126.64] ;  /* 0x000000187ec1a981 */ /* 0x0000e8000c1e1100 */
[----:B----4-:R1:W-:Y:S01]  /*f5f0*/  STS.U8 [R160+UR11+0x8c00], R191 ;  /* 0x008c00bfa0007988 */ /* 0x0103e2000800000b */
[----:B0-----:R-:W-:Y:S02]  /*f600*/  @!P2 IMAD.MOV.U32 R126, RZ, RZ, R48 ;  /* 0x000000ffff7ea224 */ /* 0x001fe400078e0030 */
[----:B------:R-:W-:Y:S01]  /*f610*/  @!P2 IMAD.MOV.U32 R127, RZ, RZ, R51 ;  /* 0x000000ffff7fa224 */ /* 0x000fe200078e0033 */
[----:B-1----:R-:W-:-:S04]  /*f620*/  PRMT R191, RZ, 0x7610, R191 ;  /* 0x00007610ffbf7816 */ /* 0x002fc800000000bf */
[----:B------:R0:W4:Y:S04]  /*f630*/  @!P2 LDG.E.U8 R192, desc[UR24][R126.64] ;  /* 0x000000187ec0a981 */ /* 0x000128000c1e1100 */
[----:B-----5:R1:W-:Y:S01]  /*f640*/  STS.U8 [R160+UR11+0x8e00], R208 ;  /* 0x008e00d0a0007988 */ /* 0x0203e2000800000b */
[----:B0-----:R-:W-:Y:S02]  /*f650*/  @!P2 IMAD.MOV.U32 R126, RZ, RZ, R50 ;  /* 0x000000ffff7ea224 */ /* 0x001fe400078e0032 */
[----:B------:R-:W-:Y:S01]  /*f660*/  @!P2 IMAD.MOV.U32 R127, RZ, RZ, R53 ;  /* 0x000000ffff7fa224 */ /* 0x000fe200078e0035 */
[----:B-1----:R-:W-:-:S04]  /*f670*/  PRMT R208, RZ, 0x7610, R208 ;  /* 0x00007610ffd07816 */ /* 0x002fc800000000d0 */
[----:B------:R0:W5:Y:S04]  /*f680*/  @!P2 LDG.E.U8 R191, desc[UR24][R126.64] ;  /* 0x000000187ebfa981 */ /* 0x000168000c1e1100 */
[----:B------:R1:W-:Y:S01]  /*f690*/  STS.U8 [R77+UR11+0x8880], R207 ;  /* 0x008880cf4d007988 */ /* 0x0003e2000800000b */
[----:B0-----:R-:W-:Y:S02]  /*f6a0*/  @!P2 IMAD.MOV.U32 R126, RZ, RZ, R52 ;  /* 0x000000ffff7ea224 */ /* 0x001fe400078e0034 */
[----:B------:R-:W-:Y:S01]  /*f6b0*/  @!P2 IMAD.MOV.U32 R127, RZ, RZ, R55 ;  /* 0x000000ffff7fa224 */ /* 0x000fe200078e0037 */
[----:B-1----:R-:W-:-:S04]  /*f6c0*/  PRMT R207, RZ, 0x7610, R207 ;  /* 0x00007610ffcf7816 */ /* 0x002fc800000000cf */
[----:B------:R0:W2:Y:S04]  /*f6d0*/  @!P2 LDG.E.U8 R208, desc[UR24][R126.64] ;  /* 0x000000187ed0a981 */ /* 0x0000a8000c1e1100 */
        /* <DEDUP_REMOVED lines=14> */
[----:B------:R0:W2:Y:S02]  /*f7c0*/  @!P2 LDG.E.U8 R189, desc[UR24][R126.64] ;  /* 0x000000187ebda981 */ /* 0x0000a4000c1e1100 */
[----:B0-----:R-:W-:Y:S02]  /*f7d0*/  @!P2 IMAD.MOV.U32 R126, RZ, RZ, R60 ;  /* 0x000000ffff7ea224 */ /* 0x001fe400078e003c */
[----:B------:R-:W-:-:S05]  /*f7e0*/  @!P2 IMAD.MOV.U32 R127, RZ, RZ, R63 ;  /* 0x000000ffff7fa224 */ /* 0x000fca00078e003f */
[----:B------:R0:W2:Y:S02]  /*f7f0*/  @!P2 LDG.E.U8 R188, desc[UR24][R126.64] ;  /* 0x000000187ebca981 */ /* 0x0000a4000c1e1100 */
[----:B0-----:R-:W-:Y:S01]  /*f800*/  LOP3.LUT R127, R160, 0x20, RZ, 0x3c, !PT ;  /* 0x00000020a07f7812 */ /* 0x001fe200078e3cff */
[----:B------:R-:W-:-:S04]  /*f810*/  @!P2 IMAD.MOV.U32 R126, RZ, RZ, R62 ;  /* 0x000000ffff7ea224 */ /* 0x000fc800078e003e */
[----:B------:R0:W-:Y:S02]  /*f820*/  STS.U8 [R127+UR11+0x8900], R187 ;  /* 0x008900bb7f007988 */ /* 0x0001e4000800000b */
[----:B0-----:R-:W-:Y:S01]  /*f830*/  PRMT R187, RZ, 0x7610, R187 ;  /* 0x00007610ffbb7816 */ /* 0x001fe200000000bb */
[----:B------:R-:W-:-:S05]  /*f840*/  @!P2 IMAD.MOV.U32 R127, RZ, RZ, R65 ;  /* 0x000000ffff7fa224 */ /* 0x000fca00078e0041 */
[----:B------:R0:W2:Y:S02]  /*f850*/  @!P2 LDG.E.U8 R187, desc[UR24][R126.64] ;  /* 0x000000187ebba981 */ /* 0x0000a4000c1e1100 */
[----:B0-----:R-:W-:Y:S01]  /*f860*/  LOP3.LUT R127, R160, 0x20, RZ, 0x3c, !PT ;  /* 0x00000020a07f7812 */ /* 0x001fe200078e3cff */
[----:B------:R-:W-:-:S04]  /*f870*/  @!P2 IMAD.MOV.U32 R126, RZ, RZ, R64 ;  /* 0x000000ffff7ea224 */ /* 0x000fc800078e0040 */
[----:B------:R0:W-:Y:S02]  /*f880*/  STS.U8 [R127+UR11+0x8b00], R186 ;  /* 0x008b00ba7f007988 */ /* 0x0001e4000800000b */
[----:B0-----:R-:W-:Y:S01]  /*f890*/  PRMT R186, RZ, 0x7610, R186 ;  /* 0x00007610ffba7816 */ /* 0x001fe200000000ba */
[----:B------:R-:W-:-:S05]  /*f8a0*/  @!P2 IMAD.MOV.U32 R127, RZ, RZ, R67 ;  /* 0x000000ffff7fa224 */ /* 0x000fca00078e0043 */
[----:B------:R0:W4:Y:S02]  /*f8b0*/  @!P2 LDG.E.U8 R186, desc[UR24][R126.64] ;  /* 0x000000187ebaa981 */ /* 0x000124000c1e1100 */
[----:B0-----:R-:W-:Y:S01]  /*f8c0*/  LOP3.LUT R127, R160, 0x20, RZ, 0x3c, !PT ;  /* 0x00000020a07f7812 */ /* 0x001fe200078e3cff */
[----:B------:R-:W-:-:S04]  /*f8d0*/  @!P2 IMAD.MOV.U32 R126, RZ, RZ, R66 ;  /* 0x000000ffff7ea224 */ /* 0x000fc800078e0042 */
[----:B------:R0:W-:Y:S02]  /*f8e0*/  STS.U8 [R127+UR11+0x8d00], R206 ;  /* 0x008d00ce7f007988 */ /* 0x0001e4000800000b */
[----:B0-----:R-:W-:Y:S01]  /*f8f0*/  PRMT R206, RZ, 0x7610, R206 ;  /* 0x00007610ffce7816 */ /* 0x001fe200000000ce */
[----:B------:R-:W-:-:S05]  /*f900*/  @!P2 IMAD.MOV.U32 R127, RZ, RZ, R69 ;  /* 0x000000ffff7fa224 */ /* 0x000fca00078e0045 */
[----:B------:R0:W5:Y:S02]  /*f910*/  @!P2 LDG.E.U8 R206, desc[UR24][R126.64] ;  /* 0x000000187ecea981 */ /* 0x000164000c1e1100 */
        /* <DEDUP_REMOVED lines=26> */
[----:B------:R0:W-:Y:S04]  /*fac0*/  STS.U8 [R127+UR11+0x8f80], R201 ;  /* 0x008f80c97f007988 */ /* 0x0001e8000800000b */
[----:B------:R1:W-:Y:S01]  /*fad0*/  STS.U8 [R160+UR11+0x4000], R200 ;  /* 0x004000c8a0007988 */ /* 0x0003e2000800000b */
[----:B0-----:R-:W-:Y:S01]  /*fae0*/  PRMT R201, RZ, 0x7610, R201 ;  /* 0x00007610ffc97816 */ /* 0x001fe200000000c9 */
[----:B------:R-:W-:Y:S01]  /*faf0*/  @!P2 IMAD.MOV.U32 R127, RZ, RZ, R128 ;  /* 0x000000ffff7fa224 */ /* 0x000fe200078e0080 */
[----:B-1----:R-:W-:-:S04]  /*fb00*/  PRMT R200, RZ, 0x7610, R200 ;  /* 0x00007610ffc87816 */ /* 0x002fc800000000c8 */
[----:B------:R0:W5:Y:S02]  /*fb10*/  @!P2 LDG.E.U8 R201, desc[UR24][R126.64] ;  /* 0x000000187ec9a981 */ /* 0x000164000c1e1100 */
[----:B0-----:R-:W-:Y:S02]  /*fb20*/  @!P2 IMAD.MOV.U32 R126, RZ, RZ, R133 ;  /* 0x000000ffff7ea224 */ /* 0x001fe400078e0085 */
[----:B------:R-:W-:-:S05]  /*fb30*/  @!P2 IMAD.MOV.U32 R127, RZ, RZ, R132 ;  /* 0x000000ffff7fa224 */ /* 0x000fca00078e0084 */
[----:B------:R0:W5:Y:S04]  /*fb40*/  @!P2 LDG.E.U8 R200, desc[UR24][R126.64] ;  /* 0x000000187ec8a981 */ /* 0x000168000c1e1100 */
[----:B------:R1:W-:Y:S01]  /*fb50*/  STS.U8 [R160+UR11+0x4100], R199 ;  /* 0x004100c7a0007988 */ /* 0x0003e2000800000b */
[----:B0-----:R-:W-:Y:S02]  /*fb60*/  @!P2 IMAD.MOV.U32 R126, RZ, RZ, R137 ;  /* 0x000000ffff7ea224 */ /* 0x001fe400078e0089 */
[----:B------:R-:W-:Y:S01]  /*fb70*/  @!P2 IMAD.MOV.U32 R127, RZ, RZ, R136 ;  /* 0x000000ffff7fa224 */ /* 0x000fe200078e0088 */
[----:B-1----:R-:W-:Y:S01]  /*fb80*/  PRMT R199, RZ, 0x7610, R199 ;  /* 0x00007610ffc77816 */ /* 0x002fe200000000c7 */
[----:B------:R0:W-:Y:S05]  /*fb90*/  STS.U8 [R160+UR11+0x4200], R198 ;  /* 0x004200c6a0007988 */ /* 0x0001ea000800000b */
[----:B------:R1:W5:Y:S01]  /*fba0*/  @!P2 LDG.E.U8 R199, desc[UR24][R126.64] ;  /* 0x000000187ec7a981 */ /* 0x000362000c1e1100 */
[----:B0-----:R-:W-:-:S03]  /*fbb0*/  PRMT R198, RZ, 0x7610, R198 ;  /* 0x00007610ffc67816 */ /* 0x001fc600000000c6 */
[----:B------:R0:W-:Y:S01]  /*fbc0*/  STS.U8 [R160+UR11+0x4300], R197 ;  /* 0x004300c5a0007988 */ /* 0x0001e2000800000b */
[----:B-1----:R-:W-:Y:S02]  /*fbd0*/  @!P2 IMAD.MOV.U32 R126, RZ, RZ, R141 ;  /* 0x000000ffff7ea224 */ /* 0x002fe400078e008d */
[----:B------:R-:W-:Y:S01]  /*fbe0*/  @!P2 IMAD.MOV.U32 R127, RZ, RZ, R140 ;  /* 0x000000ffff7fa224 */ /* 0x000fe200078e008c */
[----:B0-----:R-:W-:-:S04]  /*fbf0*/  PRMT R197, RZ, 0x7610, R197 ;  /* 0x00007610ffc57816 */ /* 0x001fc800000000c5 */
[----:B------:R0:W5:Y:S04]  /*fc00*/  @!P2 LDG.E.U8 R198, desc[UR24][R126.64] ;  /* 0x000000187ec6a981 */ /* 0x000168000c1e1100 */
[----:B------:R1:W-:Y:S01]  /*fc10*/  STS.U8 [R160+UR11+0x4400], R196 ;  /* 0x004400c4a0007988 */ /* 0x0003e2000800000b */
        /* <DEDUP_REMOVED lines=101> */
[----:B------:R0:W2:Y:S04]  /*10270*/  @!P2 LDG.E.U8 R200, desc[UR24][R126.64] ;  /* 0x000000187ec8a981 */ /* 0x0000a8000c1e1100 */
[----:B------:R-:W0:Y:S04]  /*10280*/  LDL R127, [R1] ;  /* 0x00000000017f7983 */ /* 0x000e280000100800 */
[----:B------:R1:W-:Y:S02]  /*10290*/  STS.U8 [R160+UR11+0x5800], R199 ;  /* 0x005800c7a0007988 */ /* 0x0003e4000800000b */
[----:B-1----:R-:W-:Y:S01]  /*102a0*/  PRMT R199, RZ, 0x7610, R199 ;  /* 0x00007610ffc77816 */ /* 0x002fe200000000c7 */
[----:B0-----:R-:W-:-:S02]  /*102b0*/  @!P2 IMAD.MOV.U32 R126, RZ, RZ, R127 ;  /* 0x000000ffff7ea224 */ /* 0x001fc400078e007f */
[----:B------:R-:W-:-:S05]  /*102c0*/  @!P2 IMAD.MOV.U32 R127, RZ, RZ, R252 ;  /* 0x000000ffff7fa224 */ /* 0x000fca00078e00fc */
[----:B------:R0:W2:Y:S04]  /*102d0*/  @!P2 LDG.E.U8 R199, desc[UR24][R126.64] ;  /* 0x000000187ec7a981 */ /* 0x0000a8000c1e1100 */
[----:B------:R-:W0:Y:S04]  /*102e0*/  LDL R126, [R1+0xc] ;  /* 0x00000c00017e7983 */ /* 0x000e280000100800 */
[----:B------:R-:W0:Y:S04]  /*102f0*/  LDL R127, [R1+0x10] ;  /* 0x00001000017f7983 */ /* 0x000e280000100800 */
[----:B------:R1:W-:Y:S02]  /*10300*/  STS.U8 [R160+UR11+0x5900], R198 ;  /* 0x005900c6a0007988 */ /* 0x0003e4000800000b */
[----:B-1----:R-:W-:-:S02]  /*10310*/  PRMT R198, RZ, 0x7610, R198 ;  /* 0x00007610ffc67816 */ /* 0x002fc400000000c6 */
[----:B0-----:R-:W-:-:S04]  /*10320*/  @!P2 LOP3.LUT R127, R127, R126, RZ, 0x3c, !PT ;  /* 0x0000007e7f7fa212 */ /* 0x001fc800078e3cff */
[----:B------:R-:W-:-:S04]  /*10330*/  @!P2 LOP3.LUT R126, R127, R126, RZ, 0x3c, !PT ;  /* 0x0000007e7f7ea212 */ /* 0x000fc800078e3cff */
[----:B------:R-:W-:-:S05]  /*10340*/  @!P2 LOP3.LUT R127, R127, R126, RZ, 0x3c, !PT ;  /* 0x0000007e7f7fa212 */ /* 0x000fca00078e3cff */
        /* <DEDUP_REMOVED lines=16> */
[----:B------:R0:W3:Y:S04]  /*10450*/  @!P2 LDG.E.U8 R196, desc[UR24][R126.64] ;  /* 0x000000187ec4a981 */ /* 0x0000e8000c1e1100 */
[----:B------:R-:W0:Y:S04]  /*10460*/  LDL R126, [R1+0x3c] ;  /* 0x00003c00017e7983 */ /* 0x000e280000100800 */
[----:B------:R-:W0:Y:S04]  /*10470*/  LDL R127, [R1+0x40] ;  /* 0x00004000017f7983 */ /* 0x000e280000100800 */
[----:B--2---:R1:W-:Y:S02]  /*10480*/  STS.U8 [R160+UR11+0x5c00], R195 ;  /* 0x005c00c3a0007988 */ /* 0x0043e4000800000b */
[----:B-1----:R-:W-:-:S02]  /*10490*/  PRMT R195, RZ, 0x7610, R195 ;  /* 0x00007610ffc37816 */ /* 0x002fc400000000c3 */
[----:B0-----:R-:W-:-:S04]  /*104a0*/  @!P2 LOP3.LUT R127, R127, R126, RZ, 0x3c, !PT ;  /* 0x0000007e7f7fa212 */ /* 0x001fc800078e3cff */
[----:B------:R-:W-:-:S04]  /*104b0*/  @!P2 LOP3.LUT R126, R127, R126, RZ, 0x3c, !PT ;  /* 0x0000007e7f7ea212 */ /* 0x000fc800078e3cff */
[----:B------:R-:W-:-:S05]  /*104c0*/  @!P2 LOP3.LUT R127, R127, R126, RZ, 0x3c, !PT ;  /* 0x0000007e7f7fa212 */ /* 0x000fca00078e3cff */
[----:B------:R0:W2:Y:S04]  /*104d0*/  @!P2 LDG.E.U8 R195, desc[UR24][R126.64] ;  /* 0x000000187ec3a981 */ /* 0x0000a8000c1e1100 */
[----:B------:R-:W0:Y:S04]  /*104e0*/  LDL R126, [R1+0x4c] ;  /* 0x00004c00017e7983 */ /* 0x000e280000100800 */
[----:B------:R-:W0:Y:S04]  /*104f0*/  LDL R127, [R1+0x50] ;  /* 0x00005000017f7983 */ /* 0x000e280000100800 */
[----:B---3--:R1:W-:Y:S02]  /*10500*/  STS.U8 [R160+UR11+0x5d00], R194 ;  /* 0x005d00c2a0007988 */ /* 0x0083e4000800000b */
[----:B-1----:R-:W-:-:S02]  /*10510*/  PRMT R194, RZ, 0x7610, R194 ;  /* 0x00007610ffc27816 */ /* 0x002fc400000000c2 */
[----:B0-----:R-:W-:-:S04]  /*10520*/  @!P2 LOP3.LUT R127, R127, R126, RZ, 0x3c, !PT ;  /* 0x0000007e7f7fa212 */ /* 0x001fc800078e3cff */
[----:B------:R-:W-:-:S04]  /*10530*/  @!P2 LOP3.LUT R126, R127, R126, RZ, 0x3c, !PT ;  /* 0x0000007e7f7ea212 */ /* 0x000fc800078e3cff */
[----:B------:R-:W-:-:S05]  /*10540*/  @!P2 LOP3.LUT R127, R127, R126, RZ, 0x3c, !PT ;  /* 0x0000007e7f7fa212 */ /* 0x000fca00078e3cff */
[----:B------:R0:W3:Y:S04]  /*10550*/  @!P2 LDG.E.U8 R194, desc[UR24][R126.64] ;  /* 0x000000187ec2a981 */ /* 0x0000e8000c1e1100 */
[----:B------:R-:W0:Y:S04]  /*10560*/  LDL R126, [R1+0x5c] ;  /* 0x00005c00017e7983 */ /* 0x000e280000100800 */
[----:B------:R-:W0:Y:S04]  /*10570*/  LDL R127, [R1+0x60] ;  /* 0x00006000017f7983 */ /* 0x000e280000100800 */
[----:B----4-:R1:W-:Y:S02]  /*10580*/  STS.U8 [R160+UR11+0x5e00], R193 ;  /* 0x005e00c1a0007988 */ /* 0x0103e4000800000b */
[----:B-1----:R-:W-:-:S02]  /*10590*/  PRMT R193, RZ, 0x7610, R193 ;  /* 0x00007610ffc17816 */ /* 0x002fc400000000c1 */
[----:B0-----:R-:W-:-:S04]  /*105a0*/  @!P2 LOP3.LUT R127, R127, R126, RZ, 0x3c, !PT ;  /* 0x0000007e7f7fa212 */ /* 0x001fc800078e3cff */
[----:B------:R-:W-:-:S04]  /*105b0*/  @!P2 LOP3.LUT R126, R127, R126, RZ, 0x3c, !PT ;  /* 0x0000007e7f7ea212 */ /* 0x000fc800078e3cff */
[----:B------:R-:W-:-:S05]  /*105c0*/  @!P2 LOP3.LUT R127, R127, R126, RZ, 0x3c, !PT ;  /* 0x0000007e7f7fa212 */ /* 0x000fca00078e3cff */
[----:B------:R0:W4:Y:S04]  /*105d0*/  @!P2 LDG.E.U8 R193, desc[UR24][R126.64] ;  /* 0x000000187ec1a981 */ /* 0x000128000c1e1100 */
[----:B------:R-:W0:Y:S04]  /*105e0*/  LDL R126, [R1+0x74] ;  /* 0x00007400017e7983 */ /* 0x000e280000100800 */
[----:B------:R-:W0:Y:S04]  /*105f0*/  LDL R127, [R1+0x78] ;  /* 0x00007800017f7983 */ /* 0x000e280000100800 */
[----:B-----5:R1:W-:Y:S02]  /*10600*/  STS.U8 [R160+UR11+0x5f00], R192 ;  /* 0x005f00c0a0007988 */ /* 0x0203e4000800000b */
[----:B-1----:R-:W-:-:S02]  /*10610*/  PRMT R192, RZ, 0x7610, R192 ;  /* 0x00007610ffc07816 */ /* 0x002fc400000000c0 */
[----:B0-----:R-:W-:-:S04]  /*10620*/  @!P2 LOP3.LUT R127, R127, R126, RZ, 0x3c, !PT ;  /* 0x0000007e7f7fa212 */ /* 0x001fc800078e3cff */
[----:B------:R-:W-:-:S04]  /*10630*/  @!P2 LOP3.LUT R126, R127, R126, RZ, 0x3c, !PT ;  /* 0x0000007e7f7ea212 */ /* 0x000fc800078e3cff */
[----:B------:R-:W-:-:S05]  /*10640*/  @!P2 LOP3.LUT R127, R127, R126, RZ, 0x3c, !PT ;  /* 0x0000007e7f7fa212 */ /* 0x000fca00078e3cff */
[----:B------:R0:W5:Y:S04]  /*10650*/  @!P2 LDG.E.U8 R192, desc[UR24][R126.64] ;  /* 0x000000187ec0a981 */ /* 0x000168000c1e1100 */
        /* <DEDUP_REMOVED lines=66> */
[----:B------:R1:W-:Y:S04]  /*10a80*/  STS.U8 [R160+UR11+0x6800], R206 ;  /* 0x006800cea0007988 */ /* 0x0003e8000800000b */
[----:B------:R3:W-:Y:S01]  /*10a90*/  STS.U8 [R160+UR11+0x6900], R205 ;  /* 0x006900cda0007988 */ /* 0x0007e2000800000b */
[----:B-1----:R-:W-:-:S02]  /*10aa0*/  PRMT R206, RZ, 0x7610, R206 ;  /* 0x00007610ffce7816 */ /* 0x002fc400000000ce */
[----:B---3--:R-:W-:-:S06]  /*10ab0*/  PRMT R205, RZ, 0x7610, R205 ;  /* 0x00007610ffcd7816 */ /* 0x008fcc00000000cd */
[----:B------:R-:W3:Y:S04]  /*10ac0*/  @!P2 LDG.E.U8 R205, desc[UR24][R78.64] ;  /* 0x000000184ecda981 */ /* 0x000ee8000c1e1100 */
[----:B------:R1:W-:Y:S04]  /*10ad0*/  STS.U8 [R160+UR11+0x6a00], R204 ;  /* 0x006a00cca0007988 */ /* 0x0003e8000800000b */
[----:B------:R4:W-:Y:S01]  /*10ae0*/  STS.U8 [R160+UR11+0x6b00], R203 ;  /* 0x006b00cba0007988 */ /* 0x0009e2000800000b */
[----:B-1----:R-:W-:Y:S02]  /*10af0*/  PRMT R204, RZ, 0x7610, R204 ;  /* 0x00007610ffcc7816 */ /* 0x002fe400000000cc */
[----:B----4-:R-:W-:-:S04]  /*10b00*/  PRMT R203, RZ, 0x7610, R203 ;  /* 0x00007610ffcb7816 */ /* 0x010fc800000000cb */
[----:B------:R-:W4:Y:S04]  /*10b10*/  @!P2 LDG.E.U8 R204, desc[UR24][R80.64] ;  /* 0x0000001850cca981 */ /* 0x000f28000c1e1100 */
[----:B------:R1:W-:Y:S04]  /*10b20*/  STS.U8 [R160+UR11+0x6c00], R202 ;  /* 0x006c00caa0007988 */ /* 0x0003e8000800000b */
[----:B------:R-:W2:Y:S01]  /*10b30*/  @!P2 LDG.E.U8 R203, desc[UR24][R82.64] ;  /* 0x0000001852cba981 */ /* 0x000ea2000c1e1100 */
[----:B-1----:R-:W-:-:S03]  /*10b40*/  PRMT R202, RZ, 0x7610, R202 ;  /* 0x00007610ffca7816 */ /* 0x002fc600000000ca */
[----:B------:R1:W-:Y:S04]  /*10b50*/  STS.U8 [R160+UR11+0x6d00], R201 ;  /* 0x006d00c9a0007988 */ /* 0x0003e8000800000b */
[----:B------:R-:W3:Y:S01]  /*10b60*/  @!P2 LDG.E.U8 R202, desc[UR24][R84.64] ;  /* 0x0000001854caa981 */ /* 0x000ee2000c1e1100 */
[----:B-1----:R-:W-:-:S03]  /*10b70*/  PRMT R201, RZ, 0x7610, R201 ;  /* 0x00007610ffc97816 */ /* 0x002fc600000000c9 */
[----:B------:R1:W-:Y:S04]  /*10b80*/  STS.U8 [R160+UR11+0x6e00], R200 ;  /* 0x006e00c8a0007988 */ /* 0x0003e8000800000b */
[----:B------:R-:W3:Y:S01]  /*10b90*/  @!P2 LDG.E.U8 R201, desc[UR24][R86.64] ;  /* 0x0000001856c9a981 */ /* 0x000ee2000c1e1100 */
[----:B-1----:R-:W-:-:S03]  /*10ba0*/  PRMT R200, RZ, 0x7610, R200 ;  /* 0x00007610ffc87816 */ /* 0x002fc600000000c8 */
[----:B------:R1:W-:Y:S04]  /*10bb0*/  STS.U8 [R160+UR11+0x6f00], R199 ;  /* 0x006f00c7a0007988 */ /* 0x0003e8000800000b */
[----:B------:R-:W3:Y:S01]  /*10bc0*/  @!P2 LDG.E.U8 R200, desc[UR24][R88.64] ;  /* 0x0000001858c8a981 */ /* 0x000ee2000c1e1100 */
[----:B0-----:R-:W-:-:S04]  /*10bd0*/  @!P2 LOP3.LUT R127, R127, R126, RZ, 0x3c, !PT ;  /* 0x0000007e7f7fa212 */ /* 0x001fc800078e3cff */
[----:B------:R-:W-:-:S04]  /*10be0*/  @!P2 LOP3.LUT R126, R127, R126, RZ, 0x3c, !PT ;  /* 0x0000007e7f7ea212 */ /* 0x000fc800078e3cff */
[----:B------:R-:W-:-:S05]  /*10bf0*/  @!P2 LOP3.LUT R127, R127, R126, RZ, 0x3c, !PT ;  /* 0x0000007e7f7fa212 */ /* 0x000fca00078e3cff */
[----:B------:R0:W3:Y:S01]  /*10c00*/  @!P2 LDG.E.U8 R206, desc[UR24][R126.64] ;  /* 0x000000187ecea981 */ /* 0x0000e2000c1e1100 */
[----:B-1----:R-:W-:-:S03]  /*10c10*/  PRMT R199, RZ, 0x7610, R199 ;  /* 0x00007610ffc77816 */ /* 0x002fc600000000c7 */
[----:B------:R1:W-:Y:S04]  /*10c20*/  STS.U8 [R160+UR11+0x7000], R198 ;  /* 0x007000c6a0007988 */ /* 0x0003e8000800000b */
[----:B------:R-:W4:Y:S01]  /*10c30*/  @!P2 LDG.E.U8 R199, desc[UR24][R90.64] ;  /* 0x000000185ac7a981 */ /* 0x000f22000c1e1100 */
[----:B-1----:R-:W-:-:S03]  /*10c40*/  PRMT R198, RZ, 0x7610, R198 ;  /* 0x00007610ffc67816 */ /* 0x002fc600000000c6 */
[----:B------:R1:W-:Y:S04]  /*10c50*/  STS.U8 [R160+UR11+0x7100], R197 ;  /* 0x007100c5a0007988 */ /* 0x0003e8000800000b */
[----:B------:R-:W4:Y:S01]  /*10c60*/  @!P2 LDG.E.U8 R198, desc[UR24][R92.64] ;  /* 0x000000185cc6a981 */ /* 0x000f22000c1e1100 */
[----:B-1----:R-:W-:-:S03]  /*10c70*/  PRMT R197, RZ, 0x7610, R197 ;  /* 0x00007610ffc57816 */ /* 0x002fc600000000c5 */
[----:B------:R1:W-:Y:S04]  /*10c80*/  STS.U8 [R160+UR11+0x7200], R196 ;  /* 0x007200c4a0007988 */ /* 0x0003e8000800000b */
[----:B------:R-:W4:Y:S01]  /*10c90*/  @!P2 LDG.E.U8 R197, desc[UR24][R94.64] ;  /* 0x000000185ec5a981 */ /* 0x000f22000c1e1100 */
[----:B-1----:R-:W-:-:S03]  /*10ca0*/  PRMT R196, RZ, 0x7610, R196 ;  /* 0x00007610ffc47816 */ /* 0x002fc600000000c4 */
[----:B--2---:R1:W-:Y:S04]  /*10cb0*/  STS.U8 [R160+UR11+0x7300], R195 ;  /* 0x007300c3a0007988 */ /* 0x0043e8000800000b */
[----:B------:R-:W2:Y:S01]  /*10cc0*/  @!P2 LDG.E.U8 R196, desc[UR24][R96.64] ;  /* 0x0000001860c4a981 */ /* 0x000ea2000c1e1100 */
[----:B-1----:R-:W-:-:S03]  /*10cd0*/  PRMT R195, RZ, 0x7610, R195 ;  /* 0x00007610ffc37816 */ /* 0x002fc600000000c3 */
[----:B------:R1:W-:Y:S04]  /*10ce0*/  STS.U8 [R160+UR11+0x7400], R194 ;  /* 0x007400c2a0007988 */ /* 0x0003e8000800000b */
[----:B------:R-:W2:Y:S01]  /*10cf0*/  @!P2 LDG.E.U8 R195, desc[UR24][R98.64] ;  /* 0x0000001862c3a981 */ /* 0x000ea2000c1e1100 */
[----:B-1----:R-:W-:-:S03]  /*10d00*/  PRMT R194, RZ, 0x7610, R194 ;  /* 0x00007610ffc27816 */ /* 0x002fc600000000c2 */
[----:B------:R1:W-:Y:S04]  /*10d10*/  STS.U8 [R160+UR11+0x7500], R193 ;  /* 0x007500c1a0007988 */ /* 0x0003e8000800000b */
[----:B------:R-:W2:Y:S01]  /*10d20*/  @!P2 LDG.E.U8 R194, desc[UR24][R100.64] ;  /* 0x0000001864c2a981 */ /* 0x000ea2000c1e1100 */
[----:B-1----:R-:W-:-:S03]  /*10d30*/  PRMT R193, RZ, 0x7610, R193 ;  /* 0x00007610ffc17816 */ /* 0x002fc600000000c1 */
[----:B-----5:R1:W-:Y:S04]  /*10d40*/  STS.U8 [R160+UR11+0x7600], R192 ;  /* 0x007600c0a0007988 */ /* 0x0203e8000800000b */
[----:B------:R-:W5:Y:S01]  /*10d50*/  @!P2 LDG.E.U8 R193, desc[UR24][R102.64] ;  /* 0x0000001866c1a981 */ /* 0x000f62000c1e1100 */
[----:B-1----:R-:W-:-:S03]  /*10d60*/  PRMT R192, RZ, 0x7610, R192 ;  /* 0x00007610ffc07816 */ /* 0x002fc600000000c0 */
[----:B------:R1:W-:Y:S04]  /*10d70*/  STS.U8 [R160+UR11+0x7700], R191 ;  /* 0x007700bfa0007988 */ /* 0x0003e8000800000b */
        /* <DEDUP_REMOVED lines=15> */
[----:B------:R-:W5:Y:S01]  /*10e70*/  @!P2 LDG.E.U8 R189, desc[UR24][R114.64] ;  /* 0x0000001872bda981 */ /* 0x000f62000c1e1100 */
[----:B-1----:R-:W-:-:S03]  /*10e80*/  PRMT R188, RZ, 0x7610, R188 ;  /* 0x00007610ffbc7816 */ /* 0x002fc600000000bc */
[----:B------:R1:W-:Y:S04]  /*10e90*/  STS.U8 [R160+UR11+0x7d00], R187 ;  /* 0x007d00bba0007988 */ /* 0x0003e8000800000b */
[----:B------:R-:W5:Y:S01]  /*10ea0*/  @!P2 LDG.E.U8 R188, desc[UR24][R116.64] ;  /* 0x0000001874bca981 */ /* 0x000f62000c1e1100 */
[----:B-1----:R-:W-:-:S03]  /*10eb0*/  PRMT R187, RZ, 0x7610, R187 ;  /* 0x00007610ffbb7816 */ /* 0x002fc600000000bb */
[----:B------:R1:W-:Y:S01]  /*10ec0*/  STS.U8 [R160+UR11+0x7e00], R186 ;  /* 0x007e00baa0007988 */ /* 0x0003e2000800000b */
[----:B0-----:R-:W-:Y:S02]  /*10ed0*/  @!P2 IMAD.MOV.U32 R126, RZ, RZ, R125 ;  /* 0x000000ffff7ea224 */ /* 0x001fe400078e007d */
[----:B------:R-:W-:Y:S01]  /*10ee0*/  @!P2 IMAD.MOV.U32 R127, RZ, RZ, R120 ;  /* 0x000000ffff7fa224 */ /* 0x000fe200078e0078 */
[----:B------:R-:W5:Y:S01]  /*10ef0*/  @!P2 LDG.E.U8 R187, desc[UR24][R118.64] ;  /* 0x0000001876bba981 */ /* 0x000f62000c1e1100 */
[----:B-1----:R-:W-:-:S06]  /*10f00*/  PRMT R186, RZ, 0x7610, R186 ;  /* 0x00007610ffba7816 */ /* 0x002fcc00000000ba */
[----:B------:R0:W5:Y:S02]  /*10f10*/  @!P2 LDG.E.U8 R186, desc[UR24][R126.64] ;  /* 0x000000187ebaa981 */ /* 0x000164000c1e1100 */
[----:B0-----:R-:W-:Y:S02]  /*10f20*/  @!P2 IMAD.MOV.U32 R126, RZ, RZ, R131 ;  /* 0x000000ffff7ea224 */ /* 0x001fe400078e0083 */
[----:B------:R-:W-:Y:S01]  /*10f30*/  @!P2 IMAD.MOV.U32 R127, RZ, RZ, R130 ;  /* 0x000000ffff7fa224 */ /* 0x000fe200078e0082 */
[----:B---3--:R0:W-:Y:S04]  /*10f40*/  STS.U8 [R160+UR11+0x7f00], R206 ;  /* 0x007f00cea0007988 */ /* 0x0081e8000800000b */
[----:B------:R1:W-:Y:S01]  /*10f50*/  STS.U8 [R77+UR11+0x4080], R205 ;  /* 0x004080cd4d007988 */ /* 0x0003e2000800000b */
[----:B0-----:R-:W-:-:S02]  /*10f60*/  PRMT R206, RZ, 0x7610, R206 ;  /* 0x00007610ffce7816 */ /* 0x001fc400000000ce */
[----:B-1----:R-:W-:-:S04]  /*10f70*/  PRMT R205, RZ, 0x7610, R205 ;  /* 0x00007610ffcd7816 */ /* 0x002fc800000000cd */
[----:B------:R0:W3:Y:S02]  /*10f80*/  @!P2 LDG.E.U8 R206, desc[UR24][R126.64] ;  /* 0x000000187ecea981 */ /* 0x0000e4000c1e1100 */
[----:B0-----:R-:W-:Y:S02]  /*10f90*/  @!P2 IMAD.MOV.U32 R126, RZ, RZ, R135 ;  /* 0x000000ffff7ea224 */ /* 0x001fe400078e0087 */
[----:B------:R-:W-:-:S05]  /*10fa0*/  @!P2 IMAD.MOV.U32 R127, RZ, RZ, R134 ;  /* 0x000000ffff7fa224 */ /* 0x000fca00078e0086 */
[----:B------:R0:W3:Y:S04]  /*10fb0*/  @!P2 LDG.E.U8 R205, desc[UR24][R126.64] ;  /* 0x000000187ecda981 */ /* 0x0000e8000c1e1100 */
[----:B----4-:R1:W-:Y:S01]  /*10fc0*/  STS.U8 [R77+UR11+0x4180], R204 ;  /* 0x004180cc4d007988 */ /* 0x0103e2000800000b */
[----:B0-----:R-:W-:Y:S02]  /*10fd0*/  @!P2 IMAD.MOV.U32 R126, RZ, RZ, R139 ;  /* 0x000000ffff7ea224 */ /* 0x001fe400078e008b */
[----:B------:R-:W-:Y:S01]  /*10fe0*/  @!P2 IMAD.MOV.U32 R127, RZ, RZ, R138 ;  /* 0x000000ffff7fa224 */ /* 0x000fe200078e008a */
[----:B-1----:R-:W-:Y:S01]  /*10ff0*/  PRMT R204, RZ, 0x7610, R204 ;  /* 0x00007610ffcc7816 */ /* 0x002fe200000000cc */
[----:B------:R0:W-:Y:S05]  /*11000*/  STS.U8 [R77+UR11+0x4280], R203 ;  /* 0x004280cb4d007988 */ /* 0x0001ea000800000b */
[----:B------:R1:W4:Y:S01]  /*11010*/  @!P2 LDG.E.U8 R204, desc[UR24][R126.64] ;  /* 0x000000187ecca981 */ /* 0x000322000c1e1100 */
[----:B0-----:R-:W-:-:S03]  /*11020*/  PRMT R203, RZ, 0x7610, R203 ;  /* 0x00007610ffcb7816 */ /* 0x001fc600000000cb */
[----:B------:R0:W-:Y:S01]  /*11030*/  STS.U8 [R77+UR11+0x4380], R202 ;  /* 0x004380ca4d007988 */ /* 0x0001e2000800000b */
[----:B-1----:R-:W-:Y:S02]  /*11040*/  @!P2 IMAD.MOV.U32 R126, RZ, RZ, R143 ;  /* 0x000000ffff7ea224 */ /* 0x002fe400078e008f */
[----:B------:R-:W-:Y:S01]  /*11050*/  @!P2 IMAD.MOV.U32 R127, RZ, RZ, R142 ;  /* 0x000000ffff7fa224 */ /* 0x000fe200078e008e */
[----:B0-----:R-:W-:-:S04]  /*11060*/  PRMT R202, RZ, 0x7610, R202 ;  /* 0x00007610ffca7816 */ /* 0x001fc800000000ca */
[----:B------:R0:W3:Y:S04]  /*11070*/  @!P2 LDG.E.U8 R203, desc[UR24][R126.64] ;  /* 0x000000187ecba981 */ /* 0x0000e8000c1e1100 */
[----:B------:R1:W-:Y:S01]  /*11080*/  STS.U8 [R77+UR11+0x4480], R201 ;  /* 0x004480c94d007988 */ /* 0x0003e2000800000b */
[----:B0-----:R-:W-:Y:S02]  /*11090*/  @!P2 IMAD.MOV.U32 R126, RZ, RZ, R147 ;  /* 0x000000ffff7ea224 */ /* 0x001fe400078e0093 */
[----:B------:R-:W-:Y:S01]  /*110a0*/  @!P2 IMAD.MOV.U32 R127, RZ, RZ, R146 ;  /* 0x000000ffff7fa224 */ /* 0x000fe200078e0092 */
[----:B-1----:R-:W-:-:S04]  /*110b0*/  PRMT R201, RZ, 0x7610, R201 ;  /* 0x00007610ffc97816 */ /* 0x002fc800000000c9 */
[----:B------:R0:W4:Y:S04]  /*110c0*/  @!P2 LDG.E.U8 R202, desc[UR24][R126.64] ;  /* 0x000000187ecaa981 */ /* 0x000128000c1e1100 */
        /* <DEDUP_REMOVED lines=20> */
[----:B--2---:R1:W-:Y:S01]  /*11210*/  STS.U8 [R77+UR11+0x4980], R196 ;  /* 0x004980c44d007988 */ /* 0x0043e2000800000b */
        /* <DEDUP_REMOVED lines=212> */
[----:B------:R-:W5:Y:S04]  /*11f60*/  @!P2 LDG.E.U8 R190, desc[UR24][R126.64] ;  /* 0x000000187ebea981 */ /* 0x000f68000c1e1100 */
[----:B------:R0:W-:Y:S04]  /*11f70*/  STS.U8 [R77+UR11+0x6980], R189 ;  /* 0x006980bd4d007988 */ /* 0x0001e8000800000b */
[----:B------:R0:W-:Y:S04]  /*11f80*/  STS.U8 [R77+UR11+0x6a80], R188 ;  /* 0x006a80bc4d007988 */ /* 0x0001e8000800000b */
[----:B------:R0:W-:Y:S04]  /*11f90*/  STS.U8 [R77+UR11+0x6b80], R187 ;  /* 0x006b80bb4d007988 */ /* 0x0001e8000800000b */
[----:B---3--:R0:W-:Y:S04]  /*11fa0*/  STS.U8 [R77+UR11+0x6c80], R186 ;  /* 0x006c80ba4d007988 */ /* 0x0081e8000800000b */
[----:B------:R0:W-:Y:S04]  /*11fb0*/  STS.U8 [R77+UR11+0x6d80], R206 ;  /* 0x006d80ce4d007988 */ /* 0x0001e8000800000b */
[----:B------:R0:W-:Y:S04]  /*11fc0*/  STS.U8 [R77+UR11+0x6e80], R205 ;  /* 0x006e80cd4d007988 */ /* 0x0001e8000800000b */
[----:B----4-:R0:W-:Y:S04]  /*11fd0*/  STS.U8 [R77+UR11+0x6f80], R204 ;  /* 0x006f80cc4d007988 */ /* 0x0101e8000800000b */
[----:B------:R0:W-:Y:S04]  /*11fe0*/  STS.U8 [R77+UR11+0x7080], R203 ;  /* 0x007080cb4d007988 */ /* 0x0001e8000800000b */
[----:B------:R0:W-:Y:S04]  /*11ff0*/  STS.U8 [R77+UR11+0x7180], R202 ;  /* 0x007180ca4d007988 */ /* 0x0001e8000800000b */
[----:B------:R0:W-:Y:S04]  /*12000*/  STS.U8 [R77+UR11+0x7280], R201 ;  /* 0x007280c94d007988 */ /* 0x0001e8000800000b */
[----:B------:R0:W-:Y:S04]  /*12010*/  STS.U8 [R77+UR11+0x7380], R200 ;  /* 0x007380c84d007988 */ /* 0x0001e8000800000b */
[----:B------:R0:W-:Y:S04]  /*12020*/  STS.U8 [R77+UR11+0x7480], R199 ;  /* 0x007480c74d007988 */ /* 0x0001e8000800000b */
[----:B------:R0:W-:Y:S04]  /*12030*/  STS.U8 [R77+UR11+0x7580], R198 ;  /* 0x007580c64d007988 */ /* 0x0001e8000800000b */
[----:B--2---:R0:W-:Y:S04]  /*12040*/  STS.U8 [R77+UR11+0x7680], R197 ;  /* 0x007680c54d007988 */ /* 0x0041e8000800000b */
[----:B------:R0:W-:Y:S04]  /*12050*/  STS.U8 [R77+UR11+0x7780], R196 ;  /* 0x007780c44d007988 */ /* 0x0001e8000800000b */
[----:B------:R0:W-:Y:S04]  /*12060*/  STS.U8 [R77+UR11+0x7880], R195 ;  /* 0x007880c34d007988 */ /* 0x0001e8000800000b */
[----:B-----5:R0:W-:Y:S04]  /*12070*/  STS.U8 [R77+UR11+0x7980], R194 ;  /* 0x007980c24d007988 */ /* 0x0201e8000800000b */
[----:B------:R0:W-:Y:S04]  /*12080*/  STS.U8 [R77+UR11+0x7a80], R193 ;  /* 0x007a80c14d007988 */ /* 0x0001e8000800000b */
[----:B------:R0:W-:Y:S04]  /*12090*/  STS.U8 [R77+UR11+0x7b80], R192 ;  /* 0x007b80c04d007988 */ /* 0x0001e8000800000b */
[----:B------:R0:W-:Y:S04]  /*120a0*/  STS.U8 [R77+UR11+0x7c80], R191 ;  /* 0x007c80bf4d007988 */ /* 0x0001e8000800000b */
[----:B------:R0:W-:Y:S04]  /*120b0*/  STS.U8 [R77+UR11+0x7d80], R208 ;  /* 0x007d80d04d007988 */ /* 0x0001e8000800000b */
[----:B------:R0:W-:Y:S01]  /*120c0*/  STS.U8 [R77+UR11+0x7e80], R207 ;  /* 0x007e80cf4d007988 */ /* 0x0001e2000800000b */
[----:B------:R-:W-:Y:S01]  /*120d0*/  ULEA UR13, UR22, UR11, 0x3 ;  /* 0x0000000b160d7291 */ /* 0x000fe2000f8e18ff */
[----:B------:R-:W-:-:S03]  /*120e0*/  UMOV UR4, UR5 ;  /* 0x0000000500047c82 */ /* 0x000fc60008000000 */
[----:B------:R-:W-:Y:S01]  /*120f0*/  UIADD3 UR13, UPT, UPT, UR13, 0x9000, URZ ;  /* 0x000090000d0d7890 */ /* 0x000fe2000fffe0ff */
[----:B------:R0:W-:Y:S01]  /*12100*/  STS.U8 [R77+UR11+0x7f80], R190 ;  /* 0x007f80be4d007988 */ /* 0x0001e2000800000b */
[----:B------:R1:W-:Y:S06]  /*12110*/  MEMBAR.ALL.CTA ;  /* 0x0000000000007992 */ /* 0x0003ec0000008000 */
[----:B-1----:R-:W1:Y:S02]  /*12120*/  FENCE.VIEW.ASYNC.S ;  /* 0x00000000000073c6 */ /* 0x002e640000000000 */
[----:B-1----:R-:W-:Y:S06]  /*12130*/  BAR.SYNC.DEFER_BLOCKING 0x0 ;  /* 0x0000000000007b1d */ /* 0x002fec0000010000 */
[----:B------:R-:W-:Y:S05]  /*12140*/  @P0 BRA `(.L_x_9) ;  /* 0x0000000000380947 */ /* 0x000fea0003800000 */
[----:B------:R-:W-:Y:S01]  /*12150*/  UIADD3 UR23, UPT, UPT, UR10, 0x100000, URZ ;  /* 0x001000000a177890 */ /* 0x000fe2000fffe0ff */
[----:B------:R-:W-:Y:S01]  /*12160*/  UMOV UR18, UR6 ;  /* 0x0000000600127c82 */ /* 0x000fe20008000000 */
[----:B------:R-:W-:Y:S01]  /*12170*/  UMOV UR19, 0xc0004010 ;  /* 0xc000401000137882 */ /* 0x000fe20000000000 */
[----:B------:R-:W-:Y:S01]  /*12180*/  UMOV UR20, 0x0 ;  /* 0x0000000000147882 */ /* 0x000fe20000000000 */
[----:B------:R-:W-:Y:S01]  /*12190*/  UMOV UR21, 0x4408010 ;  /* 0x0440801000157882 */ /* 0x000fe20000000000 */
[----:B------:R-:W-:Y:S01]  /*121a0*/  UMOV UR8, UR13 ;  /* 0x0000000d00087c82 */ /* 0x000fe20008000000 */
[----:B------:R-:W-:Y:S01]  /*121b0*/  UMOV UR9, URZ ;  /* 0x000000ff00097c82 */ /* 0x000fe20008000000 */
[----:B------:R-:W-:Y:S01]  /*121c0*/  UMOV UR26, 0x0 ;  /* 0x00000000001a7882 */ /* 0x000fe20000000000 */
[----:B------:R-:W-:Y:S01]  /*121d0*/  UMOV UR27, 0x4408010 ;  /* 0x04408010001b7882 */ /* 0x000fe20000000000 */
[----:B------:R1:W-:Y:S01]  /*121e0*/  UTCQMMA gdesc[UR14], gdesc[UR18], tmem[UR10], tmem[UR20], idesc[UR21], UPT ;  /* 0x00ff14120e0075ea */ /* 0x0003e2000b80030a */
[----:B------:R-:W-:Y:S01]  /*121f0*/  UMOV UR5, UR8 ;  /* 0x0000000800057c82 */ /* 0x000fe20008000000 */
[----:B------:R1:W-:Y:S01]  /*12200*/  UTCQMMA gdesc[UR14], gdesc[UR16], tmem[UR23], tmem[UR26], idesc[UR27], UPT ;  /* 0x00ff1a100e0075ea */ /* 0x0003e2000b800317 */
[----:B------:R1:W-:Y:S01]  /*12210*/  UTCBAR [UR5], URZ ;  /* 0x000000ff050073e9 */ /* 0x0003e200080000ff */
[----:B------:R-:W-:-:S02]  /*12220*/  NOP ;  /* 0x0000000000007918 */ /* 0x000fc40000000000 */
.L_x_9:
[----:B------:R-:W2:Y:S01]  /*12230*/  LDL.LU R126, [R1+0x10c] ;  /* 0x00010c00017e7983 */ /* 0x000ea20000300800 */
[----:B------:R-:W-:Y:S01]  /*12240*/  UIADD3 UR22, UPT, UPT, UR22, 0x1, URZ ;  /* 0x0000000116167890 */ /* 0x000fe2000fffe0ff */
[----:B------:R-:W-:-:S03]  /*12250*/  VIADD R123, R123, 0xffffffe0 ;  /* 0xffffffe07b7b7836 */ /* 0x000fc60000000000 */
[----:B------:R-:W-:-:S04]  /*12260*/  UISETP.GT.AND UP1, UPT, UR22, 0x1, UPT ;  /* 0x000000011600788c */ /* 0x000fc8000bf24270 */
[----:B-1----:R-:W-:Y:S02]  /*12270*/  USEL UR5, URZ, 0x1, !UP1 ;  /* 0x00000001ff057887 */ /* 0x002fe4000c800000 */
[----:B------:R-:W-:Y:S02]  /*12280*/  USEL UR22, UR22, URZ, !UP1 ;  /* 0x000000ff16167287 */ /* 0x000fe4000c800000 */
[----:B------:R-:W-:Y:S01]  /*12290*/  ULOP3.LUT UR5, UR4, UR5, URZ, 0x3c, !UPT ;  /* 0x0000000504057292 */ /* 0x000fe2000f8e3cff */
[----:B--2---:R-:W-:-:S05]  /*122a0*/  VIADD R126, R126, 0xffffffff ;  /* 0xffffffff7e7e7836 */ /* 0x004fca0000000000 */
[----:B------:R-:W-:Y:S01]  /*122b0*/  ISETP.NE.U32.AND P2, PT, R126, RZ, PT ;  /* 0x000000ff7e00720c */ /* 0x000fe20003f45070 */
[----:B------:R1:W-:Y:S02]  /*122c0*/  STL [R1+0x10c], R126 ;  /* 0x00010c7e01007387 */ /* 0x0003e40000100800 */
[----:B-1----:R-:W-:-:S10]  /*122d0*/  IMAD.U32 R126, RZ, RZ, UR4 ;  /* 0x00000004ff7e7e24 */ /* 0x002fd4000f8e00ff */
[----:B------:R-:W-:Y:S05]  /*122e0*/  @P2 BRA `(.L_x_10) ;  /* 0xffffffac00682947 */ /* 0x000fea000383ffff */
.L_x_7:
[----:B0-----:R-:W0:Y:S01]  /*122f0*/  LDC R186, c[0x0][0x3a0] ;  /* 0x0000e800ffba7b82 */ /* 0x001e220000000800 */
[----:B------:R-:W2:Y:S01]  /*12300*/  S2R R127, SR_TID.X ;  /* 0x00000000007f7919 */ /* 0x000ea20000002100 */
[----:B0-----:R-:W-:-:S05]  /*12310*/  VIADD R186, R186, 0x1f ;  /* 0x0000001fbaba7836 */ /* 0x001fca0000000000 */
[----:B------:R-:W-:Y:S01]  /*12320*/  ISETP.GE.AND P0, PT, R186, 0x20, PT ;  /* 0x00000020ba00780c */ /* 0x000fe20003f06270 */
[C---:B--2--5:R-:W-:Y:S02]  /*12330*/  IMAD.SHL.U32 R0, R127.reuse, 0x10, RZ ;  /* 0x000000107f007824 */ /* 0x064fe400078e00ff */
[----:B------:R-:W-:-:S03]  /*12340*/  IMAD.SHL.U32 R2, R127, 0x80, RZ ;  /* 0x000000807f027824 */ /* 0x000fc600078e00ff */
[----:B------:R-:W-:-:S07]  /*12350*/  LOP3.LUT R0, R0, 0xf0, RZ, 0xc0, !PT ;  /* 0x000000f000007812 */ /* 0x000fce00078ec0ff */
[----:B------:R-:W-:Y:S05]  /*12360*/  @!P0 BRA `(.L_x_11) ;  /* 0x0000000000108947 */ /* 0x000fea0003800000 */
[----:B------:R-:W-:-:S06]  /*12370*/  USHF.L.U32 UR4, UR4, 0x1f, URZ ;  /* 0x0000001f04047899 */ /* 0x000fcc00080006ff */
[----:B------:R-:W-:-:S04]  /*12380*/  IMAD.U32 R3, RZ, RZ, UR4 ;  /* 0x00000004ff037e24 */ /* 0x000fc8000f8e00ff */
[----:B------:R-:W0:Y:S02]  /*12390*/  SYNCS.PHASECHK.TRANS64.TRYWAIT P0, [UR13], R3 ;  /* 0x00000003ff0075a7 */ /* 0x000e24000800110d */
[----:B0-----:R-:W-:Y:S05]  /*123a0*/  @!P0 BRA `(.L_x_12) ;  /* 0x000000b000ec8947 */ /* 0x001fea0003800000 */
.L_x_11:
[----:B------:R-:W2:Y:S01]  /*123b0*/  LDL.LU R4, [R1+0x110] ;  /* 0x0001100001047983 */ /* 0x000ea20000300800 */
[----:B------:R-:W-:Y:S01]  /*123c0*/  LOP3.LUT R3, R2, 0x800, RZ, 0xc0, !PT ;  /* 0x0000080002037812 */ /* 0x000fe200078ec0ff */
[----:B------:R-:W0:Y:S02]  /*123d0*/  LDCU.128 UR16, c[0x0][0x390] ;  /* 0x00007200ff1077ac */ /* 0x000e240008000c00 */
[----:B------:R-:W0:Y:S01]  /*123e0*/  LDL.LU R185, [R1+0x114] ;  /* 0x0001140001b97983 */ /* 0x000e220000300800 */
[----:B------:R-:W-:Y:S01]  /*123f0*/  IADD3 R2, PT, PT, R0, UR11, R3 ;  /* 0x0000000b00027c10 */ /* 0x000fe2000fffe003 */
[----:B------:R-:W3:Y:S01]  /*12400*/  LDCU UR5, c[0x0][0x39c] ;  /* 0x00007380ff0577ac */ /* 0x000ee20008000800 */
[----:B------:R-:W-:Y:S06]  /*12410*/  BAR.SYNC.DEFER_BLOCKING 0x0 ;  /* 0x0000000000007b1d */ /* 0x000fec0000010000 */
[----:B------:R-:W4:Y:S01]  /*12420*/  LDCU UR4, c[0x0][0x39c] ;  /* 0x00007380ff0477ac */ /* 0x000f220008000800 */
[----:B------:R-:W5:Y:S01]  /*12430*/  S2R R5, SR_TID.X ;  /* 0x0000000000057919 */ /* 0x000f620000002100 */
[----:B------:R-:W1:Y:S01]  /*12440*/  S2R R7, SR_TID.X ;  /* 0x0000000000077919 */ /* 0x000e620000002100 */
[----:B------:R-:W-:Y:S01]  /*12450*/  LEA R160, R160, UR11, 0x4 ;  /* 0x0000000ba0a07c11 */ /* 0x000fe2000f8e20ff */
[----:B------:R-:W0:Y:S01]  /*12460*/  LDCU UR6, c[0x0][0x39c] ;  /* 0x00007380ff0677ac */ /* 0x000e220008000800 */
[----:B------:R-:W0:Y:S01]  /*12470*/  LDCU UR7, c[0x0][0x39c] ;  /* 0x00007380ff0777ac */ /* 0x000e220008000800 */
[----:B------:R-:W0:Y:S01]  /*12480*/  LDCU UR8, c[0x0][0x39c] ;  /* 0x00007380ff0877ac */ /* 0x000e220008000800 */
[----:B------:R-:W3:Y:S02]  /*12490*/  @!P1 SYNCS.CCTL.IV [UR11+0x9000] ;  /* 0x00900000ff0099b1 */ /* 0x000ee4000800000b */
[----:B---3--:R-:W-:Y:S06]  /*124a0*/  BAR.SYNC.DEFER_BLOCKING 0x0 ;  /* 0x0000000000007b1d */ /* 0x008fec0000010000 */
[----:B-1----:R-:W1:Y:S01]  /*124b0*/  LDTM.x64 R96, tmem[UR12] ;  /* 0x0000000c006079ee */ /* 0x002e620008340000 */
[----:B-----5:R-:W-:-:S02]  /*124c0*/  LEA.HI R6, R5, 0x1e, RZ, 0x1a ;  /* 0x0000001e05067811 */ /* 0x020fc400078fd0ff */
[----:B------:R-:W-:Y:S01]  /*124d0*/  LEA.HI R5, R5, 0xe, RZ, 0x1a ;  /* 0x0000000e05057811 */ /* 0x000fe200078fd0ff */
[----:B------:R-:W3:Y:S01]  /*124e0*/  @!P1 SYNCS.CCTL.IV [UR11+0x9008] ;  /* 0x00900800ff0099b1 */ /* 0x000ee2000800000b */
[----:B-1----:R-:W-:Y:S02]  /*124f0*/  F2FP.SATFINITE.E4M3.F32.PACK_AB_MERGE_C R183, R97, R96, RZ ;  /* 0x0000006061b7723e */ /* 0x002fe400048070ff */
[----:B------:R-:W-:Y:S02]  /*12500*/  F2FP.SATFINITE.E4M3.F32.PACK_AB_MERGE_C R182, R99, R98, RZ ;  /* 0x0000006263b6723e */ /* 0x000fe400048070ff */
[----:B------:R-:W-:Y:S02]  /*12510*/  F2FP.SATFINITE.E4M3.F32.PACK_AB_MERGE_C R181, R101, R100, RZ ;  /* 0x0000006465b5723e */ /* 0x000fe400048070ff */
[----:B------:R-:W-:Y:S02]  /*12520*/  F2FP.SATFINITE.E4M3.F32.PACK_AB_MERGE_C R180, R103, R102, RZ ;  /* 0x0000006667b4723e */ /* 0x000fe400048070ff */
[----:B------:R-:W-:-:S02]  /*12530*/  F2FP.SATFINITE.E4M3.F32.PACK_AB_MERGE_C R179, R105, R104, RZ ;  /* 0x0000006869b3723e */ /* 0x000fc400048070ff */
[----:B------:R-:W-:Y:S02]  /*12540*/  F2FP.SATFINITE.E4M3.F32.PACK_AB_MERGE_C R178, R107, R106, RZ ;  /* 0x0000006a6bb2723e */ /* 0x000fe400048070ff */
[----:B------:R-:W-:Y:S02]  /*12550*/  F2FP.SATFINITE.E4M3.F32.PACK_AB_MERGE_C R177, R109, R108, RZ ;  /* 0x0000006c6db1723e */ /* 0x000fe400048070ff */
[----:B------:R-:W-:Y:S02]  /*12560*/  F2FP.SATFINITE.E4M3.F32.PACK_AB_MERGE_C R176, R111, R110, RZ ;  /* 0x0000006e6fb0723e */ /* 0x000fe400048070ff */
[----:B------:R-:W1:Y:S01]  /*12570*/  LDTM.x64 R48, tmem[UR12+0x40] ;  /* 0x0000400c003079ee */ /* 0x000e620008340000 */
[----:B------:R-:W-:Y:S02]  /*12580*/  F2FP.SATFINITE.E4M3.F32.PACK_AB_MERGE_C R112, R113, R112, RZ ;  /* 0x000000707170723e */ /* 0x000fe400048070ff */
[----:B------:R-:W-:Y:S02]  /*12590*/  F2FP.SATFINITE.E4M3.F32.PACK_AB_MERGE_C R114, R115, R114, RZ ;  /* 0x000000727372723e */ /* 0x000fe400048070ff */
[----:B------:R-:W-:-:S02]  /*125a0*/  F2FP.SATFINITE.E4M3.F32.PACK_AB_MERGE_C R116, R117, R116, RZ ;  /* 0x000000747574723e */ /* 0x000fc400048070ff */
[----:B------:R-:W-:Y:S02]  /*125b0*/  F2FP.SATFINITE.E4M3.F32.PACK_AB_MERGE_C R118, R119, R118, RZ ;  /* 0x000000767776723e */ /* 0x000fe400048070ff */
[----:B------:R-:W-:Y:S02]  /*125c0*/  F2FP.SATFINITE.E4M3.F32.PACK_AB_MERGE_C R120, R121, R120, RZ ;  /* 0x000000787978723e */ /* 0x000fe400048070ff */
[----:B------:R-:W-:Y:S02]  /*125d0*/  F2FP.SATFINITE.E4M3.F32.PACK_AB_MERGE_C R122, R123, R122, RZ ;  /* 0x0000007a7b7a723e */ /* 0x000fe400048070ff */
[----:B------:R-:W-:Y:S02]  /*125e0*/  F2FP.SATFINITE.E4M3.F32.PACK_AB_MERGE_C R124, R125, R124, RZ ;  /* 0x0000007c7d7c723e */ /* 0x000fe400048070ff */
[----:B------:R-:W-:Y:S02]  /*125f0*/  F2FP.SATFINITE.E4M3.F32.PACK_AB_MERGE_C R126, R127, R126, RZ ;  /* 0x0000007e7f7e723e */ /* 0x000fe400048070ff */
[----:B------:R-:W-:-:S02]  /*12600*/  F2FP.SATFINITE.E4M3.F32.PACK_AB_MERGE_C R128, R129, R128, RZ ;  /* 0x000000808180723e */ /* 0x000fc400048070ff */
[----:B------:R-:W-:Y:S02]  /*12610*/  F2FP.SATFINITE.E4M3.F32.PACK_AB_MERGE_C R130, R131, R130, RZ ;  /* 0x000000828382723e */ /* 0x000fe400048070ff */
        /* <DEDUP_REMOVED lines=42> */
[----:B------:R-:W-:Y:S02]  /*128c0*/  LOP3.LUT R112, R112, 0xffff, RZ, 0xc0, !PT ;  /* 0x0000ffff70707812 */ /* 0x000fe400078ec0ff */
[----:B------:R-:W-:Y:S02]  /*128d0*/  LOP3.LUT R116, R116, 0xffff, RZ, 0xc0, !PT ;  /* 0x0000ffff74747812 */ /* 0x000fe400078ec0ff */
[----:B------:R-:W-:Y:S02]  /*128e0*/  LOP3.LUT R124, R124, 0xffff, RZ, 0xc0, !PT ;  /* 0x0000ffff7c7c7812 */ /* 0x000fe400078ec0ff */
[----:B------:R-:W-:Y:S02]  /*128f0*/  LOP3.LUT R120, R120, 0xffff, RZ, 0xc0, !PT ;  /* 0x0000ffff78787812 */ /* 0x000fe400078ec0ff */
[----:B------:R-:W-:-:S02]  /*12900*/  F2FP.SATFINITE.E4M3.F32.PACK_AB_MERGE_C R152, R153, R152, RZ ;  /* 0x000000989998723e */ /* 0x000fc400048070ff */
[----:B------:R-:W-:Y:S02]  /*12910*/  LOP3.LUT R128, R128, 0xffff, RZ, 0xc0, !PT ;  /* 0x0000ffff80807812 */ /* 0x000fe400078ec0ff */
[----:B------:R-:W-:Y:S02]  /*12920*/  LOP3.LUT R132, R132, 0xffff, RZ, 0xc0, !PT ;  /* 0x0000ffff84847812 */ /* 0x000fe400078ec0ff */
[----:B------:R-:W-:Y:S02]  /*12930*/  LOP3.LUT R140, R140, 0xffff, RZ, 0xc0, !PT ;  /* 0x0000ffff8c8c7812 */ /* 0x000fe400078ec0ff */
[----:B------:R-:W-:Y:S02]  /*12940*/  LOP3.LUT R136, R136, 0xffff, RZ, 0xc0, !PT ;  /* 0x0000ffff88887812 */ /* 0x000fe400078ec0ff */
[----:B------:R-:W-:Y:S02]  /*12950*/  F2FP.SATFINITE.E4M3.F32.PACK_AB_MERGE_C R154, R155, R154, RZ ;  /* 0x0000009a9b9a723e */ /* 0x000fe400048070ff */
[----:B------:R-:W-:-:S02]  /*12960*/  F2FP.SATFINITE.E4M3.F32.PACK_AB_MERGE_C R156, R157, R156, RZ ;  /* 0x0000009c9d9c723e */ /* 0x000fc400048070ff */
[----:B------:R-:W-:Y:S02]  /*12970*/  F2FP.SATFINITE.E4M3.F32.PACK_AB_MERGE_C R158, R159, R158, RZ ;  /* 0x0000009e9f9e723e */ /* 0x000fe400048070ff */
[----:B------:R-:W-:Y:S02]  /*12980*/  LOP3.LUT R144, R144, 0xffff, RZ, 0xc0, !PT ;  /* 0x0000ffff90907812 */ /* 0x000fe400078ec0ff */
[----:B------:R-:W-:Y:S02]  /*12990*/  LOP3.LUT R157, R146, 0xffff, RZ, 0xc0, !PT ;  /* 0x0000ffff929d7812 */ /* 0x000fe400078ec0ff */
[----:B------:R-:W-:Y:S02]  /*129a0*/  LOP3.LUT R148, R148, 0xffff, RZ, 0xc0, !PT ;  /* 0x0000ffff94947812 */ /* 0x000fe400078ec0ff */
[----:B------:R-:W-:Y:S02]  /*129b0*/  LOP3.LUT R183, R183, 0xffff, RZ, 0xc0, !PT ;  /* 0x0000ffffb7b77812 */ /* 0x000fe400078ec0ff */
[----:B------:R-:W-:-:S02]  /*129c0*/  LOP3.LUT R182, R182, 0xffff, RZ, 0xc0, !PT ;  /* 0x0000ffffb6b67812 */ /* 0x000fc400078ec0ff */
[----:B------:R-:W-:Y:S02]  /*129d0*/  LOP3.LUT R156, R156, 0xffff, RZ, 0xc0, !PT ;  /* 0x0000ffff9c9c7812 */ /* 0x000fe400078ec0ff */
[----:B------:R-:W-:Y:S02]  /*129e0*/  LOP3.LUT R152, R152, 0xffff, RZ, 0xc0, !PT ;  /* 0x0000ffff98987812 */ /* 0x000fe400078ec0ff */
[----:B------:R-:W-:Y:S01]  /*129f0*/  LOP3.LUT R159, R154, 0xffff, RZ, 0xc0, !PT ;  /* 0x0000ffff9a9f7812 */ /* 0x000fe200078ec0ff */
[C---:B--2---:R-:W-:Y:S01]  /*12a00*/  IMAD.IADD R175, R4.reuse, 0x1, R6 ;  /* 0x0000000104af7824 */ /* 0x044fe200078e0206 */
[----:B------:R-:W-:Y:S01]  /*12a10*/  SHF.R.U32.HI R6, RZ, 0x6, R7 ;  /* 0x00000006ff067819 */ /* 0x000fe20000011607 */
[----:B------:R-:W-:Y:S01]  /*12a20*/  IMAD.IADD R167, R4, 0x1, R5 ;  /* 0x0000000104a77824 */ /* 0x000fe200078e0205 */
[----:B------:R-:W-:Y:S02]  /*12a30*/  LOP3.LUT R5, R7, 0x60, RZ, 0xc0, !PT ;  /* 0x0000006007057812 */ /* 0x000fe400078ec0ff */
[----:B------:R-:W-:-:S02]  /*12a40*/  SGXT.U32 R6, R6, 0x1 ;  /* 0x000000010606781a */ /* 0x000fc40000000000 */
[----:B------:R-:W-:Y:S01]  /*12a50*/  LEA.HI R3, R7, R4, RZ, 0x1a ;  /* 0x0000000407037211 */ /* 0x000fe200078fd0ff */
[----:B------:R-:W-:Y:S01]  /*12a60*/  IMAD R2, R5, 0x8, R2 ;  /* 0x0000000805027824 */ /* 0x000fe200078e0202 */
[C---:B------:R-:W-:Y:S02]  /*12a70*/  LOP3.LUT R0, R4.reuse, R6, RZ, 0xfc, !PT ;  /* 0x0000000604007212 */ /* 0x040fe400078efcff */
[C-C-:B------:R-:W-:Y:S02]  /*12a80*/  LOP3.LUT R174, R4.reuse, 0x1c, R6.reuse, 0xfe, !PT ;  /* 0x0000001c04ae7812 */ /* 0x140fe400078efe06 */
[C-C-:B------:R-:W-:Y:S02]  /*12a90*/  LOP3.LUT R173, R4.reuse, 0x1a, R6.reuse, 0xfe, !PT ;  /* 0x0000001a04ad7812 */ /* 0x140fe400078efe06 */
[C-C-:B------:R-:W-:Y:S02]  /*12aa0*/  LOP3.LUT R172, R4.reuse, 0x18, R6.reuse, 0xfe, !PT ;  /* 0x0000001804ac7812 */ /* 0x140fe400078efe06 */
[----:B------:R-:W-:-:S02]  /*12ab0*/  LOP3.LUT R171, R4, 0x16, R6, 0xfe, !PT ;  /* 0x0000001604ab7812 */ /* 0x000fc400078efe06 */
[C-C-:B------:R-:W-:Y:S02]  /*12ac0*/  LOP3.LUT R170, R4.reuse, 0x14, R6.reuse, 0xfe, !PT ;  /* 0x0000001404aa7812 */ /* 0x140fe400078efe06 */
[C-C-:B------:R-:W-:Y:S02]  /*12ad0*/  LOP3.LUT R169, R4.reuse, 0x12, R6.reuse, 0xfe, !PT ;  /* 0x0000001204a97812 */ /* 0x140fe400078efe06 */
[C-C-:B------:R-:W-:Y:S02]  /*12ae0*/  LOP3.LUT R168, R4.reuse, 0x10, R6.reuse, 0xfe, !PT ;  /* 0x0000001004a87812 */ /* 0x140fe400078efe06 */
[C-C-:B------:R-:W-:Y:S02]  /*12af0*/  LOP3.LUT R166, R4.reuse, 0xc, R6.reuse, 0xfe, !PT ;  /* 0x0000000c04a67812 */ /* 0x140fe400078efe06 */
[C-C-:B------:R-:W-:Y:S02]  /*12b00*/  LOP3.LUT R165, R4.reuse, 0xa, R6.reuse, 0xfe, !PT ;  /* 0x0000000a04a57812 */ /* 0x140fe400078efe06 */
[----:B------:R-:W-:-:S02]  /*12b10*/  LOP3.LUT R164, R4, 0x8, R6, 0xfe, !PT ;  /* 0x0000000804a47812 */ /* 0x000fc400078efe06 */
[C-C-:B------:R-:W-:Y:S02]  /*12b20*/  LOP3.LUT R163, R4.reuse, 0x6, R6.reuse, 0xfe, !PT ;  /* 0x0000000604a37812 */ /* 0x140fe400078efe06 */
[C-C-:B------:R-:W-:Y:S02]  /*12b30*/  LOP3.LUT R162, R4.reuse, 0x4, R6.reuse, 0xfe, !PT ;  /* 0x0000000404a27812 */ /* 0x140fe400078efe06 */
[----:B------:R-:W-:Y:S02]  /*12b40*/  LOP3.LUT R161, R4, 0x2, R6, 0xfe, !PT ;  /* 0x0000000204a17812 */ /* 0x000fe400078efe06 */
[----:B------:R-:W1:Y:S02]  /*12b50*/  LDTM.x64 R4, tmem[UR12+0x80] ;  /* 0x0000800c000479ee */ /* 0x000e640008340000 */
[----:B-1----:R-:W-:Y:S02]  /*12b60*/  F2FP.SATFINITE.E4M3.F32.PACK_AB_MERGE_C R69, R5, R4, RZ ;  /* 0x000000040545723e */ /* 0x002fe400048070ff */
        /* <DEDUP_REMOVED lines=31> */
[----:B------:R-:W1:Y:S01]  /*12d60*/  LDTM.x64 R4, tmem[UR12+0xc0] ;  /* 0x0000c00c000479ee */ /* 0x000e620008340000 */
[----:B0-----:R-:W-:Y:S01]  /*12d70*/  ISETP.GE.AND P0, PT, R185, UR18, PT ;  /* 0x00000012b9007c0c */ /* 0x001fe2000bf06270 */
[----:B------:R-:W-:Y:S01]  /*12d80*/  NOP ;  /* 0x0000000000007918 */ /* 0x000fe20000000000 */
[--C-:B------:R-:W-:Y:S02]  /*12d90*/  PRMT R184, R183, 0x3340, R182.reuse ;  /* 0x00003340b7b87816 */ /* 0x100fe400000000b6 */
[----:B------:R-:W-:Y:S02]  /*12da0*/  SHF.R.U32.HI R183, RZ, 0x8, R183 ;  /* 0x00000008ffb77819 */ /* 0x000fe400000116b7 */
[----:B------:R-:W-:Y:S02]  /*12db0*/  SHF.R.U32.HI R182, RZ, 0x8, R182 ;  /* 0x00000008ffb67819 */ /* 0x000fe400000116b6 */
[----:B-1----:R-:W-:Y:S02]  /*12dc0*/  F2FP.SATFINITE.E4M3.F32.PACK_AB_MERGE_C R8, R9, R8, RZ ;  /* 0x000000080908723e */ /* 0x002fe400048070ff */
[----:B------:R-:W-:-:S02]  /*12dd0*/  F2FP.SATFINITE.E4M3.F32.PACK_AB_MERGE_C R12, R13, R12, RZ ;  /* 0x0000000c0d0c723e */ /* 0x000fc400048070ff */
[----:B------:R-:W-:Y:S02]  /*12de0*/  LOP3.LUT R9, R114, 0xffff, RZ, 0xc0, !PT ;  /* 0x0000ffff72097812 */ /* 0x000fe400078ec0ff */
[----:B------:R-:W-:Y:S02]  /*12df0*/  LOP3.LUT R13, R122, 0xffff, RZ, 0xc0, !PT ;  /* 0x0000ffff7a0d7812 */ /* 0x000fe400078ec0ff */
[----:B------:R-:W-:Y:S02]  /*12e00*/  F2FP.SATFINITE.E4M3.F32.PACK_AB_MERGE_C R14, R15, R14, RZ ;  /* 0x0000000e0f0e723e */ /* 0x000fe400048070ff */
[----:B------:R-:W-:Y:S02]  /*12e10*/  F2FP.SATFINITE.E4M3.F32.PACK_AB_MERGE_C R10, R11, R10, RZ ;  /* 0x0000000a0b0a723e */ /* 0x000fe400048070ff */
[----:B------:R-:W-:Y:S02]  /*12e20*/  F2FP.SATFINITE.E4M3.F32.PACK_AB_MERGE_C R20, R21, R20, RZ ;  /* 0x000000141514723e */ /* 0x000fe400048070ff */
[----:B------:R-:W-:-:S02]  /*12e30*/  PRMT R15, R116, 0x3340, R1 ;  /* 0x00003340740f7816 */ /* 0x000fc40000000001 */
[----:B------:R-:W-:Y:S02]  /*12e40*/  PRMT R114, R112, 0x3340, R9 ;  /* 0x0000334070727816 */ /* 0x000fe40000000009 */
[----:B------:R-:W-:Y:S02]  /*12e50*/  F2FP.SATFINITE.E4M3.F32.PACK_AB_MERGE_C R22, R23, R22, RZ ;  /* 0x000000161716723e */ /* 0x000fe400048070ff */
[----:B------:R-:W-:Y:S02]  /*12e60*/  PRMT R11, R124, 0x3340, R1 ;  /* 0x000033407c0b7816 */ /* 0x000fe40000000001 */
[----:B------:R-:W-:Y:S02]  /*12e70*/  PRMT R122, R120, 0x3340, R13 ;  /* 0x00003340787a7816 */ /* 0x000fe4000000000d */
[----:B------:R-:W-:Y:S02]  /*12e80*/  LOP3.LUT R21, R130, 0xffff, RZ, 0xc0, !PT ;  /* 0x0000ffff82157812 */ /* 0x000fe400078ec0ff */
[----:B------:R-:W-:-:S02]  /*12e90*/  F2FP.SATFINITE.E4M3.F32.PACK_AB_MERGE_C R153, R5, R4, RZ ;  /* 0x000000040599723e */ /* 0x000fc400048070ff */
[----:B------:R-:W-:Y:S02]  /*12ea0*/  LOP3.LUT R23, R138, 0xffff, RZ, 0xc0, !PT ;  /* 0x0000ffff8a177812 */ /* 0x000fe400078ec0ff */
[----:B------:R-:W-:Y:S02]  /*12eb0*/  LOP3.LUT R4, R0, 0x22, RZ, 0xfc, !PT ;  /* 0x0000002200047812 */ /* 0x000fe400078efcff */
[----:B------:R-:W-:Y:S02]  /*12ec0*/  F2FP.SATFINITE.E4M3.F32.PACK_AB_MERGE_C R16, R17, R16, RZ ;  /* 0x000000101110723e */ /* 0x000fe400048070ff */
[----:B------:R-:W-:Y:S02]  /*12ed0*/  PRMT R15, R114, 0x5410, R15 ;  /* 0x00005410720f7816 */ /* 0x000fe4000000000f */
[----:B------:R-:W-:Y:S02]  /*12ee0*/  F2FP.SATFINITE.E4M3.F32.PACK_AB_MERGE_C R18, R19, R18, RZ ;  /* 0x000000121312723e */ /* 0x000fe400048070ff */
[----:B------:R-:W-:-:S02]  /*12ef0*/  PRMT R11, R122, 0x5410, R11 ;  /* 0x000054107a0b7816 */ /* 0x000fc4000000000b */
[----:B------:R-:W-:Y:S02]  /*12f00*/  PRMT R17, R132, 0x3340, R1 ;  /* 0x0000334084117816 */ /* 0x000fe40000000001 */
[----:B------:R-:W-:Y:S02]  /*12f10*/  PRMT R114, R128, 0x3340, R21 ;  /* 0x0000334080727816 */ /* 0x000fe40000000015 */
[----:B------:R-:W-:Y:S02]  /*12f20*/  PRMT R19, R140, 0x3340, R1 ;  /* 0x000033408c137816 */ /* 0x000fe40000000001 */
[----:B------:R-:W-:Y:S02]  /*12f30*/  PRMT R122, R136, 0x3340, R23 ;  /* 0x00003340887a7816 */ /* 0x000fe40000000017 */
[----:B------:R-:W-:Y:S01]  /*12f40*/  ISETP.LT.AND P2, PT, R4, UR5, !P0 ;  /* 0x0000000504007c0c */ /* 0x000fe2000c741270 */
[----:B------:R-:W0:Y:S01]  /*12f50*/  LDCU UR5, c[0x0][0x39c] ;  /* 0x00007380ff0577ac */ /* 0x000e220008000800 */
[----:B------:R-:W-:-:S02]  /*12f60*/  LOP3.LUT R4, R181, 0xffff, RZ, 0xc0, !PT ;  /* 0x0000ffffb5047812 */ /* 0x000fc400078ec0ff */
[----:B------:R-:W-:Y:S02]  /*12f70*/  F2FP.SATFINITE.E4M3.F32.PACK_AB_MERGE_C R155, R7, R6, RZ ;  /* 0x00000006079b723e */ /* 0x000fe400048070ff */
[----:B------:R-:W-:Y:S02]  /*12f80*/  F2FP.SATFINITE.E4M3.F32.PACK_AB_MERGE_C R24, R25, R24, RZ ;  /* 0x000000181918723e */ /* 0x000fe400048070ff */
[----:B------:R-:W-:Y:S02]  /*12f90*/  PRMT R17, R114, 0x5410, R17 ;  /* 0x0000541072117816 */ /* 0x000fe40000000011 */
[----:B------:R-:W-:Y:S02]  /*12fa0*/  LOP3.LUT R6, R177, 0xffff, RZ, 0xc0, !PT ;  /* 0x0000ffffb1067812 */ /* 0x000fe400078ec0ff */
[----:B------:R-:W-:Y:S02]  /*12fb0*/  PRMT R19, R122, 0x5410, R19 ;  /* 0x000054107a137816 */ /* 0x000fe40000000013 */
[----:B------:R-:W-:-:S02]  /*12fc0*/  PRMT R114, R148, 0x3340, R1 ;  /* 0x0000334094727816 */ /* 0x000fc40000000001 */
[----:B------:R-:W-:Y:S02]  /*12fd0*/  PRMT R25, R144, 0x3340, R157 ;  /* 0x0000334090197816 */ /* 0x000fe4000000009d */
[----:B------:R-:W-:Y:S02]  /*12fe0*/  PRMT R122, R156, 0x3340, R1 ;  /* 0x000033409c7a7816 */ /* 0x000fe40000000001 */
[----:B------:R-:W-:Y:S02]  /*12ff0*/  PRMT R177, R152, 0x3340, R159 ;  /* 0x0000334098b17816 */ /* 0x000fe4000000009f */
[----:B------:R-:W-:Y:S02]  /*13000*/  PRMT R7, R4, 0x3340, R1 ;  /* 0x0000334004077816 */ /* 0x000fe40000000001 */
[----:B------:R-:W-:Y:S02]  /*13010*/  LOP3.LUT R179, R179, 0xffff, RZ, 0xc0, !PT ;  /* 0x0000ffffb3b37812 */ /* 0x000fe400078ec0ff */
[----:B------:R-:W-:-:S02]  /*13020*/  LOP3.LUT R178, R178, 0xffff, RZ, 0xc0, !PT ;  /* 0x0000ffffb2b27812 */ /* 0x000fc400078ec0ff */
[----:B------:R-:W-:Y:S02]  /*13030*/  SHF.R.U32.HI R4, RZ, 0x8, R4 ;  /* 0x00000008ff047819 */ /* 0x000fe40000011604 */
[----:B------:R-:W-:Y:S02]  /*13040*/  PRMT R114, R25, 0x5410, R114 ;  /* 0x0000541019727816 */ /* 0x000fe40000000072 */
[----:B------:R-:W-:Y:S02]  /*13050*/  PRMT R25, R177, 0x5410, R122 ;  /* 0x00005410b1197816 */ /* 0x000fe4000000007a */
[----:B------:R-:W-:Y:S02]  /*13060*/  F2FP.SATFINITE.E4M3.F32.PACK_AB_MERGE_C R28, R29, R28, RZ ;  /* 0x0000001c1d1c723e */ /* 0x000fe400048070ff */
[----:B------:R-:W-:Y:S02]  /*13070*/  LOP3.LUT R122, R183, 0xffff, RZ, 0xc0, !PT ;  /* 0x0000ffffb77a7812 */ /* 0x000fe400078ec0ff */
[----:B------:R-:W-:-:S02]  /*13080*/  LOP3.LUT R29, R182, 0xffff, RZ, 0xc0, !PT ;  /* 0x0000ffffb61d7812 */ /* 0x000fc400078ec0ff */
[--C-:B------:R-:W-:Y:S02]  /*13090*/  PRMT R186, R179, 0x3340, R178.reuse ;  /* 0x00003340b3ba7816 */ /* 0x100fe400000000b2 */
[----:B------:R-:W-:Y:S02]  /*130a0*/  LOP3.LUT R4, R4, 0xffff, RZ, 0xc0, !PT ;  /* 0x0000ffff04047812 */ /* 0x000fe400078ec0ff */
[----:B------:R-:W-:Y:S02]  /*130b0*/  SHF.R.U32.HI R179, RZ, 0x8, R179 ;  /* 0x00000008ffb37819 */ /* 0x000fe400000116b3 */
[----:B------:R-:W-:Y:S02]  /*130c0*/  SHF.R.U32.HI R178, RZ, 0x8, R178 ;  /* 0x00000008ffb27819 */ /* 0x000fe400000116b2 */
[----:B------:R-:W-:Y:S02]  /*130d0*/  SHF.R.U32.HI R112, RZ, 0x8, R112 ;  /* 0x00000008ff707819 */ /* 0x000fe40000011670 */
[----:B------:R-:W-:-:S02]  /*130e0*/  SHF.R.U32.HI R9, RZ, 0x8, R9 ;  /* 0x00000008ff097819 */ /* 0x000fc40000011609 */
[----:B------:R-:W-:Y:S02]  /*130f0*/  LOP3.LUT R5, R0, 0x20, RZ, 0xfc, !PT ;  /* 0x0000002000057812 */ /* 0x000fe400078efcff */
[----:B------:R-:W-:Y:S02]  /*13100*/  PRMT R29, R122, 0x3340, R29 ;  /* 0x000033407a1d7816 */ /* 0x000fe4000000001d */
[----:B------:R-:W-:Y:S02]  /*13110*/  SHF.R.U32.HI R120, RZ, 0x8, R120 ;  /* 0x00000008ff787819 */ /* 0x000fe40000011678 */
[----:B------:R-:W-:Y:S02]  /*13120*/  SHF.R.U32.HI R13, RZ, 0x8, R13 ;  /* 0x00000008ff0d7819 */ /* 0x000fe4000001160d */
[----:B------:R-:W-:Y:S02]  /*13130*/  F2FP.SATFINITE.E4M3.F32.PACK_AB_MERGE_C R34, R35, R34, RZ ;  /* 0x000000222322723e */ /* 0x000fe400048070ff */
[----:B------:R-:W-:-:S02]  /*13140*/  PRMT R122, R4, 0x3340, R1 ;  /* 0x00003340047a7816 */ /* 0x000fc40000000001 */
[----:B------:R-:W-:Y:S02]  /*13150*/  SHF.R.U32.HI R132, RZ, 0x8, R132 ;  /* 0x00000008ff847819 */ /* 0x000fe40000011684 */
[----:B------:R-:W-:Y:S02]  /*13160*/  LOP3.LUT R4, R179, 0xffff, RZ, 0xc0, !PT ;  /* 0x0000ffffb3047812 */ /* 0x000fe400078ec0ff */
[----:B------:R-:W-:Y:S02]  /*13170*/  LOP3.LUT R35, R178, 0xffff, RZ, 0xc0, !PT ;  /* 0x0000ffffb2237812 */ /* 0x000fe400078ec0ff */
[----:B------:R-:W-:Y:S02]  /*13180*/  SHF.R.U32.HI R136, RZ, 0x8, R136 ;  /* 0x00000008ff887819 */ /* 0x000fe40000011688 */
[----:B------:R-:W-:Y:S02]  /*13190*/  SHF.R.U32.HI R23, RZ, 0x8, R23 ;  /* 0x00000008ff177819 */ /* 0x000fe40000011617 */
[----:B------:R-:W-:-:S02]  /*131a0*/  LOP3.LUT R130, R112, 0xffff, RZ, 0xc0, !PT ;  /* 0x0000ffff70827812 */ /* 0x000fc400078ec0ff */
[----:B------:R-:W-:Y:S02]  /*131b0*/  LOP3.LUT R9, R9, 0xffff, RZ, 0xc0, !PT ;  /* 0x0000ffff09097812 */ /* 0x000fe400078ec0ff */
[----:B------:R-:W-:Y:S02]  /*131c0*/  SHF.R.U32.HI R21, RZ, 0x8, R21 ;  /* 0x00000008ff157819 */ /* 0x000fe40000011615 */
[----:B----4-:R-:W-:Y:S01]  /*131d0*/  ISETP.LT.AND P4, PT, R5, UR4, !P0 ;  /* 0x0000000405007c0c */ /* 0x010fe2000c781270 */
[----:B------:R-:W1:Y:S01]  /*131e0*/  LDCU UR4, c[0x0][0x3b4] ;  /* 0x00007680ff0477ac */ /* 0x000e620008000800 */
[----:B------:R-:W-:Y:S02]  /*131f0*/  SHF.R.U32.HI R128, RZ, 0x8, R128 ;  /* 0x00000008ff807819 */ /* 0x000fe40000011680 */
[----:B------:R-:W-:Y:S02]  /*13200*/  LOP3.LUT R120, R120, 0xffff, RZ, 0xc0, !PT ;  /* 0x0000ffff78787812 */ /* 0x000fe400078ec0ff */
[----:B------:R-:W-:-:S02]  /*13210*/  LOP3.LUT R13, R13, 0xffff, RZ, 0xc0, !PT ;  /* 0x0000ffff0d0d7812 */ /* 0x000fc400078ec0ff */
[----:B------:R-:W-:Y:S02]  /*13220*/  PRMT R5, R6, 0x3340, R1 ;  /* 0x0000334006057816 */ /* 0x000fe40000000001 */
[----:B------:R-:W-:Y:S02]  /*13230*/  LOP3.LUT R132, R132, 0xffff, RZ, 0xc0, !PT ;  /* 0x0000ffff84847812 */ /* 0x000fe400078ec0ff */
[----:B------:R-:W-:Y:S02]  /*13240*/  SHF.R.U32.HI R140, RZ, 0x8, R140 ;  /* 0x00000008ff8c7819 */ /* 0x000fe4000001168c */
[----:B------:R-:W-:Y:S02]  /*13250*/  F2FP.SATFINITE.E4M3.F32.PACK_AB_MERGE_C R32, R33, R32, RZ ;  /* 0x000000202120723e */ /* 0x000fe400048070ff */
[----:B------:R-:W-:Y:S02]  /*13260*/  SHF.R.U32.HI R6, RZ, 0x8, R6 ;  /* 0x00000008ff067819 */ /* 0x000fe40000011606 */
[----:B------:R-:W-:-:S02]  /*13270*/  PRMT R35, R4, 0x3340, R35 ;  /* 0x0000334004237816 */ /* 0x000fc40000000023 */
[----:B------:R-:W-:Y:S02]  /*13280*/  SHF.R.U32.HI R144, RZ, 0x8, R144 ;  /* 0x00000008ff907819 */ /* 0x000fe40000011690 */
[----:B------:R-:W-:Y:S02]  /*13290*/  SHF.R.U32.HI R157, RZ, 0x8, R157 ;  /* 0x00000008ff9d7819 */ /* 0x000fe4000001169d */
[----:B------:R-:W-:Y:S02]  /*132a0*/  LOP3.LUT R136, R136, 0xffff, RZ, 0xc0, !PT ;  /* 0x0000ffff88887812 */ /* 0x000fe400078ec0ff */
[----:B------:R-:W-:Y:S02]  /*132b0*/  LOP3.LUT R23, R23, 0xffff, RZ, 0xc0, !PT ;  /* 0x0000ffff17177812 */ /* 0x000fe400078ec0ff */
[----:B------:R-:W-:Y:S02]  /*132c0*/  PRMT R33, R130, 0x3340, R9 ;  /* 0x0000334082217816 */ /* 0x000fe40000000009 */
[----:B------:R-:W-:-:S02]  /*132d0*/  LOP3.LUT R4, R21, 0xffff, RZ, 0xc0, !PT ;  /* 0x0000ffff15047812 */ /* 0x000fc400078ec0ff */
[----:B------:R-:W-:Y:S02]  /*132e0*/  LOP3.LUT R9, R128, 0xffff, RZ, 0xc0, !PT ;  /* 0x0000ffff80097812 */ /* 0x000fe400078ec0ff */
[----:B------:R-:W-:Y:S02]  /*132f0*/  PRMT R21, R120, 0x3340, R13 ;  /* 0x0000334078157816 */ /* 0x000fe4000000000d */
[----:B------:R-:W-:Y:S02]  /*13300*/  F2FP.SATFINITE.E4M3.F32.PACK_AB_MERGE_C R42, R43, R42, RZ ;  /* 0x0000002a2b2a723e */ /* 0x000fe400048070ff */
[----:B------:R-:W-:Y:S02]  /*13310*/  SHF.R.U32.HI R116, RZ, 0x8, R116 ;  /* 0x00000008ff747819 */ /* 0x000fe40000011674 */
[----:B------:R-:W-:Y:S02]  /*13320*/  PRMT R120, R132, 0x3340, R1 ;  /* 0x0000334084787816 */ /* 0x000fe40000000001 */
[----:B------:R-:W-:-:S02]  /*13330*/  LOP3.LUT R128, R140, 0xffff, RZ, 0xc0, !PT ;  /* 0x0000ffff8c807812 */ /* 0x000fc400078ec0ff */
[----:B------:R-:W-:Y:S02]  /*13340*/  LOP3.LUT R6, R6, 0xffff, RZ, 0xc0, !PT ;  /* 0x0000ffff06067812 */ /* 0x000fe400078ec0ff */
[----:B------:R-:W-:Y:S02]  /*13350*/  LOP3.LUT R144, R144, 0xffff, RZ, 0xc0, !PT ;  /* 0x0000ffff90907812 */ /* 0x000fe400078ec0ff */
[----:B------:R-:W-:Y:S02]  /*13360*/  LOP3.LUT R43, R157, 0xffff, RZ, 0xc0, !PT ;  /* 0x0000ffff9d2b7812 */ /* 0x000fe400078ec0ff */
[----:B------:R-:W-:Y:S02]  /*13370*/  PRMT R23, R136, 0x3340, R23 ;  /* 0x0000334088177816 */ /* 0x000fe40000000017 */
[----:B------:R-:W-:Y:S02]  /*13380*/  LOP3.LUT R132, R113, 0xffff, RZ, 0xc0, !PT ;  /* 0x0000ffff71847812 */ /* 0x000fe400078ec0ff */
[----:B------:R-:W-:-:S02]  /*13390*/  LOP3.LUT R115, R115, 0xffff, RZ, 0xc0, !PT ;  /* 0x0000ffff73737812 */ /* 0x000fc400078ec0ff */
[----:B------:R-:W-:Y:S02]  /*133a0*/  LOP3.LUT R140, R117, 0xffff, RZ, 0xc0, !PT ;  /* 0x0000ffff758c7812 */ /* 0x000fe400078ec0ff */
[----:B------:R-:W-:Y:S02]  /*133b0*/  LOP3.LUT R121, R121, 0xffff, RZ, 0xc0, !PT ;  /* 0x0000ffff79797812 */ /* 0x000fe400078ec0ff */
[----:B------:R-:W-:Y:S02]  /*133c0*/  LOP3.LUT R138, R123, 0xffff, RZ, 0xc0, !PT ;  /* 0x0000ffff7b8a7812 */ /* 0x000fe400078ec0ff */
[----:B------:R-:W-:Y:S02]  /*133d0*/  LOP3.LUT R136, R125, 0xffff, RZ, 0xc0, !PT ;  /* 0x0000ffff7d887812 */ /* 0x000fe400078ec0ff */
[----:B------:R-:W-:Y:S02]  /*133e0*/  LOP3.LUT R112, R116, 0xffff, RZ, 0xc0, !PT ;  /* 0x0000ffff74707812 */ /* 0x000fe400078ec0ff */
[----:B------:R-:W-:-:S02]  /*133f0*/  PRMT R13, R9, 0x3340, R4 ;  /* 0x00003340090d7816 */ /* 0x000fc40000000004 */
[----:B------:R-:W-:Y:S02]  /*13400*/  F2FP.SATFINITE.E4M3.F32.PACK_AB_MERGE_C R36, R37, R36, RZ ;  /* 0x000000242524723e */ /* 0x000fe400048070ff */
[----:B------:R-:W-:Y:S02]  /*13410*/  PRMT R116, R6, 0x3340, R1 ;  /* 0x0000334006747816 */ /* 0x000fe40000000001 */
[----:B------:R-:W-:Y:S02]  /*13420*/  PRMT R43, R144, 0x3340, R43 ;  /* 0x00003340902b7816 */ /* 0x000fe4000000002b */
[----:B------:R-:W-:Y:S02]  /*13430*/  PRMT R9, R140, 0x3340, R1 ;  /* 0x000033408c097816 */ /* 0x000fe40000000001 */
[----:B------:R-:W-:Y:S02]  /*13440*/  PRMT R4, R132, 0x3340, R115 ;  /* 0x0000334084047816 */ /* 0x000fe40000000073 */
[----:B------:R-:W-:-:S02]  /*13450*/  F2FP.SATFINITE.E4M3.F32.PACK_AB_MERGE_C R44, R45, R44, RZ ;  /* 0x0000002c2d2c723e */ /* 0x000fc400048070ff */
[----:B------:R-:W-:Y:S02]  /*13460*/  F2FP.SATFINITE.E4M3.F32.PACK_AB_MERGE_C R46, R47, R46, RZ ;  /* 0x0000002e2f2e723e */ /* 0x000fe400048070ff */
[----:B------:R-:W-:Y:S02]  /*13470*/  F2FP.SATFINITE.E4M3.F32.PACK_AB_MERGE_C R48, R49, R48, RZ ;  /* 0x000000303130723e */ /* 0x000fe400048070ff */
[----:B------:R-:W-:Y:S02]  /*13480*/  PRMT R37, R136, 0x3340, R1 ;  /* 0x0000334088257816 */ /* 0x000fe40000000001 */
        /* <DEDUP_REMOVED lines=8> */
[----:B------:R-:W-:-:S02]  /*13510*/  LOP3.LUT R82, R82, 0xffff, RZ, 0xc0, !PT ;  /* 0x0000ffff52527812 */ /* 0x000fc400078ec0ff */
[----:B------:R-:W-:Y:S02]  /*13520*/  LOP3.LUT R84, R84, 0xffff, RZ, 0xc0, !PT ;  /* 0x0000ffff54547812 */ /* 0x000fe400078ec0ff */
[----:B------:R-:W-:Y:S02]  /*13530*/  LOP3.LUT R88, R88, 0xffff, RZ, 0xc0, !PT ;  /* 0x0000ffff58587812 */ /* 0x000fe400078ec0ff */
[----:B------:R-:W-:Y:S02]  /*13540*/  LOP3.LUT R47, R90, 0xffff, RZ, 0xc0, !PT ;  /* 0x0000ffff5a2f7812 */ /* 0x000fe400078ec0ff */
[----:B------:R-:W-:Y:S02]  /*13550*/  LOP3.LUT R92, R92, 0xffff, RZ, 0xc0, !PT ;  /* 0x0000ffff5c5c7812 */ /* 0x000fe400078ec0ff */
[----:B------:R-:W-:Y:S02]  /*13560*/  F2FP.SATFINITE.E4M3.F32.PACK_AB_MERGE_C R30, R31, R30, RZ ;  /* 0x0000001e1f1e723e */ /* 0x000fe400048070ff */
[----:B------:R-:W-:-:S02]  /*13570*/  PRMT R9, R4, 0x5410, R9 ;  /* 0x0000541004097816 */ /* 0x000fc40000000009 */
[----:B------:R-:W-:Y:S02]  /*13580*/  F2FP.SATFINITE.E4M3.F32.PACK_AB_MERGE_C R26, R27, R26, RZ ;  /* 0x0000001a1b1a723e */ /* 0x000fe400048070ff */
[----:B------:R-:W-:Y:S02]  /*13590*/  F2FP.SATFINITE.E4M3.F32.PACK_AB_MERGE_C R38, R39, R38, RZ ;  /* 0x000000262726723e */ /* 0x000fe400048070ff */
[----:B------:R-:W-:Y:S02]  /*135a0*/  F2FP.SATFINITE.E4M3.F32.PACK_AB_MERGE_C R60, R61, R60, RZ ;  /* 0x0000003c3d3c723e */ /* 0x000fe400048070ff */
[----:B------:R-:W-:Y:S02]  /*135b0*/  PRMT R37, R6, 0x5410, R37 ;  /* 0x0000541006257816 */ /* 0x000fe40000000025 */
[----:B------:R-:W-:Y:S02]  /*135c0*/  PRMT R31, R68, 0x3340, R1 ;  /* 0x00003340441f7816 */ /* 0x000fe40000000001 */
[----:B------:R-:W-:-:S02]  /*135d0*/  PRMT R4, R144, 0x3340, R131 ;  /* 0x0000334090047816 */ /* 0x000fc40000000083 */
[----:B------:R-:W-:Y:S02]  /*135e0*/  PRMT R7, R184, 0x5410, R7 ;  /* 0x00005410b8077816 */ /* 0x000fe40000000007 */
[----:B------:R-:W-:Y:S02]  /*135f0*/  F2FP.SATFINITE.E4M3.F32.PACK_AB_MERGE_C R50, R51, R50, RZ ;  /* 0x000000323332723e */ /* 0x000fe400048070ff */
[----:B------:R-:W-:Y:S02]  /*13600*/  F2FP.SATFINITE.E4M3.F32.PACK_AB_MERGE_C R52, R53, R52, RZ ;  /* 0x000000343534723e */ /* 0x000fe400048070ff */
[--C-:B------:R-:W-:Y:S02]  /*13610*/  PRMT R39, R76, 0x3340, R1.reuse ;  /* 0x000033404c277816 */ /* 0x100fe40000000001 */
[--C-:B------:R-:W-:Y:S02]  /*13620*/  PRMT R27, R84, 0x3340, R1.reuse ;  /* 0x00003340541b7816 */ /* 0x100fe40000000001 */
[----:B------:R-:W-:-:S02]  /*13630*/  PRMT R61, R92, 0x3340, R1 ;  /* 0x000033405c3d7816 */ /* 0x000fc40000000001 */
[----:B------:R-:W-:Y:S02]  /*13640*/  PRMT R6, R72, 0x3340, R49 ;  /* 0x0000334048067816 */ /* 0x000fe40000000031 */
[----:B------:R-:W-:Y:S02]  /*13650*/  PRMT R74, R45, 0x3340, R82 ;  /* 0x000033402d4a7816 */ /* 0x000fe40000000052 */
[----:B------:R-:W-:Y:S02]  /*13660*/  PRMT R80, R88, 0x3340, R47 ;  /* 0x0000334058507816 */ /* 0x000fe4000000002f */
[----:B------:R-:W-:Y:S02]  /*13670*/  LOP3.LUT R180, R180, 0xffff, RZ, 0xc0, !PT ;  /* 0x0000ffffb4b47812 */ /* 0x000fe400078ec0ff */
[----:B------:R-:W-:Y:S02]  /*13680*/  PRMT R5, R186, 0x5410, R5 ;  /* 0x00005410ba057816 */ /* 0x000fe40000000005 */
[----:B------:R-:W-:-:S02]  /*13690*/  LOP3.LUT R176, R176, 0xffff, RZ, 0xc0, !PT ;  /* 0x0000ffffb0b07812 */ /* 0x000fc400078ec0ff */
[----:B------:R-:W-:Y:S02]  /*136a0*/  LOP3.LUT R118, R118, 0xffff, RZ, 0xc0, !PT ;  /* 0x0000ffff76767812 */ /* 0x000fe400078ec0ff */
[----:B------:R-:W-:Y:S02]  /*136b0*/  LOP3.LUT R126, R126, 0xffff, RZ, 0xc0, !PT ;  /* 0x0000ffff7e7e7812 */ /* 0x000fe400078ec0ff */
[----:B------:R-:W-:Y:S02]  /*136c0*/  LOP3.LUT R51, R96, 0xffff, RZ, 0xc0, !PT ;  /* 0x0000ffff60337812 */ /* 0x000fe400078ec0ff */
[----:B------:R-:W-:Y:S02]  /*136d0*/  LOP3.LUT R98, R98, 0xffff, RZ, 0xc0, !PT ;  /* 0x0000ffff62627812 */ /* 0x000fe400078ec0ff */
[----:B------:R-:W-:Y:S02]  /*136e0*/  LOP3.LUT R104, R104, 0xffff, RZ, 0xc0, !PT ;  /* 0x0000ffff68687812 */ /* 0x000fe400078ec0ff */
[----:B------:R-:W-:-:S02]  /*136f0*/  LOP3.LUT R53, R106, 0xffff, RZ, 0xc0, !PT ;  /* 0x0000ffff6a357812 */ /* 0x000fc400078ec0ff */
[----:B------:R-:W-:Y:S02]  /*13700*/  PRMT R31, R4, 0x5410, R31 ;  /* 0x00005410041f7816 */ /* 0x000fe4000000001f */
[----:B------:R-:W-:Y:S02]  /*13710*/  LOP3.LUT R100, R100, 0xffff, RZ, 0xc0, !PT ;  /* 0x0000ffff64647812 */ /* 0x000fe400078ec0ff */
[----:B------:R-:W-:Y:S02]  /*13720*/  LOP3.LUT R108, R108, 0xffff, RZ, 0xc0, !PT ;  /* 0x0000ffff6c6c7812 */ /* 0x000fe400078ec0ff */
[----:B------:R-:W-:Y:S02]  /*13730*/  PRMT R39, R6, 0x5410, R39 ;  /* 0x0000541006277816 */ /* 0x000fe40000000027 */
[----:B------:R-:W-:Y:S02]  /*13740*/  PRMT R27, R74, 0x5410, R27 ;  /* 0x000054104a1b7816 */ /* 0x000fe4000000001b */
[----:B------:R-:W-:-:S02]  /*13750*/  PRMT R61, R80, 0x5410, R61 ;  /* 0x00005410503d7816 */ /* 0x000fc4000000003d */
[----:B------:R-:W-:Y:S02]  /*13760*/  PRMT R4, R7, 0x4210, R180 ;  /* 0x0000421007047816 */ /* 0x000fe400000000b4 */
[----:B------:R-:W-:Y:S02]  /*13770*/  PRMT R74, R51, 0x3340, R98 ;  /* 0x00003340334a7816 */ /* 0x000fe40000000062 */
[----:B------:R-:W-:Y:S02]  /*13780*/  PRMT R80, R104, 0x3340, R53 ;  /* 0x0000334068507816 */ /* 0x000fe40000000035 */
[----:B------:R-:W-:Y:S02]  /*13790*/  PRMT R5, R5, 0x4210, R176 ;  /* 0x0000421005057816 */ /* 0x000fe400000000b0 */
[----:B------:R-:W-:Y:S02]  /*137a0*/  PRMT R6, R15, 0x4210, R118 ;  /* 0x000042100f067816 */ /* 0x000fe40000000076 */
[----:B------:R-:W-:-:S02]  /*137b0*/  PRMT R7, R11, 0x4210, R126 ;  /* 0x000042100b077816 */ /* 0x000fc4000000007e */
[----:B------:R-:W-:Y:S02]  /*137c0*/  F2FP.SATFINITE.E4M3.F32.PACK_AB_MERGE_C R40, R41, R40, RZ ;  /* 0x000000282928723e */ /* 0x000fe400048070ff */
[----:B------:R-:W-:Y:S02]  /*137d0*/  F2FP.SATFINITE.E4M3.F32.PACK_AB_MERGE_C R62, R63, R62, RZ ;  /* 0x0000003e3f3e723e */ /* 0x000fe400048070ff */
[----:B------:R-:W-:Y:S02]  /*137e0*/  SHF.R.U32.HI R124, RZ, 0x8, R124 ;  /* 0x00000008ff7c7819 */ /* 0x000fe4000001167c */
[----:B------:R-:W-:Y:S02]  /*137f0*/  SHF.R.U32.HI R148, RZ, 0x8, R148 ;  /* 0x00000008ff947819 */ /* 0x000fe40000011694 */
[----:B------:R-:W-:Y:S02]  /*13800*/  SHF.R.U32.HI R51, RZ, 0x8, R51 ;  /* 0x00000008ff337819 */ /* 0x000fe40000011633 */
[----:B------:R-:W-:-:S02]  /*13810*/  SHF.R.U32.HI R98, RZ, 0x8, R98 ;  /* 0x00000008ff627819 */ /* 0x000fc40000011662 */
[----:B------:R-:W-:Y:S02]  /*13820*/  SHF.R.U32.HI R104, RZ, 0x8, R104 ;  /* 0x00000008ff687819 */ /* 0x000fe40000011668 */
[----:B------:R-:W-:Y:S02]  /*13830*/  SHF.R.U32.HI R53, RZ, 0x8, R53 ;  /* 0x00000008ff357819 */ /* 0x000fe40000011635 */
[--C-:B------:R-:W-:Y:S02]  /*13840*/  PRMT R41, R100, 0x3340, R1.reuse ;  /* 0x0000334064297816 */ /* 0x100fe40000000001 */
[----:B------:R-:W-:Y:S02]  /*13850*/  PRMT R63, R108, 0x3340, R1 ;  /* 0x000033406c3f7816 */ /* 0x000fe40000000001 */
[----:B------:R-:W-:Y:S02]  /*13860*/  SHF.R.U32.HI R132, RZ, 0x8, R132 ;  /* 0x00000008ff847819 */ /* 0x000fe40000011684 */
[----:B------:R-:W-:-:S02]  /*13870*/  SHF.R.U32.HI R115, RZ, 0x8, R115 ;  /* 0x00000008ff737819 */ /* 0x000fc40000011673 */
[----:B------:R-:W-:Y:S02]  /*13880*/  SHF.R.U32.HI R140, RZ, 0x8, R140 ;  /* 0x00000008ff8c7819 */ /* 0x000fe4000001168c */
[----:B------:R-:W-:Y:S02]  /*13890*/  SHF.R.U32.HI R121, RZ, 0x8, R121 ;  /* 0x00000008ff797819 */ /* 0x000fe40000011679 */
[----:B------:R-:W-:Y:S02]  /*138a0*/  SHF.R.U32.HI R138, RZ, 0x8, R138 ;  /* 0x00000008ff8a7819 */ /* 0x000fe4000001168a */
[----:B------:R-:W-:Y:S02]  /*138b0*/  SHF.R.U32.HI R136, RZ, 0x8, R136 ;  /* 0x00000008ff887819 */ /* 0x000fe40000011688 */
[----:B------:R-:W-:Y:S02]  /*138c0*/  SHF.R.U32.HI R72, RZ, 0x8, R72 ;  /* 0x00000008ff487819 */ /* 0x000fe40000011648 */
[----:B------:R-:W-:-:S02]  /*138d0*/  SHF.R.U32.HI R49, RZ, 0x8, R49 ;  /* 0x00000008ff317819 */ /* 0x000fc40000011631 */
[----:B------:R-:W-:Y:S01]  /*138e0*/  SHF.R.U32.HI R76, RZ, 0x8, R76 ;  /* 0x00000008ff4c7819 */ /* 0x000fe2000001164c */
[----:B---3--:R2:W-:Y:S01]  /*138f0*/  STS.128 [R2], R4 ;  /* 0x0000000402007388 */ /* 0x0085e20000000c00 */
[----:B------:R-:W-:Y:S02]  /*13900*/  PRMT R112, R112, 0x3340, R1 ;  /* 0x0000334070707816 */ /* 0x000fe40000000001 */
[----:B------:R-:W-:Y:S02]  /*13910*/  LOP3.LUT R124, R124, 0xffff, RZ, 0xc0, !PT ;  /* 0x0000ffff7c7c7812 */ /* 0x000fe400078ec0ff */
[----:B------:R-:W-:Y:S02]  /*13920*/  LOP3.LUT R130, R148, 0xffff, RZ, 0xc0, !PT ;  /* 0x0000ffff94827812 */ /* 0x000fe400078ec0ff */
[----:B------:R-:W-:Y:S02]  /*13930*/  LOP3.LUT R51, R51, 0xffff, RZ, 0xc0, !PT ;  /* 0x0000ffff33337812 */ /* 0x000fe400078ec0ff */
[----:B------:R-:W-:-:S02]  /*13940*/  LOP3.LUT R98, R98, 0xffff, RZ, 0xc0, !PT ;  /* 0x0000ffff62627812 */ /* 0x000fc400078ec0ff */
[----:B------:R-:W-:Y:S02]  /*13950*/  LOP3.LUT R104, R104, 0xffff, RZ, 0xc0, !PT ;  /* 0x0000ffff68687812 */ /* 0x000fe400078ec0ff */
[----:B------:R-:W-:Y:S02]  /*13960*/  LOP3.LUT R53, R53, 0xffff, RZ, 0xc0, !PT ;  /* 0x0000ffff35357812 */ /* 0x000fe400078ec0ff */
[----:B------:R-:W-:Y:S02]  /*13970*/  PRMT R11, R74, 0x5410, R41 ;  /* 0x000054104a0b7816 */ /* 0x000fe40000000029 */
[----:B------:R-:W-:Y:S02]  /*13980*/  PRMT R63, R80, 0x5410, R63 ;  /* 0x00005410503f7816 */ /* 0x000fe4000000003f */
[----:B--2---:R-:W-:Y:S02]  /*13990*/  LOP3.LUT R5, R132, 0xffff, RZ, 0xc0, !PT ;  /* 0x0000ffff84057812 */ /* 0x004fe400078ec0ff */
[----:B------:R-:W-:-:S02]  /*139a0*/  LOP3.LUT R4, R115, 0xffff, RZ, 0xc0, !PT ;  /* 0x0000ffff73047812 */ /* 0x000fc400078ec0ff */
[----:B------:R-:W-:Y:S02]  /*139b0*/  SHF.R.U32.HI R45, RZ, 0x8, R45 ;  /* 0x00000008ff2d7819 */ /* 0x000fe4000001162d */
[----:B------:R-:W-:Y:S02]  /*139c0*/  SHF.R.U32.HI R82, RZ, 0x8, R82 ;  /* 0x00000008ff527819 */ /* 0x000fe40000011652 */
[----:B------:R-:W-:Y:S02]  /*139d0*/  SHF.R.U32.HI R88, RZ, 0x8, R88 ;  /* 0x00000008ff587819 */ /* 0x000fe40000011658 */
[----:B------:R-:W-:Y:S02]  /*139e0*/  SHF.R.U32.HI R47, RZ, 0x8, R47 ;  /* 0x00000008ff2f7819 */ /* 0x000fe4000001162f */
[----:B------:R-:W-:Y:S02]  /*139f0*/  LOP3.LUT R140, R140, 0xffff, RZ, 0xc0, !PT ;  /* 0x0000ffff8c8c7812 */ /* 0x000fe400078ec0ff */
[----:B------:R-:W-:-:S02]  /*13a00*/  LOP3.LUT R121, R121, 0xffff, RZ, 0xc0, !PT ;  /* 0x0000ffff79797812 */ /* 0x000fc400078ec0ff */
[----:B------:R-:W-:Y:S02]  /*13a10*/  LOP3.LUT R6, R138, 0xffff, RZ, 0xc0, !PT ;  /* 0x0000ffff8a067812 */ /* 0x000fe400078ec0ff */
[----:B------:R-:W-:Y:S02]  /*13a20*/  LOP3.LUT R136, R136, 0xffff, RZ, 0xc0, !PT ;  /* 0x0000ffff88887812 */ /* 0x000fe400078ec0ff */
[----:B------:R-:W-:Y:S02]  /*13a30*/  LOP3.LUT R80, R72, 0xffff, RZ, 0xc0, !PT ;  /* 0x0000ffff48507812 */ /* 0x000fe400078ec0ff */
[----:B------:R-:W-:Y:S02]  /*13a40*/  LOP3.LUT R49, R49, 0xffff, RZ, 0xc0, !PT ;  /* 0x0000ffff31317812 */ /* 0x000fe400078ec0ff */
[----:B------:R-:W-:Y:S02]  /*13a50*/  LOP3.LUT R74, R76, 0xffff, RZ, 0xc0, !PT ;  /* 0x0000ffff4c4a7812 */ /* 0x000fe400078ec0ff */
[----:B------:R-:W-:-:S02]  /*13a60*/  SHF.R.U32.HI R84, RZ, 0x8, R84 ;  /* 0x00000008ff547819 */ /* 0x000fc40000011654 */
[----:B------:R-:W-:Y:S02]  /*13a70*/  PRMT R15, R33, 0x5410, R112 ;  /* 0x00005410210f7816 */ /* 0x000fe40000000070 */
[--C-:B------:R-:W-:Y:S02]  /*13a80*/  PRMT R124, R124, 0x3340, R1.reuse ;  /* 0x000033407c7c7816 */ /* 0x100fe40000000001 */
[----:B------:R-:W-:Y:S02]  /*13a90*/  PRMT R130, R130, 0x3340, R1 ;  /* 0x0000334082827816 */ /* 0x000fe40000000001 */
[----:B------:R-:W-:Y:S02]  /*13aa0*/  PRMT R113, R51, 0x3340, R98 ;  /* 0x0000334033717816 */ /* 0x000fe40000000062 */
[----:B------:R-:W-:Y:S02]  /*13ab0*/  PRMT R115, R104, 0x3340, R53 ;  /* 0x0000334068737816 */ /* 0x000fe40000000035 */
[----:B------:R-:W-:-:S02]  /*13ac0*/  LOP3.LUT R85, R85, 0xffff, RZ, 0xc0, !PT ;  /* 0x0000ffff55557812 */ /* 0x000fc400078ec0ff */
[----:B------:R-:W-:Y:S02]  /*13ad0*/  LOP3.LUT R106, R87, 0xffff, RZ, 0xc0, !PT ;  /* 0x0000ffff576a7812 */ /* 0x000fe400078ec0ff */
[----:B------:R-:W-:Y:S02]  /*13ae0*/  LOP3.LUT R112, R89, 0xffff, RZ, 0xc0, !PT ;  /* 0x0000ffff59707812 */ /* 0x000fe400078ec0ff */
[----:B------:R-:W-:Y:S02]  /*13af0*/  F2FP.SATFINITE.E4M3.F32.PACK_AB_MERGE_C R58, R59, R58, RZ ;  /* 0x0000003a3b3a723e */ /* 0x000fe400048070ff */
[----:B------:R-:W-:Y:S02]  /*13b00*/  PRMT R128, R128, 0x3340, R1 ;  /* 0x0000334080807816 */ /* 0x000fe40000000001 */
        /* <DEDUP_REMOVED lines=8> */
[--C-:B------:R-:W-:Y:S02]  /*13b90*/  PRMT R5, R140, 0x3340, R1.reuse ;  /* 0x000033408c057816 */ /* 0x100fe40000000001 */
[----:B------:R-:W-:Y:S02]  /*13ba0*/  PRMT R6, R121, 0x3340, R6 ;  /* 0x0000334079067816 */ /* 0x000fe40000000006 */
[----:B------:R-:W-:Y:S02]  /*13bb0*/  PRMT R7, R136, 0x3340, R1 ;  /* 0x0000334088077816 */ /* 0x000fe40000000001 */
[----:B------:R-:W-:Y:S02]  /*13bc0*/  PRMT R59, R80, 0x3340, R49 ;  /* 0x00003340503b7816 */ /* 0x000fe40000000031 */
[----:B------:R-:W-:Y:S02]  /*13bd0*/  PRMT R74, R74, 0x3340, R1 ;  /* 0x000033404a4a7816 */ /* 0x000fe40000000001 */
[----:B------:R-:W-:-:S02]  /*13be0*/  LOP3.LUT R84, R84, 0xffff, RZ, 0xc0, !PT ;  /* 0x0000ffff54547812 */ /* 0x000fc400078ec0ff */
[----:B------:R-:W-:Y:S02]  /*13bf0*/  PRMT R120, R13, 0x5410, R120 ;  /* 0x000054100d787816 */ /* 0x000fe40000000078 */
[----:B------:R-:W-:Y:S02]  /*13c00*/  LOP3.LUT R90, R69, 0xffff, RZ, 0xc0, !PT ;  /* 0x0000ffff455a7812 */ /* 0x000fe400078ec0ff */
[----:B------:R-:W-:Y:S02]  /*13c10*/  LOP3.LUT R117, R71, 0xffff, RZ, 0xc0, !PT ;  /* 0x0000ffff47757812 */ /* 0x000fe400078ec0ff */
[----:B------:R-:W-:Y:S02]  /*13c20*/  F2FP.SATFINITE.E4M3.F32.PACK_AB_MERGE_C R64, R65, R64, RZ ;  /* 0x000000404140723e */ /* 0x000fe400048070ff */
[----:B------:R-:W-:Y:S02]  /*13c30*/  PRMT R41, R21, 0x5410, R124 ;  /* 0x0000541015297816 */ /* 0x000fe4000000007c */
[----:B------:R-:W-:-:S02]  /*13c40*/  PRMT R13, R43, 0x5410, R130 ;  /* 0x000054102b0d7816 */ /* 0x000fc40000000082 */
[----:B------:R-:W-:Y:S02]  /*13c50*/  PRMT R49, R112, 0x3340, R1 ;  /* 0x0000334070317816 */ /* 0x000fe40000000001 */
[----:B------:R-:W-:Y:S02]  /*13c60*/  PRMT R80, R85, 0x3340, R106 ;  /* 0x0000334055507816 */ /* 0x000fe4000000006a */
[----:B------:R-:W-:Y:S02]  /*13c70*/  F2FP.SATFINITE.E4M3.F32.PACK_AB_MERGE_C R66, R67, R66, RZ ;  /* 0x000000424342723e */ /* 0x000fe400048070ff */
[----:B------:R-:W-:Y:S02]  /*13c80*/  PRMT R29, R29, 0x5410, R122 ;  /* 0x000054101d1d7816 */ /* 0x000fe4000000007a */
[----:B------:R-:W-:Y:S02]  /*13c90*/  PRMT R35, R35, 0x5410, R116 ;  /* 0x0000541023237816 */ /* 0x000fe40000000074 */
[----:B------:R-:W-:-:S02]  /*13ca0*/  PRMT R21, R23, 0x5410, R128 ;  /* 0x0000541017157816 */ /* 0x000fc40000000080 */
[----:B------:R-:W-:Y:S02]  /*13cb0*/  PRMT R82, R45, 0x3340, R82 ;  /* 0x000033402d527816 */ /* 0x000fe40000000052 */
[----:B------:R-:W-:Y:S02]  /*13cc0*/  PRMT R65, R88, 0x3340, R47 ;  /* 0x0000334058417816 */ /* 0x000fe4000000002f */
[----:B------:R-:W-:Y:S02]  /*13cd0*/  LOP3.LUT R96, R73, 0xffff, RZ, 0xc0, !PT ;  /* 0x0000ffff49607812 */ /* 0x000fe400078ec0ff */
[----:B------:R-:W-:Y:S02]  /*13ce0*/  PRMT R69, R104, 0x3340, R1 ;  /* 0x0000334068457816 */ /* 0x000fe40000000001 */
[----:B------:R-:W-:Y:S02]  /*13cf0*/  PRMT R76, R77, 0x3340, R98 ;  /* 0x000033404d4c7816 */ /* 0x000fe40000000062 */
[----:B------:R-:W-:-:S02]  /*13d00*/  LOP3.LUT R109, R109, 0xffff, RZ, 0xc0, !PT ;  /* 0x0000ffff6d6d7812 */ /* 0x000fc400078ec0ff */
[----:B------:R-:W-:Y:S02]  /*13d10*/  LOP3.LUT R130, R111, 0xffff, RZ, 0xc0, !PT ;  /* 0x0000ffff6f827812 */ /* 0x000fe400078ec0ff */
[----:B------:R-:W-:Y:S02]  /*13d20*/  LOP3.LUT R132, R133, 0xffff, RZ, 0xc0, !PT ;  /* 0x0000ffff85847812 */ /* 0x000fe400078ec0ff */
[----:B------:R-:W-:Y:S02]  /*13d30*/  PRMT R67, R84, 0x3340, R1 ;  /* 0x0000334054437816 */ /* 0x000fe40000000001 */
[----:B------:R-:W-:Y:S02]  /*13d40*/  LOP3.LUT R93, R93, 0xffff, RZ, 0xc0, !PT ;  /* 0x0000ffff5d5d7812 */ /* 0x000fe400078ec0ff */
[----:B------:R-:W-:Y:S02]  /*13d50*/  LOP3.LUT R116, R95, 0xffff, RZ, 0xc0, !PT ;  /* 0x0000ffff5f747812 */ /* 0x000fe400078ec0ff */
[----:B------:R-:W-:-:S02]  /*13d60*/  LOP3.LUT R122, R97, 0xffff, RZ, 0xc0, !PT ;  /* 0x0000ffff617a7812 */ /* 0x000fc400078ec0ff */
[----:B------:R-:W-:Y:S02]  /*13d70*/  LOP3.LUT R101, R101, 0xffff, RZ, 0xc0, !PT ;  /* 0x0000ffff65657812 */ /* 0x000fe400078ec0ff */
[----:B------:R-:W-:Y:S02]  /*13d80*/  LOP3.LUT R124, R103, 0xffff, RZ, 0xc0, !PT ;  /* 0x0000ffff677c7812 */ /* 0x000fe400078ec0ff */
[----:B------:R-:W-:Y:S02]  /*13d90*/  LOP3.LUT R128, R105, 0xffff, RZ, 0xc0, !PT ;  /* 0x0000ffff69807812 */ /* 0x000fe400078ec0ff */
[----:B------:R-:W-:Y:S02]  /*13da0*/  PRMT R73, R4, 0x5410, R5 ;  /* 0x0000541004497816 */ /* 0x000fe40000000005 */
[----:B------:R-:W-:Y:S02]  /*13db0*/  PRMT R45, R6, 0x5410, R7 ;  /* 0x00005410062d7816 */ /* 0x000fe40000000007 */
[----:B------:R-:W-:-:S02]  /*13dc0*/  PRMT R47, R59, 0x5410, R74 ;  /* 0x000054103b2f7816 */ /* 0x000fc4000000004a */
[----:B------:R-:W-:Y:S02]  /*13dd0*/  SHF.R.U32.HI R4, RZ, 0x8, R90 ;  /* 0x00000008ff047819 */ /* 0x000fe4000001165a */
[----:B------:R-:W-:Y:S02]  /*13de0*/  SHF.R.U32.HI R5, RZ, 0x8, R117 ;  /* 0x00000008ff057819 */ /* 0x000fe40000011675 */
[----:B------:R-:W-:Y:S02]  /*13df0*/  SHF.R.U32.HI R7, RZ, 0x8, R77 ;  /* 0x00000008ff077819 */ /* 0x000fe4000001164d */
[----:B------:R-:W-:Y:S02]  /*13e00*/  SHF.R.U32.HI R59, RZ, 0x8, R98 ;  /* 0x00000008ff3b7819 */ /* 0x000fe40000011662 */
[----:B------:R-:W-:Y:S02]  /*13e10*/  PRMT R49, R80, 0x5410, R49 ;  /* 0x0000541050317816 */ /* 0x000fe40000000031 */
[----:B------:R-:W-:-:S02]  /*13e20*/  F2FP.SATFINITE.E4M3.F32.PACK_AB_MERGE_C R56, R57, R56, RZ ;  /* 0x000000383938723e */ /* 0x000fc400048070ff */
[----:B------:R-:W-:Y:S02]  /*13e30*/  SHF.R.U32.HI R152, RZ, 0x8, R152 ;  /* 0x00000008ff987819 */ /* 0x000fe40000011698 */
[----:B------:R-:W-:Y:S02]  /*13e40*/  SHF.R.U32.HI R159, RZ, 0x8, R159 ;  /* 0x00000008ff9f7819 */ /* 0x000fe4000001169f */
[----:B------:R-:W-:Y:S02]  /*13e50*/  SHF.R.U32.HI R156, RZ, 0x8, R156 ;  /* 0x00000008ff9c7819 */ /* 0x000fe4000001169c */
[----:B------:R-:W-:Y:S02]  /*13e60*/  PRMT R69, R76, 0x5410, R69 ;  /* 0x000054104c457816 */ /* 0x000fe40000000045 */
[----:B------:R-:W-:Y:S02]  /*13e70*/  PRMT R51, R132, 0x3340, R1 ;  /* 0x0000334084337816 */ /* 0x000fe40000000001 */
[----:B------:R-:W-:-:S02]  /*13e80*/  PRMT R80, R109, 0x3340, R130 ;  /* 0x000033406d507816 */ /* 0x000fc40000000082 */
[--C-:B------:R-:W-:Y:S02]  /*13e90*/  PRMT R71, R122, 0x3340, R1.reuse ;  /* 0x000033407a477816 */ /* 0x100fe40000000001 */
[----:B------:R-:W-:Y:S02]  /*13ea0*/  PRMT R84, R93, 0x3340, R116 ;  /* 0x000033405d547816 */ /* 0x000fe40000000074 */
[----:B------:R-:W-:Y:S02]  /*13eb0*/  PRMT R57, R128, 0x3340, R1 ;  /* 0x0000334080397816 */ /* 0x000fe40000000001 */
[----:B------:R-:W-:Y:S02]  /*13ec0*/  PRMT R76, R101, 0x3340, R124 ;  /* 0x00003340654c7816 */ /* 0x000fe4000000007c */
[----:B------:R-:W-:Y:S02]  /*13ed0*/  PRMT R67, R82, 0x5410, R67 ;  /* 0x0000541052437816 */ /* 0x000fe40000000043 */
[----:B------:R-:W-:-:S02]  /*13ee0*/  SHF.R.U32.HI R74, RZ, 0x8, R104 ;  /* 0x00000008ff4a7819 */ /* 0x000fc40000011668 */
[----:B------:R-:W-:Y:S02]  /*13ef0*/  LOP3.LUT R137, R137, 0xffff, RZ, 0xc0, !PT ;  /* 0x0000ffff89897812 */ /* 0x000fe400078ec0ff */
[----:B------:R-:W-:Y:S02]  /*13f00*/  LOP3.LUT R136, R139, 0xffff, RZ, 0xc0, !PT ;  /* 0x0000ffff8b887812 */ /* 0x000fe400078ec0ff */
[----:B------:R-:W-:Y:S02]  /*13f10*/  LOP3.LUT R138, R141, 0xffff, RZ, 0xc0, !PT ;  /* 0x0000ffff8d8a7812 */ /* 0x000fe400078ec0ff */
[----:B------:R-:W-:Y:S02]  /*13f20*/  LOP3.LUT R4, R4, 0xffff, RZ, 0xc0, !PT ;  /* 0x0000ffff04047812 */ /* 0x000fe400078ec0ff */
[----:B------:R-:W-:Y:S02]  /*13f30*/  LOP3.LUT R5, R5, 0xffff, RZ, 0xc0, !PT ;  /* 0x0000ffff05057812 */ /* 0x000fe400078ec0ff */
[----:B------:R-:W-:-:S02]  /*13f40*/  LOP3.LUT R82, R7, 0xffff, RZ, 0xc0, !PT ;  /* 0x0000ffff07527812 */ /* 0x000fc400078ec0ff */
[----:B------:R-:W-:Y:S02]  /*13f50*/  LOP3.LUT R59, R59, 0xffff, RZ, 0xc0, !PT ;  /* 0x0000ffff3b3b7812 */ /* 0x000fe400078ec0ff */
[----:B------:R-:W-:Y:S02]  /*13f60*/  F2FP.SATFINITE.E4M3.F32.PACK_AB_MERGE_C R54, R55, R54, RZ ;  /* 0x000000363736723e */ /* 0x000fe400048070ff */
[----:B------:R-:W-:Y:S02]  /*13f70*/  SHF.R.U32.HI R6, RZ, 0x8, R96 ;  /* 0x00000008ff067819 */ /* 0x000fe40000011660 */
[----:B------:R-:W-:Y:S02]  /*13f80*/  LOP3.LUT R152, R152, 0xffff, RZ, 0xc0, !PT ;  /* 0x0000ffff98987812 */ /* 0x000fe400078ec0ff */
[----:B------:R-:W-:Y:S02]  /*13f90*/  LOP3.LUT R55, R159, 0xffff, RZ, 0xc0, !PT ;  /* 0x0000ffff9f377812 */ /* 0x000fe400078ec0ff */
[----:B------:R-:W-:-:S02]  /*13fa0*/  LOP3.LUT R156, R156, 0xffff, RZ, 0xc0, !PT ;  /* 0x0000ffff9c9c7812 */ /* 0x000fc400078ec0ff */
[----:B------:R-:W-:Y:S02]  /*13fb0*/  PRMT R51, R80, 0x5410, R51 ;  /* 0x0000541050337816 */ /* 0x000fe40000000033 */
[----:B------:R-:W-:Y:S02]  /*13fc0*/  SHF.R.U32.HI R68, RZ, 0x8, R68 ;  /* 0x00000008ff447819 */ /* 0x000fe40000011644 */
[----:B------:R-:W-:Y:S02]  /*13fd0*/  PRMT R71, R84, 0x5410, R71 ;  /* 0x0000541054477816 */ /* 0x000fe40000000047 */
[----:B------:R-:W-:Y:S02]  /*13fe0*/  PRMT R57, R76, 0x5410, R57 ;  /* 0x000054104c397816 */ /* 0x000fe40000000039 */
[----:B------:R-:W-:Y:S02]  /*13ff0*/  LOP3.LUT R80, R74, 0xffff, RZ, 0xc0, !PT ;  /* 0x0000ffff4a507812 */ /* 0x000fe400078ec0ff */
[----:B------:R-:W-:-:S02]  /*14000*/  SHF.R.U32.HI R144, RZ, 0x8, R144 ;  /* 0x00000008ff907819 */ /* 0x000fc40000011690 */
[----:B------:R-:W-:Y:S02]  /*14010*/  SHF.R.U32.HI R131, RZ, 0x8, R131 ;  /* 0x00000008ff837819 */ /* 0x000fe40000011683 */
[----:B------:R-:W-:Y:S02]  /*14020*/  PRMT R43, R138, 0x3340, R1 ;  /* 0x000033408a2b7816 */ /* 0x000fe40000000001 */
[----:B------:R-:W-:Y:S02]  /*14030*/  PRMT R84, R137, 0x3340, R136 ;  /* 0x0000334089547816 */ /* 0x000fe40000000088 */
[----:B------:R-:W-:Y:S02]  /*14040*/  PRMT R76, R4, 0x3340, R5 ;  /* 0x00003340044c7816 */ /* 0x000fe40000000005 */
[----:B------:R-:W-:Y:S02]  /*14050*/  PRMT R74, R82, 0x3340, R59 ;  /* 0x00003340524a7816 */ /* 0x000fe4000000003b */
[----:B------:R-:W-:-:S02]  /*14060*/  LOP3.LUT R6, R6, 0xffff, RZ, 0xc0, !PT ;  /* 0x0000ffff06067812 */ /* 0x000fc400078ec0ff */
[----:B------:R-:W-:Y:S02]  /*14070*/  SHF.R.U32.HI R4, RZ, 0x8, R85 ;  /* 0x00000008ff047819 */ /* 0x000fe40000011655 */
[----:B------:R-:W-:Y:S02]  /*14080*/  SHF.R.U32.HI R5, RZ, 0x8, R106 ;  /* 0x00000008ff057819 */ /* 0x000fe4000001166a */
[----:B------:R-:W-:Y:S02]  /*14090*/  SHF.R.U32.HI R7, RZ, 0x8, R93 ;  /* 0x00000008ff077819 */ /* 0x000fe4000001165d */
[----:B------:R-:W-:Y:S02]  /*140a0*/  SHF.R.U32.HI R59, RZ, 0x8, R116 ;  /* 0x00000008ff3b7819 */ /* 0x000fe40000011674 */
[----:B------:R-:W-:Y:S02]  /*140b0*/  PRMT R55, R152, 0x3340, R55 ;  /* 0x0000334098377816 */ /* 0x000fe40000000037 */
[----:B------:R-:W-:-:S02]  /*140c0*/  PRMT R156, R156, 0x3340, R1 ;  /* 0x000033409c9c7816 */ /* 0x000fc40000000001 */
[----:B------:R-:W-:Y:S02]  /*140d0*/  LOP3.LUT R68, R68, 0xffff, RZ, 0xc0, !PT ;  /* 0x0000ffff44447812 */ /* 0x000fe400078ec0ff */
[----:B------:R-:W-:Y:S02]  /*140e0*/  LOP3.LUT R144, R144, 0xffff, RZ, 0xc0, !PT ;  /* 0x0000ffff90907812 */ /* 0x000fe400078ec0ff */
[----:B------:R-:W-:Y:S02]  /*140f0*/  LOP3.LUT R131, R131, 0xffff, RZ, 0xc0, !PT ;  /* 0x0000ffff83837812 */ /* 0x000fe400078ec0ff */
[----:B------:R-:W-:Y:S02]  /*14100*/  PRMT R43, R84, 0x5410, R43 ;  /* 0x00005410542b7816 */ /* 0x000fe4000000002b */
[----:B------:R-:W-:Y:S02]  /*14110*/  PRMT R77, R6, 0x3340, R1 ;  /* 0x00003340064d7816 */ /* 0x000fe40000000001 */
[----:B------:R-:W-:-:S02]  /*14120*/  LOP3.LUT R4, R4, 0xffff, RZ, 0xc0, !PT ;  /* 0x0000ffff04047812 */ /* 0x000fc400078ec0ff */
[----:B------:R-:W-:Y:S02]  /*14130*/  LOP3.LUT R5, R5, 0xffff, RZ, 0xc0, !PT ;  /* 0x0000ffff05057812 */ /* 0x000fe400078ec0ff */
[----:B------:R-:W-:Y:S02]  /*14140*/  LOP3.LUT R84, R7, 0xffff, RZ, 0xc0, !PT ;  /* 0x0000ffff07547812 */ /* 0x000fe400078ec0ff */
[----:B------:R-:W-:Y:S02]  /*14150*/  LOP3.LUT R59, R59, 0xffff, RZ, 0xc0, !PT ;  /* 0x0000ffff3b3b7812 */ /* 0x000fe400078ec0ff */
[----:B------:R-:W-:Y:S02]  /*14160*/  PRMT R23, R55, 0x5410, R156 ;  /* 0x0000541037177816 */ /* 0x000fe4000000009c */
[----:B------:R-:W-:Y:S02]  /*14170*/  SHF.R.U32.HI R6, RZ, 0x8, R112 ;  /* 0x00000008ff067819 */ /* 0x000fe40000011670 */
[----:B------:R-:W-:-:S02]  /*14180*/  PRMT R55, R68, 0x3340, R1 ;  /* 0x0000334044377816 */ /* 0x000fc40000000001 */
[----:B------:R-:W-:Y:S02]  /*14190*/  PRMT R72, R144, 0x3340, R131 ;  /* 0x0000334090487816 */ /* 0x000fe40000000083 */
[----:B------:R-:W-:Y:S02]  /*141a0*/  PRMT R68, R96, 0x3340, R1 ;  /* 0x0000334060447816 */ /* 0x000fe40000000001 */
[----:B------:R-:W-:Y:S02]  /*141b0*/  PRMT R33, R90, 0x3340, R117 ;  /* 0x000033405a217816 */ /* 0x000fe40000000075 */
[----:B------:R-:W-:Y:S02]  /*141c0*/  LOP3.LUT R145, R145, 0xffff, RZ, 0xc0, !PT ;  /* 0x0000ffff91917812 */ /* 0x000fe400078ec0ff */
[----:B------:R-:W-:Y:S02]  /*141d0*/  LOP3.LUT R140, R147, 0xffff, RZ, 0xc0, !PT ;  /* 0x0000ffff938c7812 */ /* 0x000fe400078ec0ff */
[----:B------:R-:W-:-:S02]  /*141e0*/  LOP3.LUT R144, R149, 0xffff, RZ, 0xc0, !PT ;  /* 0x0000ffff95907812 */ /* 0x000fc400078ec0ff */
[----:B------:R-:W-:Y:S02]  /*141f0*/  PRMT R82, R4, 0x3340, R5 ;  /* 0x0000334004527816 */ /* 0x000fe40000000005 */
[----:B------:R-:W-:Y:S02]  /*14200*/  PRMT R85, R84, 0x3340, R59 ;  /* 0x0000334054557816 */ /* 0x000fe4000000003b */
[----:B------:R-:W-:Y:S02]  /*14210*/  SHF.R.U32.HI R92, RZ, 0x8, R92 ;  /* 0x00000008ff5c7819 */ /* 0x000fe4000001165c */
[----:B------:R-:W-:Y:S02]  /*14220*/  SHF.R.U32.HI R108, RZ, 0x8, R108 ;  /* 0x00000008ff6c7819 */ /* 0x000fe4000001166c */
[----:B------:R-:W-:Y:S02]  /*14230*/  LOP3.LUT R6, R6, 0xffff, RZ, 0xc0, !PT ;  /* 0x0000ffff06067812 */ /* 0x000fe400078ec0ff */
[----:B------:R-:W-:-:S02]  /*14240*/  SHF.R.U32.HI R4, RZ, 0x8, R101 ;  /* 0x00000008ff047819 */ /* 0x000fc40000011665 */
[----:B------:R-:W-:Y:S02]  /*14250*/  SHF.R.U32.HI R5, RZ, 0x8, R124 ;  /* 0x00000008ff057819 */ /* 0x000fe4000001167c */
[----:B------:R-:W-:Y:S02]  /*14260*/  SHF.R.U32.HI R7, RZ, 0x8, R109 ;  /* 0x00000008ff077819 */ /* 0x000fe4000001166d */
[----:B------:R-:W-:Y:S02]  /*14270*/  SHF.R.U32.HI R59, RZ, 0x8, R130 ;  /* 0x00000008ff3b7819 */ /* 0x000fe40000011682 */
[----:B------:R-:W-:Y:S02]  /*14280*/  SHF.R.U32.HI R100, RZ, 0x8, R100 ;  /* 0x00000008ff647819 */ /* 0x000fe40000011664 */
[----:B------:R-:W-:Y:S02]  /*14290*/  PRMT R68, R33, 0x5410, R68 ;  /* 0x0000541021447816 */ /* 0x000fe40000000044 */
[----:B------:R-:W-:-:S02]  /*142a0*/  PRMT R33, R144, 0x3340, R1 ;  /* 0x0000334090217816 */ /* 0x000fc40000000001 */
[----:B------:R-:W-:Y:S02]  /*142b0*/  PRMT R88, R145, 0x3340, R140 ;  /* 0x0000334091587816 */ /* 0x000fe4000000008c */
        /* <DEDUP_REMOVED lines=8> */
[----:B------:R-:W-:Y:S02]  /*14340*/  SHF.R.U32.HI R6, RZ, 0x8, R128 ;  /* 0x00000008ff067819 */ /* 0x000fe40000011680 */
[----:B------:R-:W-:Y:S02]  /*14350*/  PRMT R33, R88, 0x5410, R33 ;  /* 0x0000541058217816 */ /* 0x000fe40000000021 */
[----:B------:R-:W-:-:S02]  /*14360*/  PRMT R92, R92, 0x3340, R1 ;  /* 0x000033405c5c7816 */ /* 0x000fc40000000001 */
[----:B------:R-:W-:Y:S02]  /*14370*/  PRMT R108, R108, 0x3340, R1 ;  /* 0x000033406c6c7816 */ /* 0x000fe40000000001 */
[----:B------:R-:W-:Y:S02]  /*14380*/  PRMT R88, R4, 0x3340, R5 ;  /* 0x0000334004587816 */ /* 0x000fe40000000005 */
[----:B------:R-:W-:Y:S02]  /*14390*/  PRMT R90, R90, 0x3340, R59 ;  /* 0x000033405a5a7816 */ /* 0x000fe4000000003b */
[----:B------:R-:W-:Y:S02]  /*143a0*/  PRMT R100, R100, 0x3340, R1 ;  /* 0x0000334064647816 */ /* 0x000fe40000000001 */
[----:B------:R-:W-:Y:S02]  /*143b0*/  LOP3.LUT R6, R6, 0xffff, RZ, 0xc0, !PT ;  /* 0x0000ffff06067812 */ /* 0x000fe400078ec0ff */
[----:B------:R-:W-:-:S02]  /*143c0*/  SHF.R.U32.HI R4, RZ, 0x8, R137 ;  /* 0x00000008ff047819 */ /* 0x000fc40000011689 */
[----:B------:R-:W-:Y:S02]  /*143d0*/  SHF.R.U32.HI R5, RZ, 0x8, R136 ;  /* 0x00000008ff057819 */ /* 0x000fe40000011688 */
[----:B------:R-:W-:Y:S02]  /*143e0*/  SHF.R.U32.HI R7, RZ, 0x8, R145 ;  /* 0x00000008ff077819 */ /* 0x000fe40000011691 */
[----:B------:R-:W-:Y:S02]  /*143f0*/  SHF.R.U32.HI R59, RZ, 0x8, R140 ;  /* 0x00000008ff3b7819 */ /* 0x000fe4000001168c */
[----:B------:R-:W-:Y:S02]  /*14400*/  PRMT R72, R72, 0x5410, R55 ;  /* 0x0000541048487816 */ /* 0x000fe40000000037 */
[----:B------:R-:W-:Y:S02]  /*14410*/  PRMT R53, R65, 0x5410, R92 ;  /* 0x0000541041357816 */ /* 0x000fe4000000005c */
[----:B------:R-:W-:-:S02]  /*14420*/  PRMT R55, R115, 0x5410, R108 ;  /* 0x0000541073377816 */ /* 0x000fc4000000006c */
[----:B------:R-:W-:Y:S02]  /*14430*/  LOP3.LUT R105, R30, 0xffff, RZ, 0xc0, !PT ;  /* 0x0000ffff1e697812 */ /* 0x000fe400078ec0ff */
[----:B------:R-:W-:Y:S02]  /*14440*/  PRMT R65, R113, 0x5410, R100 ;  /* 0x0000541071417816 */ /* 0x000fe40000000064 */
[----:B------:R-:W-:Y:S02]  /*14450*/  PRMT R87, R6, 0x3340, R1 ;  /* 0x0000334006577816 */ /* 0x000fe40000000001 */
[----:B------:R-:W-:Y:S02]  /*14460*/  LOP3.LUT R4, R4, 0xffff, RZ, 0xc0, !PT ;  /* 0x0000ffff04047812 */ /* 0x000fe400078ec0ff */
        /* <DEDUP_REMOVED lines=8> */
[----:B------:R-:W-:Y:S02]  /*144f0*/  SHF.R.U32.HI R6, RZ, 0x8, R138 ;  /* 0x00000008ff067819 */ /* 0x000fe4000001168a */
[----:B------:R-:W-:Y:S02]  /*14500*/  LOP3.LUT R153, R153, 0xffff, RZ, 0xc0, !PT ;  /* 0x0000ffff99997812 */ /* 0x000fe400078ec0ff */
[----:B------:R-:W-:Y:S02]  /*14510*/  LOP3.LUT R98, R155, 0xffff, RZ, 0xc0, !PT ;  /* 0x0000ffff9b627812 */ /* 0x000fe400078ec0ff */
[----:B------:R-:W-:Y:S02]  /*14520*/  LOP3.LUT R100, R8, 0xffff, RZ, 0xc0, !PT ;  /* 0x0000ffff08647812 */ /* 0x000fe400078ec0ff */
[----:B------:R-:W-:Y:S02]  /*14530*/  LOP3.LUT R101, R12, 0xffff, RZ, 0xc0, !PT ;  /* 0x0000ffff0c657812 */ /* 0x000fe400078ec0ff */
[----:B------:R-:W-:-:S02]  /*14540*/  LOP3.LUT R104, R14, 0xffff, RZ, 0xc0, !PT ;  /* 0x0000ffff0e687812 */ /* 0x000fc400078ec0ff */
[----:B------:R-:W-:Y:S02]  /*14550*/  LOP3.LUT R106, R16, 0xffff, RZ, 0xc0, !PT ;  /* 0x0000ffff106a7812 */ /* 0x000fe400078ec0ff */
[----:B------:R-:W-:Y:S02]  /*14560*/  PRMT R93, R4, 0x3340, R5 ;  /* 0x00003340045d7816 */ /* 0x000fe40000000005 */
[----:B------:R-:W-:Y:S02]  /*14570*/  PRMT R96, R96, 0x3340, R59 ;  /* 0x0000334060607816 */ /* 0x000fe4000000003b */
[--C-:B------:R-:W-:Y:S02]  /*14580*/  PRMT R24, R112, 0x3340, R1.reuse ;  /* 0x0000334070187816 */ /* 0x100fe40000000001 */
[----:B------:R-:W-:Y:S02]  /*14590*/  PRMT R16, R30, 0x3340, R1 ;  /* 0x000033401e107816 */ /* 0x000fe40000000001 */
[----:B------:R-:W-:-:S02]  /*145a0*/  PRMT R7, R103, 0x3340, R108 ;  /* 0x0000334067077816 */ /* 0x000fc4000000006c */
[----:B------:R-:W-:Y:S02]  /*145b0*/  PRMT R97, R28, 0x3340, R105 ;  /* 0x000033401c617816 */ /* 0x000fe40000000069 */
[----:B------:R-:W-:Y:S02]  /*145c0*/  LOP3.LUT R6, R6, 0xffff, RZ, 0xc0, !PT ;  /* 0x0000ffff06067812 */ /* 0x000fe400078ec0ff */
[--C-:B------:R-:W-:Y:S02]  /*145d0*/  PRMT R59, R100, 0x3340, R1.reuse ;  /* 0x00003340643b7816 */ /* 0x100fe40000000001 */
[----:B------:R-:W-:Y:S02]  /*145e0*/  PRMT R32, R106, 0x3340, R1 ;  /* 0x000033406a207816 */ /* 0x000fe40000000001 */
[----:B------:R-:W-:Y:S02]  /*145f0*/  PRMT R4, R153, 0x3340, R98 ;  /* 0x0000334099047816 */ /* 0x000fe40000000062 */
[----:B------:R-:W-:-:S02]  /*14600*/  PRMT R5, R101, 0x3340, R104 ;  /* 0x0000334065057816 */ /* 0x000fc40000000068 */
[----:B------:R-:W-:Y:S02]  /*14610*/  LOP3.LUT R113, R62, 0xffff, RZ, 0xc0, !PT ;  /* 0x0000ffff3e717812 */ /* 0x000fe400078ec0ff */
        /* <DEDUP_REMOVED lines=8> */
[----:B------:R-:W-:Y:S02]  /*146a0*/  LOP3.LUT R97, R38, 0xffff, RZ, 0xc0, !PT ;  /* 0x0000ffff26617812 */ /* 0x000fe400078ec0ff */
[----:B------:R-:W-:Y:S02]  /*146b0*/  PRMT R4, R29, 0x5210, R180 ;  /* 0x000052101d047816 */ /* 0x000fe400000000b4 */
[----:B------:R-:W-:-:S02]  /*146c0*/  PRMT R5, R35, 0x5210, R176 ;  /* 0x0000521023057816 */ /* 0x000fc400000000b0 */
[----:B------:R-:W-:Y:S02]  /*146d0*/  PRMT R6, R15, 0x5210, R118 ;  /* 0x000052100f067816 */ /* 0x000fe40000000076 */
[----:B------:R-:W-:Y:S02]  /*146e0*/  LOP3.LUT R36, R36, 0xffff, RZ, 0xc0, !PT ;  /* 0x0000ffff24247812 */ /* 0x000fe400078ec0ff */
[----:B------:R-:W-:Y:S02]  /*146f0*/  LOP3.LUT R38, R40, 0xffff, RZ, 0xc0, !PT ;  /* 0x0000ffff28267812 */ /* 0x000fe400078ec0ff */
[----:B------:R-:W-:Y:S02]  /*14700*/  PRMT R41, R62, 0x3340, R1 ;  /* 0x000033403e297816 */ /* 0x000fe40000000001 */
[----:B------:R-:W-:Y:S02]  /*14710*/  PRMT R12, R60, 0x3340, R113 ;  /* 0x000033403c0c7816 */ /* 0x000fe40000000071 */
[----:B------:R-:W-:-:S02]  /*14720*/  LOP3.LUT R111, R54, 0xffff, RZ, 0xc0, !PT ;  /* 0x0000ffff366f7812 */ /* 0x000fc400078ec0ff */
[----:B------:R-:W-:Y:S01]  /*14730*/  LOP3.LUT R54, R56, 0xffff, RZ, 0xc0, !PT ;  /* 0x0000ffff38367812 */ /* 0x000fe200078ec0ff */
[----:B------:R2:W-:Y:S01]  /*14740*/  STS.128 [R2+0x400], R4 ;  /* 0x0004000402007388 */ /* 0x0005e20000000c00 */
[----:B------:R-:W-:Y:S02]  /*14750*/  PRMT R56, R38, 0x3340, R1 ;  /* 0x0000334026387816 */ /* 0x000fe40000000001 */
[----:B------:R-:W-:Y:S02]  /*14760*/  PRMT R15, R36, 0x3340, R97 ;  /* 0x00003340240f7816 */ /* 0x000fe40000000061 */
[----:B------:R-:W-:Y:S02]  /*14770*/  PRMT R41, R12, 0x5410, R41 ;  /* 0x000054100c297816 */ /* 0x000fe40000000029 */
[----:B------:R-:W-:Y:S02]  /*14780*/  PRMT R79, R80, 0x3340, R1 ;  /* 0x00003340504f7816 */ /* 0x000fe40000000001 */
[----:B------:R-:W-:-:S02]  /*14790*/  SHF.R.U32.HI R12, RZ, 0x8, R153 ;  /* 0x00000008ff0c7819 */ /* 0x000fc40000011699 */
[----:B------:R-:W-:Y:S02]  /*147a0*/  SHF.R.U32.HI R80, RZ, 0x8, R122 ;  /* 0x00000008ff507819 */ /* 0x000fe4000001167a */
[----:B------:R-:W-:Y:S02]  /*147b0*/  LOP3.LUT R52, R52, 0xffff, RZ, 0xc0, !PT ;  /* 0x0000ffff34347812 */ /* 0x000fe400078ec0ff */
[----:B------:R-:W-:Y:S02]  /*147c0*/  SHF.R.U32.HI R14, RZ, 0x8, R98 ;  /* 0x00000008ff0e7819 */ /* 0x000fe40000011662 */
[----:B--2---:R-:W-:Y:S02]  /*147d0*/  SHF.R.U32.HI R5, RZ, 0x8, R101 ;  /* 0x00000008ff057819 */ /* 0x004fe40000011665 */
[----:B------:R-:W-:Y:S02]  /*147e0*/  SHF.R.U32.HI R6, RZ, 0x8, R104 ;  /* 0x00000008ff067819 */ /* 0x000fe40000011668 */
[----:B------:R-:W-:-:S02]  /*147f0*/  PRMT R56, R15, 0x5410, R56 ;  /* 0x000054100f387816 */ /* 0x000fc40000000038 */
[----:B------:R-:W-:Y:S02]  /*14800*/  SHF.R.U32.HI R4, RZ, 0x8, R100 ;  /* 0x00000008ff047819 */ /* 0x000fe40000011664 */
[----:B------:R-:W-:Y:S02]  /*14810*/  SHF.R.U32.HI R7, RZ, 0x8, R106 ;  /* 0x00000008ff077819 */ /* 0x000fe4000001166a */
[----:B------:R-:W-:Y:S02]  /*14820*/  LOP3.LUT R15, R12, 0xffff, RZ, 0xc0, !PT ;  /* 0x0000ffff0c0f7812 */ /* 0x000fe400078ec0ff */
[----:B------:R-:W-:Y:S02]  /*14830*/  LOP3.LUT R80, R80, 0xffff, RZ, 0xc0, !PT ;  /* 0x0000ffff50507812 */ /* 0x000fe400078ec0ff */
[----:B------:R-:W-:Y:S02]  /*14840*/  LOP3.LUT R12, R5, 0xffff, RZ, 0xc0, !PT ;  /* 0x0000ffff050c7812 */ /* 0x000fe400078ec0ff */
[----:B------:R-:W-:-:S02]  /*14850*/  PRMT R40, R54, 0x3340, R1 ;  /* 0x0000334036287816 */ /* 0x000fc40000000001 */
[----:B------:R-:W-:Y:S02]  /*14860*/  PRMT R29, R52, 0x3340, R111 ;  /* 0x00003340341d7816 */ /* 0x000fe4000000006f */
[----:B------:R-:W-:Y:S02]  /*14870*/  LOP3.LUT R14, R14, 0xffff, RZ, 0xc0, !PT ;  /* 0x0000ffff0e0e7812 */ /* 0x000fe400078ec0ff */
[----:B------:R-:W-:Y:S02]  /*14880*/  LOP3.LUT R5, R6, 0xffff, RZ, 0xc0, !PT ;  /* 0x0000ffff06057812 */ /* 0x000fe400078ec0ff */
[----:B------:R-:W-:Y:S02]  /*14890*/  LOP3.LUT R4, R4, 0xffff, RZ, 0xc0, !PT ;  /* 0x0000ffff04047812 */ /* 0x000fe400078ec0ff */
[----:B------:R-:W-:Y:S02]  /*148a0*/  LOP3.LUT R6, R7, 0xffff, RZ, 0xc0, !PT ;  /* 0x0000ffff07067812 */ /* 0x000fe400078ec0ff */
[----:B------:R-:W-:-:S02]  /*148b0*/  PRMT R84, R80, 0x3340, R1 ;  /* 0x0000334050547816 */ /* 0x000fc40000000001 */
[----:B------:R-:W-:Y:S02]  /*148c0*/  SHF.R.U32.HI R80, RZ, 0x8, R132 ;  /* 0x00000008ff507819 */ /* 0x000fe40000011684 */
[----:B------:R-:W-:Y:S02]  /*148d0*/  PRMT R40, R29, 0x5410, R40 ;  /* 0x000054101d287816 */ /* 0x000fe40000000028 */
[----:B------:R-:W-:Y:S02]  /*148e0*/  PRMT R20, R15, 0x3340, R14 ;  /* 0x000033400f147816 */ /* 0x000fe4000000000e */
[----:B------:R-:W-:Y:S02]  /*148f0*/  PRMT R15, R4, 0x3340, R1 ;  /* 0x00003340040f7816 */ /* 0x000fe40000000001 */
[----:B------:R-:W-:Y:S02]  /*14900*/  PRMT R29, R12, 0x3340, R5 ;  /* 0x000033400c1d7816 */ /* 0x000fe40000000005 */
[----:B------:R-:W-:-:S02]  /*14910*/  PRMT R22, R6, 0x3340, R1 ;  /* 0x0000334006167816 */ /* 0x000fc40000000001 */
[----:B------:R-:W-:Y:S02]  /*14920*/  SHF.R.U32.HI R4, RZ, 0x8, R103 ;  /* 0x00000008ff047819 */ /* 0x000fe40000011667 */
[----:B------:R-:W-:Y:S02]  /*14930*/  SHF.R.U32.HI R5, RZ, 0x8, R108 ;  /* 0x00000008ff057819 */ /* 0x000fe4000001166c */
[----:B------:R-:W-:Y:S02]  /*14940*/  SHF.R.U32.HI R6, RZ, 0x8, R112 ;  /* 0x00000008ff067819 */ /* 0x000fe40000011670 */
[----:B------:R-:W-:Y:S02]  /*14950*/  SHF.R.U32.HI R7, RZ, 0x8, R28 ;  /* 0x00000008ff077819 */ /* 0x000fe4000001161c */
[----:B------:R-:W-:Y:S02]  /*14960*/  SHF.R.U32.HI R12, RZ, 0x8, R105 ;  /* 0x00000008ff0c7819 */ /* 0x000fe40000011669 */
        /* <DEDUP_REMOVED lines=11> */
[----:B------:R-:W-:Y:S02]  /*14a20*/  PRMT R89, R80, 0x3340, R1 ;  /* 0x0000334050597816 */ /* 0x000fe40000000001 */
[----:B------:R-:W-:-:S02]  /*14a30*/  SHF.R.U32.HI R80, RZ, 0x8, R144 ;  /* 0x00000008ff507819 */ /* 0x000fc40000011690 */
[----:B------:R-:W-:Y:S02]  /*14a40*/  PRMT R76, R76, 0x5410, R77 ;  /* 0x000054104c4c7816 */ /* 0x000fe4000000004d */
[----:B------:R-:W-:Y:S02]  /*14a50*/  PRMT R64, R74, 0x5410, R79 ;  /* 0x000054104a407816 */ /* 0x000fe4000000004f */
[----:B------:R-:W-:Y:S02]  /*14a60*/  PRMT R77, R4, 0x3340, R5 ;  /* 0x00003340044d7816 */ /* 0x000fe40000000005 */
[--C-:B------:R-:W-:Y:S02]  /*14a70*/  PRMT R28, R6, 0x3340, R1.reuse ;  /* 0x00003340061c7816 */ /* 0x100fe40000000001 */
        /* <DEDUP_REMOVED lines=17> */
[----:B------:R-:W-:Y:S02]  /*14b90*/  PRMT R80, R88, 0x5410, R87 ;  /* 0x0000541058507816 */ /* 0x000fe40000000057 */
[----:B------:R-:W-:Y:S02]  /*14ba0*/  PRMT R81, R90, 0x5410, R89 ;  /* 0x000054105a517816 */ /* 0x000fe40000000059 */
[----:B------:R-:W-:-:S02]  /*14bb0*/  PRMT R87, R4, 0x3340, R5 ;  /* 0x0000334004577816 */ /* 0x000fc40000000005 */
[--C-:B------:R-:W-:Y:S02]  /*14bc0*/  PRMT R36, R6, 0x3340, R1.reuse ;  /* 0x0000334006247816 */ /* 0x100fe40000000001 */
[----:B------:R-:W-:Y:S02]  /*14bd0*/  PRMT R89, R7, 0x3340, R12 ;  /* 0x0000334007597816 */ /* 0x000fe4000000000c */
[----:B------:R-:W-:Y:S02]  /*14be0*/  PRMT R38, R14, 0x3340, R1 ;  /* 0x000033400e267816 */ /* 0x000fe40000000001 */
[----:B------:R-:W-:Y:S02]  /*14bf0*/  SHF.R.U32.HI R4, RZ, 0x8, R52 ;  /* 0x00000008ff047819 */ /* 0x000fe40000011634 */
[----:B------:R-:W-:Y:S02]  /*14c00*/  SHF.R.U32.HI R5, RZ, 0x8, R111 ;  /* 0x00000008ff057819 */ /* 0x000fe4000001166f */
[----:B------:R-:W-:-:S02]  /*14c10*/  SHF.R.U32.HI R6, RZ, 0x8, R54 ;  /* 0x00000008ff067819 */ /* 0x000fc40000011636 */
[----:B------:R-:W-:Y:S02]  /*14c20*/  SHF.R.U32.HI R7, RZ, 0x8, R60 ;  /* 0x00000008ff077819 */ /* 0x000fe4000001163c */
[----:B------:R-:W-:Y:S02]  /*14c30*/  SHF.R.U32.HI R12, RZ, 0x8, R113 ;  /* 0x00000008ff0c7819 */ /* 0x000fe40000011671 */
[----:B------:R-:W-:Y:S02]  /*14c40*/  SHF.R.U32.HI R14, RZ, 0x8, R62 ;  /* 0x00000008ff0e7819 */ /* 0x000fe4000001163e */
        /* <DEDUP_REMOVED lines=9> */
[----:B------:R-:W-:Y:S02]  /*14ce0*/  PRMT R14, R14, 0x3340, R1 ;  /* 0x000033400e0e7816 */ /* 0x000fe40000000001 */
[----:B------:R-:W-:Y:S02]  /*14cf0*/  LOP3.LUT R150, R150, 0xffff, RZ, 0xc0, !PT ;  /* 0x0000ffff96967812 */ /* 0x000fe400078ec0ff */
[----:B------:R-:W-:Y:S02]  /*14d00*/  PRMT R48, R85, 0x5410, R84 ;  /* 0x0000541055307816 */ /* 0x000fe40000000054 */
[----:B------:R-:W-:Y:S02]  /*14d10*/  PRMT R82, R93, 0x5410, R92 ;  /* 0x000054105d527816 */ /* 0x000fe4000000005c */
[----:B------:R-:W-:Y:S02]  /*14d20*/  PRMT R88, R29, 0x5410, R22 ;  /* 0x000054101d587816 */ /* 0x000fe40000000016 */
[----:B------:R-:W-:-:S02]  /*14d30*/  PRMT R85, R20, 0x5410, R15 ;  /* 0x0000541014557816 */ /* 0x000fc4000000000f */
[----:B------:R-:W-:Y:S02]  /*14d40*/  PRMT R98, R5, 0x5410, R6 ;  /* 0x0000541005627816 */ /* 0x000fe40000000006 */
[----:B------:R-:W-:Y:S01]  /*14d50*/  PRMT R93, R7, 0x5410, R14 ;  /* 0x00005410075d7816 */ /* 0x000fe2000000000e */
[----:B------:R-:W-:Y:S01]  /*14d60*/  BAR.SYNC.DEFER_BLOCKING 0x0 ;  /* 0x0000000000007b1d */ /* 0x000fe20000010000 */
[----:B------:R-:W-:Y:S02]  /*14d70*/  PRMT R22, R13, 0x5210, R150 ;  /* 0x000052100d167816 */ /* 0x000fe40000000096 */
[----:B------:R-:W-:Y:S02]  /*14d80*/  LOP3.LUT R134, R134, 0xffff, RZ, 0xc0, !PT ;  /* 0x0000ffff86867812 */ /* 0x000fe400078ec0ff */
[----:B------:R-:W-:Y:S02]  /*14d90*/  LOP3.LUT R142, R142, 0xffff, RZ, 0xc0, !PT ;  /* 0x0000ffff8e8e7812 */ /* 0x000fe400078ec0ff */
[----:B------:R-:W-:Y:S01]  /*14da0*/  LOP3.LUT R158, R158, 0xffff, RZ, 0xc0, !PT ;  /* 0x0000ffff9e9e7812 */ /* 0x000fe200078ec0ff */
[----:B------:R-:W2:Y:S04]  /*14db0*/  LDS.128 R12, [R160] ;  /* 0x00000000a00c7984 */ /* 0x000ea80000000c00 */
[----:B------:R-:W-:Y:S01]  /*14dc0*/  LDS.128 R4, [R160+0x800] ;  /* 0x00080000a0047984 */ /* 0x000fe20000000c00 */
[----:B------:R-:W-:-:S02]  /*14dd0*/  PRMT R112, R17, 0x4210, R134 ;  /* 0x0000421011707816 */ /* 0x000fc40000000086 */
[----:B------:R-:W-:Y:S02]  /*14de0*/  PRMT R20, R120, 0x5210, R134 ;  /* 0x0000521078147816 */ /* 0x000fe40000000086 */
[--C-:B------:R-:W-:Y:S02]  /*14df0*/  PRMT R113, R19, 0x4210, R142.reuse ;  /* 0x0000421013717816 */ /* 0x100fe4000000008e */
[----:B------:R-:W-:Y:S02]  /*14e00*/  PRMT R21, R21, 0x5210, R142 ;  /* 0x0000521015157816 */ /* 0x000fe4000000008e */
[----:B------:R-:W-:Y:S02]  /*14e10*/  PRMT R114, R114, 0x4210, R150 ;  /* 0x0000421072727816 */ /* 0x000fe40000000096 */
[--C-:B------:R-:W-:Y:S01]  /*14e20*/  PRMT R115, R25, 0x4210, R158.reuse ;  /* 0x0000421019737816 */ /* 0x100fe2000000009e */
[----:B------:R-:W-:Y:S01]  /*14e30*/  BAR.SYNC.DEFER_BLOCKING 0x0 ;  /* 0x0000000000007b1d */ /* 0x000fe20000010000 */
[----:B------:R-:W-:-:S02]  /*14e40*/  PRMT R23, R23, 0x5210, R158 ;  /* 0x0000521017177816 */ /* 0x000fc4000000009e */
[----:B------:R-:W-:Y:S02]  /*14e50*/  PRMT R90, R77, 0x5410, R28 ;  /* 0x000054104d5a7816 */ /* 0x000fe4000000001c */
[----:B------:R-:W-:Y:S01]  /*14e60*/  LOP3.LUT R28, R127, 0xffff, RZ, 0xc0, !PT ;  /* 0x0000ffff7f1c7812 */ /* 0x000fe200078ec0ff */
[----:B------:R-:W-:Y:S04]  /*14e70*/  STS.128 [R2], R112 ;  /* 0x0000007002007388 */ /* 0x000fe80000000c00 */
[----:B------:R-:W-:Y:S01]  /*14e80*/  STS.128 [R2+0x400], R20 ;  /* 0x0004001402007388 */ /* 0x000fe20000000c00 */
[----:B------:R-:W-:Y:S01]  /*14e90*/  BAR.SYNC.DEFER_BLOCKING 0x0 ;  /* 0x0000000000007b1d */ /* 0x000fe20000010000 */
[----:B------:R-:W-:Y:S02]  /*14ea0*/  LOP3.LUT R70, R70, 0xffff, RZ, 0xc0, !PT ;  /* 0x0000ffff46467812 */ /* 0x000fe400078ec0ff */
[----:B------:R-:W-:-:S02]  /*14eb0*/  PRMT R89, R89, 0x5410, R38 ;  /* 0x0000541059597816 */ /* 0x000fc40000000026 */
[----:B------:R-:W-:Y:S02]  /*14ec0*/  PRMT R92, R79, 0x5410, R30 ;  /* 0x000054104f5c7816 */ /* 0x000fe4000000001e */
[--C-:B------:R-:W-:Y:S02]  /*14ed0*/  PRMT R37, R37, 0x4210, R28.reuse ;  /* 0x0000421025257816 */ /* 0x100fe4000000001c */
[----:B------:R-:W-:Y:S02]  /*14ee0*/  PRMT R45, R45, 0x5210, R28 ;  /* 0x000052102d2d7816 */ /* 0x000fe4000000001c */
[----:B------:R-:W-:Y:S01]  /*14ef0*/  PRMT R38, R31, 0x4210, R70 ;  /* 0x000042101f267816 */ /* 0x000fe20000000046 */
[----:B------:R-:W3:Y:S04]  /*14f00*/  LDS.128 R20, [R160] ;  /* 0x00000000a0147984 */ /* 0x000ee80000000c00 */
[----:B------:R-:W-:Y:S01]  /*14f10*/  LDS.128 R28, [R160+0x800] ;  /* 0x00080000a01c7984 */ /* 0x000fe20000000c00 */
[----:B------:R-:W-:-:S02]  /*14f20*/  PRMT R35, R46, 0x3340, R1 ;  /* 0x000033402e237816 */ /* 0x000fc40000000001 */
[----:B------:R-:W-:Y:S02]  /*14f30*/  PRMT R8, R44, 0x3340, R109 ;  /* 0x000033402c087816 */ /* 0x000fe4000000006d */
[----:B------:R-:W-:Y:S02]  /*14f40*/  LOP3.LUT R44, R119, 0xffff, RZ, 0xc0, !PT ;  /* 0x0000ffff772c7812 */ /* 0x000fe400078ec0ff */
[----:B------:R-:W-:Y:S02]  /*14f50*/  PRMT R35, R8, 0x5410, R35 ;  /* 0x0000541008237816 */ /* 0x000fe40000000023 */
[----:B------:R-:W-:Y:S02]  /*14f60*/  LOP3.LUT R78, R78, 0xffff, RZ, 0xc0, !PT ;  /* 0x0000ffff4e4e7812 */ /* 0x000fe400078ec0ff */
[----:B------:R-:W-:Y:S02]  /*14f70*/  PRMT R8, R96, 0x5410, R95 ;  /* 0x0000541060087816 */ /* 0x000fe4000000005f */
[----:B------:R-:W-:-:S02]  /*14f80*/  PRMT R96, R87, 0x5410, R36 ;  /* 0x0000541057607816 */ /* 0x000fc40000000024 */
[--C-:B------:R-:W-:Y:S02]  /*14f90*/  PRMT R36, R9, 0x4210, R44.reuse ;  /* 0x0000421009247816 */ /* 0x100fe4000000002c */
[----:B------:R-:W-:Y:S02]  /*14fa0*/  PRMT R44, R73, 0x5210, R44 ;  /* 0x00005210492c7816 */ /* 0x000fe4000000002c */
[----:B------:R-:W-:Y:S02]  /*14fb0*/  PRMT R46, R72, 0x5210, R70 ;  /* 0x00005210482e7816 */ /* 0x000fe40000000046 */
[--C-:B------:R-:W-:Y:S01]  /*14fc0*/  PRMT R39, R39, 0x4210, R78.reuse ;  /* 0x0000421027277816 */ /* 0x100fe2000000004e */
[----:B------:R-:W-:Y:S01]  /*14fd0*/  BAR.SYNC.DEFER_BLOCKING 0x0 ;  /* 0x0000000000007b1d */ /* 0x000fe20000010000 */
[----:B------:R-:W-:-:S05]  /*14fe0*/  PRMT R47, R47, 0x5210, R78 ;  /* 0x000052102f2f7816 */ /* 0x000fca000000004e */
[----:B------:R-:W-:Y:S04]  /*14ff0*/  STS.128 [R2], R36 ;  /* 0x0000002402007388 */ /* 0x000fe80000000c00 */
[----:B------:R-:W-:Y:S01]  /*15000*/  STS.128 [R2+0x400], R44 ;  /* 0x0004002c02007388 */ /* 0x000fe20000000c00 */
[----:B------:R-:W-:Y:S01]  /*15010*/  BAR.SYNC.DEFER_BLOCKING 0x0 ;  /* 0x0000000000007b1d */ /* 0x000fe20000010000 */
[----:B------:R-:W-:Y:S02]  /*15020*/  LOP3.LUT R86, R86, 0xffff, RZ, 0xc0, !PT ;  /* 0x0000ffff56567812 */ /* 0x000fe400078ec0ff */
[----:B------:R-:W-:Y:S02]  /*15030*/  LOP3.LUT R94, R94, 0xffff, RZ, 0xc0, !PT ;  /* 0x0000ffff5e5e7812 */ /* 0x000fe400078ec0ff */
[----:B------:R-:W-:-:S02]  /*15040*/  LOP3.LUT R102, R102, 0xffff, RZ, 0xc0, !PT ;  /* 0x0000ffff66667812 */ /* 0x000fc400078ec0ff */
[----:B------:R-:W-:Y:S01]  /*15050*/  LOP3.LUT R110, R110, 0xffff, RZ, 0xc0, !PT ;  /* 0x0000ffff6e6e7812 */ /* 0x000fe200078ec0ff */
[----:B------:R-:W4:Y:S04]  /*15060*/  LDS.128 R36, [R160] ;  /* 0x00000000a0247984 */ /* 0x000f280000000c00 */
[----:B------:R-:W-:Y:S01]  /*15070*/  LDS.128 R44, [R160+0x800] ;  /* 0x00080000a02c7984 */ /* 0x000fe20000000c00 */
[--C-:B------:R-:W-:Y:S02]  /*15080*/  PRMT R60, R27, 0x4210, R86.reuse ;  /* 0x000042101b3c7816 */ /* 0x100fe40000000056 */
[----:B------:R-:W-:Y:S02]  /*15090*/  PRMT R52, R67, 0x5210, R86 ;  /* 0x0000521043347816 */ /* 0x000fe40000000056 */
[----:B------:R-:W-:-:S02]  /*150a0*/  PRMT R61, R61, 0x4210, R94 ;  /* 0x000042103d3d7816 */ /* 0x000fc4000000005e */
[----:B------:R-:W-:Y:S02]  /*150b0*/  PRMT R53, R53, 0x5210, R94 ;  /* 0x0000521035357816 */ /* 0x000fe4000000005e */
[--C-:B------:R-:W-:Y:S02]  /*150c0*/  PRMT R62, R11, 0x4210, R102.reuse ;  /* 0x000042100b3e7816 */ /* 0x100fe40000000066 */
        /* <DEDUP_REMOVED lines=11> */
[----:B------:R-:W5:Y:S04]  /*15180*/  LDS.128 R60, [R160] ;  /* 0x00000000a03c7984 */ /* 0x000f680000000c00 */
        /* <DEDUP_REMOVED lines=9> */
[----:B------:R-:W-:Y:S02]  /*15220*/  PRMT R75, R48, 0x5210, R99 ;  /* 0x00005210304b7816 */ /* 0x000fe40000000063 */
[----:B------:R-:W-:-:S03]  /*15230*/  LOP3.LUT R48, R135, 0xffff, RZ, 0xc0, !PT ;  /* 0x0000ffff87307812 */ /* 0x000fc600078ec0ff */
[----:B------:R-:W-:Y:S04]  /*15240*/  STS.128 [R2], R68 ;  /* 0x0000004402007388 */ /* 0x000fe80000000c00 */
[----:B------:R0:W-:Y:S01]  /*15250*/  STS.128 [R2+0x400], R72 ;  /* 0x0004004802007388 */ /* 0x0001e20000000c00 */
[----:B------:R-:W-:Y:S01]  /*15260*/  BAR.SYNC.DEFER_BLOCKING 0x0 ;  /* 0x0000000000007b1d */ /* 0x000fe20000010000 */
[----:B------:R-:W-:Y:S02]  /*15270*/  LOP3.LUT R151, R151, 0xffff, RZ, 0xc0, !PT ;  /* 0x0000ffff97977812 */ /* 0x000fe400078ec0ff */
[--C-:B------:R-:W-:Y:S02]  /*15280*/  PRMT R77, R51, 0x4210, R48.reuse ;  /* 0x00004210334d7816 */ /* 0x100fe40000000030 */
[----:B------:R-:W-:-:S02]  /*15290*/  PRMT R81, R81, 0x5210, R48 ;  /* 0x0000521051517816 */ /* 0x000fc40000000030 */
[----:B------:R-:W-:Y:S02]  /*152a0*/  PRMT R83, R8, 0x5210, R151 ;  /* 0x0000521008537816 */ /* 0x000fe40000000097 */
[----:B------:R-:W-:Y:S01]  /*152b0*/  LOP3.LUT R48, R10, 0xffff, RZ, 0xc0, !PT ;  /* 0x0000ffff0a307812 */ /* 0x000fe200078ec0ff */
[----:B------:R-:W1:Y:S04]  /*152c0*/  LDS.128 R68, [R160] ;  /* 0x00000000a0447984 */ /* 0x000e680000000c00 */
[----:B------:R-:W-:Y:S01]  /*152d0*/  LDS.128 R8, [R160+0x800] ;  /* 0x00080000a0087984 */ /* 0x000fe20000000c00 */
[----:B------:R-:W-:Y:S02]  /*152e0*/  LOP3.LUT R107, R107, 0xffff, RZ, 0xc0, !PT ;  /* 0x0000ffff6b6b7812 */ /* 0x000fe400078ec0ff */
[----:B------:R-:W-:-:S02]  /*152f0*/  LOP3.LUT R143, R143, 0xffff, RZ, 0xc0, !PT ;  /* 0x0000ffff8f8f7812 */ /* 0x000fc400078ec0ff */
[--C-:B------:R-:W-:Y:S02]  /*15300*/  PRMT R76, R57, 0x4210, R107.reuse ;  /* 0x00004210394c7816 */ /* 0x100fe4000000006b */
[----:B------:R-:W-:Y:S02]  /*15310*/  PRMT R80, R80, 0x5210, R107 ;  /* 0x0000521050507816 */ /* 0x000fe4000000006b */
[--C-:B------:R-:W-:Y:S02]  /*15320*/  PRMT R78, R43, 0x4210, R143.reuse ;  /* 0x000042102b4e7816 */ /* 0x100fe4000000008f */
[----:B------:R-:W-:Y:S01]  /*15330*/  PRMT R82, R82, 0x5210, R143 ;  /* 0x0000521052527816 */ /* 0x000fe2000000008f */
[----:B------:R-:W-:Y:S01]  /*15340*/  BAR.SYNC.DEFER_BLOCKING 0x0 ;  /* 0x0000000000007b1d */ /* 0x000fe20000010000 */
[----:B------:R-:W-:Y:S02]  /*15350*/  PRMT R79, R33, 0x4210, R151 ;  /* 0x00004210214f7816 */ /* 0x000fe40000000097 */
[----:B------:R-:W-:-:S02]  /*15360*/  LOP3.LUT R17, R18, 0xffff, RZ, 0xc0, !PT ;  /* 0x0000ffff12117812 */ /* 0x000fc400078ec0ff */
[----:B------:R-:W-:Y:S01]  /*15370*/  PRMT R84, R85, 0x5210, R48 ;  /* 0x0000521055547816 */ /* 0x000fe20000000030 */
[----:B------:R-:W-:Y:S04]  /*15380*/  STS.128 [R2], R76 ;  /* 0x0000004c02007388 */ /* 0x000fe80000000c00 */
[----:B------:R-:W-:Y:S01]  /*15390*/  STS.128 [R2+0x400], R80 ;  /* 0x0004005002007388 */ /* 0x000fe20000000c00 */
[--C-:B0-----:R-:W-:Y:S02]  /*153a0*/  PRMT R73, R32, 0x4210, R17.reuse ;  /* 0x0000421020497816 */ /* 0x101fe40000000011 */
[----:B------:R-:W-:Y:S02]  /*153b0*/  PRMT R85, R88, 0x5210, R17 ;  /* 0x0000521058557816 */ /* 0x000fe40000000011 */
[----:B------:R-:W-:-:S02]  /*153c0*/  LOP3.LUT R19, R26, 0xffff, RZ, 0xc0, !PT ;  /* 0x0000ffff1a137812 */ /* 0x000fc400078ec0ff */
[----:B------:R-:W-:Y:S02]  /*153d0*/  LOP3.LUT R17, R34, 0xffff, RZ, 0xc0, !PT ;  /* 0x0000ffff22117812 */ /* 0x000fe400078ec0ff */
[--C-:B------:R-:W-:Y:S01]  /*153e0*/  PRMT R74, R24, 0x4210, R19.reuse ;  /* 0x00004210184a7816 */ /* 0x100fe20000000013 */
[----:B------:R-:W-:Y:S01]  /*153f0*/  BAR.SYNC.DEFER_BLOCKING 0x0 ;  /* 0x0000000000007b1d */ /* 0x000fe20000010000 */
[----:B------:R-:W-:Y:S02]  /*15400*/  PRMT R86, R90, 0x5210, R19 ;  /* 0x000052105a567816 */ /* 0x000fe40000000013 */
[--C-:B------:R-:W-:Y:S02]  /*15410*/  PRMT R75, R16, 0x4210, R17.reuse ;  /* 0x00004210104b7816 */ /* 0x100fe40000000011 */
[----:B------:R-:W-:Y:S01]  /*15420*/  PRMT R87, R92, 0x5210, R17 ;  /* 0x000052105c577816 */ /* 0x000fe20000000011 */
[----:B------:R-:W0:Y:S04]  /*15430*/  LDS.128 R24, [R160] ;  /* 0x00000000a0187984 */ /* 0x000e280000000c00 */
[----:B------:R-:W-:Y:S01]  /*15440*/  LDS.128 R16, [R160+0x800] ;  /* 0x00080000a0107984 */ /* 0x000fe20000000c00 */
[----:B------:R-:W-:Y:S01]  /*15450*/  BAR.SYNC.DEFER_BLOCKING 0x0 ;  /* 0x0000000000007b1d */ /* 0x000fe20000010000 */
[----:B------:R-:W-:-:S02]  /*15460*/  PRMT R72, R59, 0x4210, R48 ;  /* 0x000042103b487816 */ /* 0x000fc40000000030 */
[----:B------:R-:W-:Y:S02]  /*15470*/  LOP3.LUT R50, R50, 0xffff, RZ, 0xc0, !PT ;  /* 0x0000ffff32327812 */ /* 0x000fe400078ec0ff */
[----:B------:R-:W-:-:S03]  /*15480*/  LOP3.LUT R51, R58, 0xffff, RZ, 0xc0, !PT ;  /* 0x0000ffff3a337812 */ /* 0x000fc600078ec0ff */
[----:B------:R-:W0:Y:S01]  /*15490*/  LDC R48, c[0x0][0x3b8] ;  /* 0x0000ee00ff307b82 */ /* 0x000e220000000800 */
[----:B------:R2:W-:Y:S04]  /*154a0*/  STS.128 [R2], R72 ;  /* 0x0000004802007388 */ /* 0x0005e80000000c00 */
[----:B------:R-:W-:Y:S01]  /*154b0*/  STS.128 [R2+0x400], R84 ;  /* 0x0004005402007388 */ /* 0x000fe20000000c00 */
[----:B------:R-:W-:Y:S02]  /*154c0*/  LOP3.LUT R66, R66, 0xffff, RZ, 0xc0, !PT ;  /* 0x0000ffff42427812 */ /* 0x000fe400078ec0ff */
[----:B------:R-:W-:Y:S02]  /*154d0*/  LOP3.LUT R49, R42, 0xffff, RZ, 0xc0, !PT ;  /* 0x0000ffff2a317812 */ /* 0x000fe400078ec0ff */
[----:B------:R-:W-:Y:S01]  /*154e0*/  PRMT R57, R35, 0x4210, R50 ;  /* 0x0000421023397816 */ /* 0x000fe20000000032 */
[----:B------:R-:W-:Y:S01]  /*154f0*/  BAR.SYNC.DEFER_BLOCKING 0x0 ;  /* 0x0000000000007b1d */ /* 0x000fe20000010000 */
[----:B------:R-:W-:-:S02]  /*15500*/  PRMT R58, R40, 0x4210, R51 ;  /* 0x00004210283a7816 */ /* 0x000fc40000000033 */
[----:B------:R-:W-:-:S03]  /*15510*/  PRMT R59, R41, 0x4210, R66 ;  /* 0x00004210293b7816 */ /* 0x000fc60000000042 */
[----:B------:R-:W2:Y:S04]  /*15520*/  LDS.128 R40, [R160] ;  /* 0x00000000a0287984 */ /* 0x000ea80000000c00 */
[----:B------:R-:W-:Y:S01]  /*15530*/  LDS.128 R32, [R160+0x800] ;  /* 0x00080000a0207984 */ /* 0x000fe20000000c00 */
[--C-:B------:R-:W-:Y:S01]  /*15540*/  PRMT R56, R56, 0x4210, R49.reuse ;  /* 0x0000421038387816 */ /* 0x100fe20000000031 */
[----:B------:R-:W-:Y:S01]  /*15550*/  BAR.SYNC.DEFER_BLOCKING 0x0 ;  /* 0x0000000000007b1d */ /* 0x000fe20000010000 */
[----:B------:R-:W-:Y:S02]  /*15560*/  PRMT R96, R96, 0x5210, R49 ;  /* 0x0000521060607816 */ /* 0x000fe40000000031 */
[----:B------:R-:W-:Y:S02]  /*15570*/  PRMT R97, R89, 0x5210, R50 ;  /* 0x0000521059617816 */ /* 0x000fe40000000032 */
[----:B------:R-:W-:-:S02]  /*15580*/  PRMT R98, R98, 0x5210, R51 ;  /* 0x0000521062627816 */ /* 0x000fc40000000033 */
[----:B------:R-:W-:Y:S01]  /*15590*/  PRMT R99, R93, 0x5210, R66 ;  /* 0x000052105d637816 */ /* 0x000fe20000000042 */
[----:B-1----:R-:W-:Y:S01]  /*155a0*/  IMAD R50, R185, UR4, RZ ;  /* 0x00000004b9327c24 */ /* 0x002fe2000f8e02ff */
[C---:B------:R-:W-:Y:S01]  /*155b0*/  ISETP.LT.AND P1, PT, R0.reuse, UR19, !P0 ;  /* 0x0000001300007c0c */ /* 0x040fe2000c721270 */
[-C--:B0-----:R-:W-:Y:S01]  /*155c0*/  IMAD R51, R0, R48.reuse, RZ ;  /* 0x0000003000337224 */ /* 0x081fe200078e02ff */
[----:B------:R-:W0:Y:S02]  /*155d0*/  LDCU UR4, c[0x0][0x39c] ;  /* 0x00007380ff0477ac */ /* 0x000e240008000800 */
[C---:B------:R-:W-:Y:S01]  /*155e0*/  IADD3 R49, P5, PT, R50.reuse, UR16, RZ ;  /* 0x0000001032317c10 */ /* 0x040fe2000ffbe0ff */
[----:B------:R1:W-:Y:S04]  /*155f0*/  STS.128 [R2], R56 ;  /* 0x0000003802007388 */ /* 0x0003e80000000c00 */
[----:B------:R-:W-:Y:S01]  /*15600*/  STS.128 [R2+0x400], R96 ;  /* 0x0004006002007388 */ /* 0x000fe20000000c00 */
[----:B------:R-:W-:Y:S01]  /*15610*/  BAR.SYNC.DEFER_BLOCKING 0x0 ;  /* 0x0000000000007b1d */ /* 0x000fe20000010000 */
[C---:B------:R-:W-:Y:S01]  /*15620*/  ISETP.LT.AND P3, PT, R161.reuse, UR5, !P0 ;  /* 0x00000005a1007c0c */ /* 0x040fe2000c761270 */
[----:B------:R-:W-:Y:S01]  /*15630*/  IMAD R161, R161, R48, RZ ;  /* 0x00000030a1a17224 */ /* 0x000fe200078e02ff */
[----:B------:R-:W-:-:S02]  /*15640*/  LEA.HI.X.SX32 R50, R50, UR17, 0x1, P5 ;  /* 0x0000001132327c11 */ /* 0x000fc4000a8f0eff */
[----:B--2---:R-:W-:Y:S01]  /*15650*/  PRMT R75, R12, 0x7770, RZ ;  /* 0x000077700c4b7816 */ /* 0x004fe200000000ff */
[----:B------:R-:W2:Y:S01]  /*15660*/  LDCU UR5, c[0x0][0x39c] ;  /* 0x00007380ff0577ac */ /* 0x000ea20008000800 */
[-C--:B-1----:R-:W-:Y:S02]  /*15670*/  IADD3 R56, P6, PT, R51, R49.reuse, RZ ;  /* 0x0000003133387210 */ /* 0x082fe40007fde0ff */
[-C--:B------:R-:W-:Y:S02]  /*15680*/  IADD3 R58, P5, PT, R161, R49.reuse, RZ ;  /* 0x00000031a13a7210 */ /* 0x080fe40007fbe0ff */
[----:B------:R-:W-:Y:S02]  /*15690*/  LEA.HI.X.SX32 R57, R51, R50, 0x1, P6 ;  /* 0x0000003233397211 */ /* 0x000fe400030f0eff */
[C---:B------:R-:W-:Y:S01]  /*156a0*/  ISETP.LT.AND P6, PT, R162.reuse, UR6, !P0 ;  /* 0x00000006a2007c0c */ /* 0x040fe2000c7c1270 */
[----:B------:R-:W-:Y:S01]  /*156b0*/  IMAD R162, R162, R48, RZ ;  /* 0x00000030a2a27224 */ /* 0x000fe200078e02ff */
[----:B------:R-:W-:Y:S01]  /*156c0*/  LEA.HI.X.SX32 R59, R161, R50, 0x1, P5 ;  /* 0x00000032a13b7211 */ /* 0x000fe200028f0eff */
[----:B------:R-:W1:Y:S01]  /*156d0*/  LDCU UR6, c[0x0][0x39c] ;  /* 0x00007380ff0677ac */ /* 0x000e620008000800 */
[----:B------:R-:W-:Y:S01]  /*156e0*/  PRMT R73, R12, 0x7771, RZ ;  /* 0x000077710c497816 */ /* 0x000fe200000000ff */
[----:B------:R2:W-:Y:S01]  /*156f0*/  @P1 STG.E.U8 desc[UR24][R56.64], R75 ;  /* 0x0000004b38001986 */ /* 0x0005e2000c101118 */
[----:B------:R-:W-:-:S03]  /*15700*/  IADD3 R64, P1, PT, R162, R49, RZ ;  /* 0x00000031a2407210 */ /* 0x000fc60007f3e0ff */
[----:B------:R1:W-:Y:S01]  /*15710*/  @P3 STG.E.U8 desc[UR24][R58.64], R73 ;  /* 0x000000493a003986 */ /* 0x0003e2000c101118 */
[C---:B------:R-:W-:Y:S01]  /*15720*/  ISETP.LT.AND P3, PT, R163.reuse, UR7, !P0 ;  /* 0x00000007a3007c0c */ /* 0x040fe2000c761270 */
[----:B------:R-:W-:Y:S01]  /*15730*/  IMAD R163, R163, R48, RZ ;  /* 0x00000030a3a37224 */ /* 0x000fe200078e02ff */
[----:B------:R-:W-:Y:S01]  /*15740*/  LEA.HI.X.SX32 R65, R162, R50, 0x1, P1 ;  /* 0x00000032a2417211 */ /* 0x000fe200008f0eff */
[----:B------:R-:W3:Y:S01]  /*15750*/  LDCU UR7, c[0x0][0x39c] ;  /* 0x00007380ff0777ac */ /* 0x000ee20008000800 */
[----:B------:R-:W-:Y:S02]  /*15760*/  PRMT R67, R12, 0x7772, RZ ;  /* 0x000077720c437816 */ /* 0x000fe400000000ff */
[C---:B0-----:R-:W-:Y:S01]  /*15770*/  ISETP.LT.AND P1, PT, R164.reuse, UR4, !P0 ;  /* 0x00000004a4007c0c */ /* 0x041fe2000c721270 */
[----:B------:R-:W-:Y:S01]  /*15780*/  IMAD R164, R164, R48, RZ ;  /* 0x00000030a4a47224 */ /* 0x000fe200078e02ff */
[-C--:B--2---:R-:W-:Y:S01]  /*15790*/  IADD3 R56, P5, PT, R163, R49.reuse, RZ ;  /* 0x00000031a3387210 */ /* 0x084fe20007fbe0ff */
[----:B------:R0:W-:Y:S01]  /*157a0*/  @P6 STG.E.U8 desc[UR24][R64.64], R67 ;  /* 0x0000004340006986 */ /* 0x0001e2000c101118 */
[----:B------:R-:W-:Y:S01]  /*157b0*/  PRMT R75, R12, 0x7773, RZ ;  /* 0x000077730c4b7816 */ /* 0x000fe200000000ff */
[----:B------:R-:W2:Y:S01]  /*157c0*/  LDCU UR4, c[0x0][0x39c] ;  /* 0x00007380ff0477ac */ /* 0x000ea20008000800 */
[----:B-1----:R-:W-:-:S02]  /*157d0*/  IADD3 R58, P6, PT, R164, R49, RZ ;  /* 0x00000031a43a7210 */ /* 0x002fc40007fde0ff */
[----:B------:R-:W-:Y:S02]  /*157e0*/  LEA.HI.X.SX32 R57, R163, R50, 0x1, P5 ;  /* 0x00000032a3397211 */ /* 0x000fe400028f0eff */
[C---:B------:R-:W-:Y:S01]  /*157f0*/  ISETP.LT.AND P5, PT, R165.reuse, UR5, !P0 ;  /* 0x00000005a5007c0c */ /* 0x040fe2000c7a1270 */
[----:B------:R-:W-:Y:S01]  /*15800*/  IMAD R165, R165, R48, RZ ;  /* 0x00000030a5a57224 */ /* 0x000fe200078e02ff */
[----:B------:R-:W-:Y:S02]  /*15810*/  LEA.HI.X.SX32 R59, R164, R50, 0x1, P6 ;  /* 0x00000032a43b7211 */ /* 0x000fe400030f0eff */
[----:B------:R-:W-:Y:S01]  /*15820*/  PRMT R73, R13, 0x7770, RZ ;  /* 0x000077700d497816 */ /* 0x000fe200000000ff */
[----:B------:R1:W-:Y:S01]  /*15830*/  @P3 STG.E.U8 desc[UR24][R56.64], R75 ;  /* 0x0000004b38003986 */ /* 0x0003e2000c101118 */
[----:B------:R-:W2:Y:S03]  /*15840*/  LDCU UR5, c[0x0][0x39c] ;  /* 0x00007380ff0577ac */ /* 0x000ea60008000800 */
[----:B------:R2:W-:Y:S01]  /*15850*/  @P1 STG.E.U8 desc[UR24][R58.64], R73 ;  /* 0x000000493a001986 */ /* 0x0005e2000c101118 */
[----:B0-----:R-:W-:-:S02]  /*15860*/  IADD3 R64, P1, PT, R165, R49, RZ ;  /* 0x00000031a5407210 */ /* 0x001fc40007f3e0ff */
[C---:B------:R-:W-:Y:S01]  /*15870*/  ISETP.LT.AND P3, PT, R166.reuse, UR6, !P0 ;  /* 0x00000006a6007c0c */ /* 0x040fe2000c761270 */
[----:B------:R-:W-:Y:S01]  /*15880*/  IMAD R166, R166, R48, RZ ;  /* 0x00000030a6a67224 */ /* 0x000fe200078e02ff */
[----:B------:R-:W-:Y:S01]  /*15890*/  LEA.HI.X.SX32 R65, R165, R50, 0x1, P1 ;  /* 0x00000032a5417211 */ /* 0x000fe200008f0eff */
[----:B------:R-:W0:Y:S01]  /*158a0*/  LDCU UR6, c[0x0][0x39c] ;  /* 0x00007380ff0677ac */ /* 0x000e220008000800 */
[----:B------:R-:W-:Y:S02]  /*158b0*/  PRMT R67, R13, 0x7771, RZ ;  /* 0x000077710d437816 */ /* 0x000fe400000000ff */
[C---:B------:R-:W-:Y:S01]  /*158c0*/  ISETP.LT.AND P1, PT, R167.reuse, UR8, !P0 ;  /* 0x00000008a7007c0c */ /* 0x040fe2000c721270 */
[----:B------:R-:W-:Y:S01]  /*158d0*/  IMAD R167, R167, R48, RZ ;  /* 0x00000030a7a77224 */ /* 0x000fe200078e02ff */
[-C--:B-1----:R-:W-:Y:S01]  /*158e0*/  IADD3 R56, P6, PT, R166, R49.reuse, RZ ;  /* 0x00000031a6387210 */ /* 0x082fe20007fde0ff */
[----:B------:R1:W-:Y:S01]  /*158f0*/  @P5 STG.E.U8 desc[UR24][R64.64], R67 ;  /* 0x0000004340005986 */ /* 0x0003e2000c101118 */
[----:B------:R-:W-:Y:S01]  /*15900*/  PRMT R75, R13, 0x7772, RZ ;  /* 0x000077720d4b7816 */ /* 0x000fe200000000ff */
[----:B------:R-:W0:Y:S01]  /*15910*/  LDCU UR8, c[0x0][0x39c] ;  /* 0x00007380ff0877ac */ /* 0x000e220008000800 */
[----:B--2---:R-:W-:-:S02]  /*15920*/  IADD3 R58, P5, PT, R167, R49, RZ ;  /* 0x00000031a73a7210 */ /* 0x004fc40007fbe0ff */
[----:B------:R-:W-:Y:S02]  /*15930*/  LEA.HI.X.SX32 R57, R166, R50, 0x1, P6 ;  /* 0x00000032a6397211 */ /* 0x000fe400030f0eff */
[C---:B------:R-:W-:Y:S01]  /*15940*/  ISETP.LT.AND P6, PT, R168.reuse, UR4, !P0 ;  /* 0x00000004a8007c0c */ /* 0x040fe2000c7c1270 */
[----:B------:R-:W-:Y:S01]  /*15950*/  IMAD R168, R168, R48, RZ ;  /* 0x00000030a8a87224 */ /* 0x000fe200078e02ff */
[----:B------:R-:W-:Y:S02]  /*15960*/  LEA.HI.X.SX32 R59, R167, R50, 0x1, P5 ;  /* 0x00000032a73b7211 */ /* 0x000fe400028f0eff */
[----:B------:R-:W-:Y:S01]  /*15970*/  PRMT R73, R13, 0x7773, RZ ;  /* 0x000077730d497816 */ /* 0x000fe200000000ff */
[----:B------:R2:W-:Y:S01]  /*15980*/  @P3 STG.E.U8 desc[UR24][R56.64], R75 ;  /* 0x0000004b38003986 */ /* 0x0005e2000c101118 */
[C---:B------:R-:W-:Y:S01]  /*15990*/  ISETP.LT.AND P5, PT, R169.reuse, UR5, !P0 ;  /* 0x00000005a9007c0c */ /* 0x040fe2000c7a1270 */
[----:B------:R-:W-:Y:S01]  /*159a0*/  IMAD R169, R169, R48, RZ ;  /* 0x00000030a9a97224 */ /* 0x000fe200078e02ff */
[----:B------:R-:W4:Y:S01]  /*159b0*/  LDCU UR4, c[0x0][0x39c] ;  /* 0x00007380ff0477ac */ /* 0x000f220008000800 */
[----:B------:R0:W-:Y:S01]  /*159c0*/  @P1 STG.E.U8 desc[UR24][R58.64], R73 ;  /* 0x000000493a001986 */ /* 0x0001e2000c101118 */
[----:B------:R-:W-:-:S02]  /*159d0*/  IADD3 R12, P1, PT, R168, R49, RZ ;  /* 0x00000031a80c7210 */ /* 0x000fc40007f3e0ff */
[----:B-1----:R-:W-:Y:S01]  /*159e0*/  PRMT R67, R14, 0x7770, RZ ;  /* 0x000077700e437816 */ /* 0x002fe200000000ff */
[----:B------:R-:W1:Y:S01]  /*159f0*/  LDCU UR5, c[0x0][0x39c] ;  /* 0x00007380ff0577ac */ /* 0x000e620008000800 */
[----:B------:R-:W-:Y:S02]  /*15a00*/  LEA.HI.X.SX32 R13, R168, R50, 0x1, P1 ;  /* 0x00000032a80d7211 */ /* 0x000fe400008f0eff */
[C---:B---3--:R-:W-:Y:S01]  /*15a10*/  ISETP.LT.AND P3, PT, R170.reuse, UR7, !P0 ;  /* 0x00000007aa007c0c */ /* 0x048fe2000c761270 */
[----:B------:R-:W-:Y:S01]  /*15a20*/  IMAD R170, R170, R48, RZ ;  /* 0x00000030aaaa7224 */ /* 0x000fe200078e02ff */
[C---:B--2---:R-:W-:Y:S01]  /*15a30*/  IADD3 R56, P1, PT, R169.reuse, R49, RZ ;  /* 0x00000031a9387210 */ /* 0x044fe20007f3e0ff */
[----:B------:R2:W-:Y:S01]  /*15a40*/  @P6 STG.E.U8 desc[UR24][R12.64], R67 ;  /* 0x000000430c006986 */ /* 0x0005e2000c101118 */
[----:B------:R-:W-:Y:S01]  /*15a50*/  PRMT R65, R14, 0x7772, RZ ;  /* 0x000077720e417816 */ /* 0x000fe200000000ff */
[----:B------:R-:W3:Y:S01]  /*15a60*/  LDCU UR7, c[0x0][0x39c] ;  /* 0x00007380ff0777ac */ /* 0x000ee20008000800 */
[----:B------:R-:W-:-:S02]  /*15a70*/  LEA.HI.X.SX32 R57, R169, R50, 0x1, P1 ;  /* 0x00000032a9397211 */ /* 0x000fc400008f0eff */
[C---:B0-----:R-:W-:Y:S01]  /*15a80*/  ISETP.LT.AND P1, PT, R171.reuse, UR6, !P0 ;  /* 0x00000006ab007c0c */ /* 0x041fe2000c721270 */
[----:B------:R-:W-:Y:S01]  /*15a90*/  IMAD R171, R171, R48, RZ ;  /* 0x00000030abab7224 */ /* 0x000fe200078e02ff */
[-C--:B------:R-:W-:Y:S01]  /*15aa0*/  IADD3 R58, P6, PT, R170, R49.reuse, RZ ;  /* 0x00000031aa3a7210 */ /* 0x080fe20007fde0ff */
[----:B------:R-:W0:Y:S01]  /*15ab0*/  LDCU UR6, c[0x0][0x39c] ;  /* 0x00007380ff0677ac */ /* 0x000e220008000800 */
[----:B------:R-:W-:Y:S02]  /*15ac0*/  PRMT R73, R14, 0x7771, RZ ;  /* 0x000077710e497816 */ /* 0x000fe400000000ff */
[----:B------:R-:W-:Y:S02]  /*15ad0*/  LEA.HI.X.SX32 R59, R170, R50, 0x1, P6 ;  /* 0x00000032aa3b7211 */ /* 0x000fe400030f0eff */
[C---:B--2---:R-:W-:Y:S01]  /*15ae0*/  IADD3 R12, P6, PT, R171.reuse, R49, RZ ;  /* 0x00000031ab0c7210 */ /* 0x044fe20007fde0ff */
[----:B------:R2:W-:Y:S01]  /*15af0*/  @P5 STG.E.U8 desc[UR24][R56.64], R73 ;  /* 0x0000004938005986 */ /* 0x0005e2000c101118 */
[C---:B----4-:R-:W-:Y:S01]  /*15b00*/  ISETP.LT.AND P5, PT, R172.reuse, UR4, !P0 ;  /* 0x00000004ac007c0c */ /* 0x050fe2000c7a1270 */
[----:B------:R-:W-:Y:S01]  /*15b10*/  IMAD R172, R172, R48, RZ ;  /* 0x00000030acac7224 */ /* 0x000fe200078e02ff */
[----:B------:R-:W-:-:S02]  /*15b20*/  LEA.HI.X.SX32 R13, R171, R50, 0x1, P6 ;  /* 0x00000032ab0d7211 */ /* 0x000fc400030f0eff */
[----:B------:R-:W-:Y:S01]  /*15b30*/  PRMT R67, R14, 0x7773, RZ ;  /* 0x000077730e437816 */ /* 0x000fe200000000ff */
[----:B------:R4:W-:Y:S01]  /*15b40*/  @P3 STG.E.U8 desc[UR24][R58.64], R65 ;  /* 0x000000413a003986 */ /* 0x0009e2000c101118 */
[C---:B------:R-:W-:Y:S01]  /*15b50*/  ISETP.LT.AND P3, PT, R173.reuse, UR8, !P0 ;  /* 0x00000008ad007c0c */ /* 0x040fe2000c761270 */
[----:B------:R-:W-:Y:S01]  /*15b60*/  IMAD R173, R173, R48, RZ ;  /* 0x00000030adad7224 */ /* 0x000fe200078e02ff */
[----:B------:R-:W0:Y:S01]  /*15b70*/  LDCU UR4, c[0x0][0x39c] ;  /* 0x00007380ff0477ac */ /* 0x000e220008000800 */
[----:B------:R0:W-:Y:S01]  /*15b80*/  @P1 STG.E.U8 desc[UR24][R12.64], R67 ;  /* 0x000000430c001986 */ /* 0x0001e2000c101118 */
[----:B--2---:R-:W-:-:S04]  /*15b90*/  IADD3 R56, P1, PT, R172, R49, RZ ;  /* 0x00000031ac387210 */ /* 0x004fc80007f3e0ff */
[----:B------:R-:W-:Y:S02]  /*15ba0*/  LEA.HI.X.SX32 R57, R172, R50, 0x1, P1 ;  /* 0x00000032ac397211 */ /* 0x000fe400008f0eff */
[-C--:B----4-:R-:W-:Y:S02]  /*15bb0*/  IADD3 R58, P6, PT, R173, R49.reuse, RZ ;  /* 0x00000031ad3a7210 */ /* 0x090fe40007fde0ff */
[C---:B-1----:R-:W-:Y:S01]  /*15bc0*/  ISETP.LT.AND P1, PT, R174.reuse, UR5, !P0 ;  /* 0x00000005ae007c0c */ /* 0x042fe2000c721270 */
[----:B------:R-:W-:Y:S01]  /*15bd0*/  IMAD R174, R174, R48, RZ ;  /* 0x00000030aeae7224 */ /* 0x000fe200078e02ff */
[----:B------:R-:W-:Y:S01]  /*15be0*/  PRMT R73, R15, 0x7770, RZ ;  /* 0x000077700f497816 */ /* 0x000fe200000000ff */
[----:B------:R-:W1:Y:S01]  /*15bf0*/  LDCU UR5, c[0x0][0x39c] ;  /* 0x00007380ff0577ac */ /* 0x000e620008000800 */
[----:B------:R-:W-:Y:S02]  /*15c00*/  LEA.HI.X.SX32 R59, R173, R50, 0x1, P6 ;  /* 0x00000032ad3b7211 */ /* 0x000fe400030f0eff */
[----:B------:R-:W-:Y:S01]  /*15c10*/  PRMT R65, R15, 0x7771, RZ ;  /* 0x000077710f417816 */ /* 0x000fe200000000ff */
[----:B------:R2:W-:Y:S01]  /*15c20*/  @P5 STG.E.U8 desc[UR24][R56.64], R73 ;  /* 0x0000004938005986 */ /* 0x0005e2000c101118 */
[----:B0-----:R-:W-:-:S02]  /*15c30*/  IADD3 R12, P6, PT, R174, R49, RZ ;  /* 0x00000031ae0c7210 */ /* 0x001fc40007fde0ff */
[----:B------:R-:W-:Y:S01]  /*15c40*/  LOP3.LUT R2, R0, 0x24, RZ, 0xfc, !PT ;  /* 0x0000002400027812 */ /* 0x000fe200078efcff */
[----:B------:R0:W-:Y:S01]  /*15c50*/  @P3 STG.E.U8 desc[UR24][R58.64], R65 ;  /* 0x000000413a003986 */ /* 0x0001e2000c101118 */
[C---:B------:R-:W-:Y:S01]  /*15c60*/  ISETP.LT.AND P3, PT, R175.reuse, UR6, !P0 ;  /* 0x00000006af007c0c */ /* 0x040fe2000c761270 */
[----:B------:R-:W-:Y:S01]  /*15c70*/  IMAD R175, R175, R48, RZ ;  /* 0x00000030afaf7224 */ /* 0x000fe200078e02ff */
[-C--:B------:R-:W-:Y:S01]  /*15c80*/  LEA.HI.X.SX32 R13, R174, R50.reuse, 0x1, P6 ;  /* 0x00000032ae0d7211 */ /* 0x080fe200030f0eff */
[----:B------:R-:W-:Y:S01]  /*15c90*/  IMAD R51, R48, 0x20, R51 ;  /* 0x0000002030337824 */ /* 0x000fe200078e0233 */
[----:B------:R-:W-:Y:S01]  /*15ca0*/  PRMT R67, R15, 0x7772, RZ ;  /* 0x000077720f437816 */ /* 0x000fe200000000ff */
[----:B------:R-:W4:Y:S01]  /*15cb0*/  LDCU UR6, c[0x0][0x39c] ;  /* 0x00007380ff0677ac */ /* 0x000f220008000800 */
[----:B---3--:R-:W-:Y:S02]  /*15cc0*/  ISETP.LT.AND P5, PT, R2, UR7, !P0 ;  /* 0x0000000702007c0c */ /* 0x008fe4000c7a1270 */
[----:B------:R-:W-:Y:S01]  /*15cd0*/  LOP3.LUT R2, R0, 0x26, RZ, 0xfc, !PT ;  /* 0x0000002600027812 */ /* 0x000fe200078efcff */
[----:B------:R3:W-:Y:S01]  /*15ce0*/  @P1 STG.E.U8 desc[UR24][R12.64], R67 ;  /* 0x000000430c001986 */ /* 0x0007e2000c101118 */
[C---:B--2---:R-:W-:Y:S01]  /*15cf0*/  IADD3 R56, P6, PT, R175.reuse, R49, RZ ;  /* 0x00000031af387210 */ /* 0x044fe20007fde0ff */
[----:B------:R-:W2:Y:S01]  /*15d00*/  LDCU UR7, c[0x0][0x39c] ;  /* 0x00007380ff0777ac */ /* 0x000ea20008000800 */
[----:B------:R-:W-:Y:S01]  /*15d10*/  ISETP.LT.AND P1, PT, R2, UR4, !P0 ;  /* 0x0000000402007c0c */ /* 0x000fe2000c721270 */
[----:B------:R-:W2:Y:S01]  /*15d20*/  LDCU UR4, c[0x0][0x39c] ;  /* 0x00007380ff0477ac */ /* 0x000ea20008000800 */
[----:B------:R-:W-:-:S02]  /*15d30*/  LEA.HI.X.SX32 R57, R175, R50, 0x1, P6 ;  /* 0x00000032af397211 */ /* 0x000fc400030f0eff */
[-C--:B------:R-:W-:Y:S02]  /*15d40*/  IADD3 R14, P6, PT, R51, R49.reuse, RZ ;  /* 0x00000031330e7210 */ /* 0x080fe40007fde0ff */
[----:B0-----:R-:W-:Y:S02]  /*15d50*/  PRMT R65, R15, 0x7773, RZ ;  /* 0x000077730f417816 */ /* 0x001fe400000000ff */
[-C--:B------:R-:W-:Y:S01]  /*15d60*/  LEA.HI.X.SX32 R15, R51, R50.reuse, 0x1, P6 ;  /* 0x00000032330f7211 */ /* 0x080fe200030f0eff */
[----:B------:R-:W-:Y:S01]  /*15d70*/  IMAD R51, R48, 0x2, R51 ;  /* 0x0000000230337824 */ /* 0x000fe200078e0233 */
[----:B---3--:R-:W-:Y:S02]  /*15d80*/  PRMT R67, R20, 0x7770, RZ ;  /* 0x0000777014437816 */ /* 0x008fe400000000ff */
[----:B------:R-:W-:Y:S01]  /*15d90*/  LOP3.LUT R2, R0, 0x28, RZ, 0xfc, !PT ;  /* 0x0000002800027812 */ /* 0x000fe200078efcff */
[----:B------:R0:W-:Y:S03]  /*15da0*/  @P3 STG.E.U8 desc[UR24][R56.64], R65 ;  /* 0x0000004138003986 */ /* 0x0001e6000c101118 */
[----:B-1----:R-:W-:Y:S01]  /*15db0*/  ISETP.LT.AND P3, PT, R2, UR5, !P0 ;  /* 0x0000000502007c0c */ /* 0x002fe2000c761270 */
[----:B------:R1:W-:Y:S01]  /*15dc0*/  @P4 STG.E.U8 desc[UR24][R14.64], R67 ;  /* 0x000000430e004986 */ /* 0x0003e2000c101118 */
[C---:B------:R-:W-:Y:S01]  /*15dd0*/  IADD3 R12, P4, PT, R51.reuse, R49, RZ ;  /* 0x00000031330c7210 */ /* 0x040fe20007f9e0ff */
[----:B------:R-:W-:Y:S01]  /*15de0*/  IMAD R59, R48, 0x2, R51 ;  /* 0x00000002303b7824 */ /* 0x000fe200078e0233 */
[----:B------:R-:W-:Y:S01]  /*15df0*/  LOP3.LUT R2, R0, 0x2a, RZ, 0xfc, !PT ;  /* 0x0000002a00027812 */ /* 0x000fe200078efcff */
[----:B------:R-:W3:Y:S01]  /*15e00*/  LDCU UR5, c[0x0][0x39c] ;  /* 0x00007380ff0577ac */ /* 0x000ee20008000800 */
[----:B------:R-:W-:-:S02]  /*15e10*/  LEA.HI.X.SX32 R13, R51, R50, 0x1, P4 ;  /* 0x00000032330d7211 */ /* 0x000fc400020f0eff */
[----:B------:R-:W-:Y:S02]  /*15e20*/  PRMT R75, R20, 0x7771, RZ ;  /* 0x00007771144b7816 */ /* 0x000fe400000000ff */
[----:B--2---:R-:W-:Y:S01]  /*15e30*/  ISETP.LT.AND P4, PT, R2, UR4, !P0 ;  /* 0x0000000402007c0c */ /* 0x004fe2000c781270 */
[----:B------:R-:W-:Y:S01]  /*15e40*/  IMAD R51, R48, 0x2, R59 ;  /* 0x0000000230337824 */ /* 0x000fe200078e023b */
[----:B------:R-:W-:Y:S01]  /*15e50*/  LOP3.LUT R2, R0, 0x2c, RZ, 0xfc, !PT ;  /* 0x0000002c00027812 */ /* 0x000fe200078efcff */
[----:B------:R2:W-:Y:S01]  /*15e60*/  @P2 STG.E.U8 desc[UR24][R12.64], R75 ;  /* 0x0000004b0c002986 */ /* 0x0005e2000c101118 */
[C---:B0-----:R-:W-:Y:S01]  /*15e70*/  IADD3 R56, P6, PT, R59.reuse, R49, RZ ;  /* 0x000000313b387210 */ /* 0x041fe20007fde0ff */
[----:B------:R-:W0:Y:S01]  /*15e80*/  LDCU UR4, c[0x0][0x39c] ;  /* 0x00007380ff0477ac */ /* 0x000e220008000800 */
[----:B----4-:R-:W-:Y:S01]  /*15e90*/  ISETP.LT.AND P2, PT, R2, UR6, !P0 ;  /* 0x0000000602007c0c */ /* 0x010fe2000c741270 */
[----:B------:R-:W4:Y:S01]  /*15ea0*/  LDCU UR6, c[0x0][0x39c] ;  /* 0x00007380ff0677ac */ /* 0x000f220008000800 */
[----:B------:R-:W-:-:S02]  /*15eb0*/  LEA.HI.X.SX32 R57, R59, R50, 0x1, P6 ;  /* 0x000000323b397211 */ /* 0x000fc400030f0eff */
[C---:B-1----:R-:W-:Y:S02]  /*15ec0*/  IADD3 R14, P6, PT, R51.reuse, R49, RZ ;  /* 0x00000031330e7210 */ /* 0x042fe40007fde0ff */
[----:B------:R-:W-:Y:S02]  /*15ed0*/  PRMT R73, R20, 0x7772, RZ ;  /* 0x0000777214497816 */ /* 0x000fe400000000ff */
[----:B------:R-:W-:Y:S01]  /*15ee0*/  LEA.HI.X.SX32 R15, R51, R50, 0x1, P6 ;  /* 0x00000032330f7211 */ /* 0x000fe200030f0eff */
[----:B------:R-:W-:Y:S01]  /*15ef0*/  IMAD R51, R48, 0x2, R51 ;  /* 0x0000000230337824 */ /* 0x000fe200078e0233 */
[----:B------:R-:W-:Y:S02]  /*15f00*/  PRMT R67, R20, 0x7773, RZ ;  /* 0x0000777314437816 */ /* 0x000fe400000000ff */
[----:B------:R-:W-:Y:S01]  /*15f10*/  LOP3.LUT R2, R0, 0x30, RZ, 0xfc, !PT ;  /* 0x0000003000027812 */ /* 0x000fe200078efcff */
[----:B------:R1:W-:Y:S01]  /*15f20*/  @P5 STG.E.U8 desc[UR24][R56.64], R73 ;  /* 0x0000004938005986 */ /* 0x0003e2000c101118 */
[----:B------:R-:W-:-:S02]  /*15f30*/  IMAD R59, R48, 0x2, R51 ;  /* 0x00000002303b7824 */ /* 0x000fc400078e0233 */
[----:B---3--:R-:W-:Y:S01]  /*15f40*/  ISETP.LT.AND P5, PT, R2, UR5, !P0 ;  /* 0x0000000502007c0c */ /* 0x008fe2000c7a1270 */
[----:B------:R3:W-:Y:S01]  /*15f50*/  @P1 STG.E.U8 desc[UR24][R14.64], R67 ;  /* 0x000000430e001986 */ /* 0x0007e2000c101118 */
[CC--:B--2---:R-:W-:Y:S01]  /*15f60*/  IADD3 R12, P1, PT, R51.reuse, R49.reuse, RZ ;  /* 0x00000031330c7210 */ /* 0x0c4fe20007f3e0ff */
[----:B------:R-:W2:Y:S01]  /*15f70*/  LDCU UR5, c[0x0][0x39c] ;  /* 0x00007380ff0577ac */ /* 0x000ea20008000800 */
[----:B------:R-:W-:Y:S02]  /*15f80*/  LOP3.LUT R2, R0, 0x32, RZ, 0xfc, !PT ;  /* 0x0000003200027812 */ /* 0x000fe400078efcff */
[----:B------:R-:W-:Y:S02]  /*15f90*/  LEA.HI.X.SX32 R13, R51, R50, 0x1, P1 ;  /* 0x00000032330d7211 */ /* 0x000fe400008f0eff */
[----:B----4-:R-:W-:Y:S01]  /*15fa0*/  ISETP.LT.AND P1, PT, R2, UR6, !P0 ;  /* 0x0000000602007c0c */ /* 0x010fe2000c721270 */
[----:B------:R-:W4:Y:S01]  /*15fb0*/  LDCU UR6, c[0x0][0x39c] ;  /* 0x00007380ff0677ac */ /* 0x000f220008000800 */
[----:B-1----:R-:W-:-:S02]  /*15fc0*/  IADD3 R56, P6, PT, R59, R49, RZ ;  /* 0x000000313b387210 */ /* 0x002fc40007fde0ff */
[----:B------:R-:W-:Y:S02]  /*15fd0*/  PRMT R65, R21, 0x7770, RZ ;  /* 0x0000777015417816 */ /* 0x000fe400000000ff */
[----:B------:R-:W-:Y:S01]  /*15fe0*/  LEA.HI.X.SX32 R57, R59, R50, 0x1, P6 ;  /* 0x000000323b397211 */ /* 0x000fe200030f0eff */
[----:B------:R-:W-:Y:S02]  /*15ff0*/  IMAD R59, R48, 0x2, R59 ;  /* 0x00000002303b7824 */ /* 0x000fe400078e023b */
[----:B---3--:R-:W-:Y:S01]  /*16000*/  VIADD R15, R3, 0x2e ;  /* 0x0000002e030f7836 */ /* 0x008fe20000000000 */
[----:B------:R1:W-:Y:S01]  /*16010*/  @P3 STG.E.U8 desc[UR24][R12.64], R65 ;  /* 0x000000410c003986 */ /* 0x0003e2000c101118 */
[----:B------:R-:W-:Y:S02]  /*16020*/  PRMT R51, R21, 0x7771, RZ ;  /* 0x0000777115337816 */ /* 0x000fe400000000ff */
[----:B------:R-:W-:Y:S01]  /*16030*/  IADD3 R14, P3, PT, R59, R49, RZ ;  /* 0x000000313b0e7210 */ /* 0x000fe20007f7e0ff */
[C---:B------:R-:W-:Y:S01]  /*16040*/  IMAD R2, R15.reuse, R48, RZ ;  /* 0x000000300f027224 */ /* 0x040fe200078e02ff */
[----:B------:R-:W-:Y:S01]  /*16050*/  LOP3.LUT R20, R0, 0x34, RZ, 0xfc, !PT ;  /* 0x0000003400147812 */ /* 0x000fe200078efcff */
[----:B------:R3:W-:Y:S01]  /*16060*/  @P4 STG.E.U8 desc[UR24][R56.64], R51 ;  /* 0x0000003338004986 */ /* 0x0007e2000c101118 */
[----:B0-----:R-:W-:Y:S01]  /*16070*/  ISETP.LT.AND P6, PT, R15, UR4, !P0 ;  /* 0x000000040f007c0c */ /* 0x001fe2000c7c1270 */
[----:B------:R-:W0:Y:S01]  /*16080*/  LDCU UR4, c[0x0][0x39c] ;  /* 0x00007380ff0477ac */ /* 0x000e220008000800 */
[----:B------:R-:W-:Y:S01]  /*16090*/  LEA.HI.X.SX32 R15, R59, R50, 0x1, P3 ;  /* 0x000000323b0f7211 */ /* 0x000fe200018f0eff */
[----:B------:R-:W-:Y:S01]  /*160a0*/  IMAD R59, R48, 0x4, R59 ;  /* 0x00000004303b7824 */ /* 0x000fe200078e023b */
[----:B--2---:R-:W-:Y:S01]  /*160b0*/  ISETP.LT.AND P3, PT, R20, UR5, !P0 ;  /* 0x0000000514007c0c */ /* 0x004fe2000c761270 */
[----:B------:R-:W2:Y:S01]  /*160c0*/  LDCU UR5, c[0x0][0x39c] ;  /* 0x00007380ff0577ac */ /* 0x000ea20008000800 */
[----:B-1----:R-:W-:-:S02]  /*160d0*/  PRMT R65, R21, 0x7772, RZ ;  /* 0x0000777215417816 */ /* 0x002fc400000000ff */
[-C--:B------:R-:W-:Y:S02]  /*160e0*/  IADD3 R12, P4, PT, R2, R49.reuse, RZ ;  /* 0x00000031020c7210 */ /* 0x080fe40007f9e0ff */
[----:B------:R-:W-:Y:S01]  /*160f0*/  LOP3.LUT R20, R0, 0x36, RZ, 0xfc, !PT ;  /* 0x0000003600147812 */ /* 0x000fe200078efcff */
[----:B------:R1:W-:Y:S01]  /*16100*/  @P2 STG.E.U8 desc[UR24][R14.64], R65 ;  /* 0x000000410e002986 */ /* 0x0003e2000c101118 */
[----:B------:R-:W-:Y:S02]  /*16110*/  LEA.HI.X.SX32 R13, R2, R50, 0x1, P4 ;  /* 0x00000032020d7211 */ /* 0x000fe400020f0eff */
[----:B----4-:R-:W-:Y:S01]  /*16120*/  ISETP.LT.AND P4, PT, R20, UR6, !P0 ;  /* 0x0000000614007c0c */ /* 0x010fe2000c781270 */
[----:B------:R-:W4:Y:S01]  /*16130*/  LDCU UR6, c[0x0][0x39c] ;  /* 0x00007380ff0677ac */ /* 0x000f220008000800 */
[----:B------:R-:W-:Y:S02]  /*16140*/  IADD3 R20, P2, PT, R59, R49, RZ ;  /* 0x000000313b147210 */ /* 0x000fe40007f5e0ff */
[----:B---3--:R-:W-:-:S02]  /*16150*/  PRMT R51, R21, 0x7773, RZ ;  /* 0x0000777315337816 */ /* 0x008fc400000000ff */
[----:B------:R-:W-:Y:S01]  /*16160*/  LEA.HI.X.SX32 R21, R59, R50, 0x1, P2 ;  /* 0x000000323b157211 */ /* 0x000fe200010f0eff */
[----:B------:R-:W-:Y:S01]  /*16170*/  IMAD R59, R48, 0x2, R59 ;  /* 0x00000002303b7824 */ /* 0x000fe200078e023b */
[----:B------:R-:W-:Y:S01]  /*16180*/  PRMT R57, R22, 0x7770, RZ ;  /* 0x0000777016397816 */ /* 0x000fe200000000ff */
[----:B------:R3:W-:Y:S01]  /*16190*/  @P6 STG.E.U8 desc[UR24][R12.64], R51 ;  /* 0x000000330c006986 */ /* 0x0007e2000c101118 */
[----:B------:R-:W-:-:S03]  /*161a0*/  LOP3.LUT R2, R0, 0x38, RZ, 0xfc, !PT ;  /* 0x0000003800027812 */ /* 0x000fc600078efcff */
[----:B------:R2:W-:Y:S01]  /*161b0*/  @P5 STG.E.U8 desc[UR24][R20.64], R57 ;  /* 0x0000003914005986 */ /* 0x0005e2000c101118 */
[----:B0-----:R-:W-:Y:S01]  /*161c0*/  ISETP.LT.AND P2, PT, R2, UR4, !P0 ;  /* 0x0000000402007c0c */ /* 0x001fe2000c741270 */
[----:B------:R-:W0:Y:S01]  /*161d0*/  LDCU UR4, c[0x0][0x39c] ;  /* 0x00007380ff0477ac */ /* 0x000e220008000800 */
[CC--:B-1----:R-:W-:Y:S01]  /*161e0*/  IADD3 R14, P5, PT, R59.reuse, R49.reuse, RZ ;  /* 0x000000313b0e7210 */ /* 0x0c2fe20007fbe0ff */
[----:B---3--:R-:W-:Y:S01]  /*161f0*/  IMAD R51, R48, 0x2, R59 ;  /* 0x0000000230337824 */ /* 0x008fe200078e023b */
[----:B------:R-:W-:Y:S02]  /*16200*/  LOP3.LUT R2, R0, 0x3a, RZ, 0xfc, !PT ;  /* 0x0000003a00027812 */ /* 0x000fe400078efcff */
[-C--:B------:R-:W-:Y:S02]  /*16210*/  LEA.HI.X.SX32 R15, R59, R50.reuse, 0x1, P5 ;  /* 0x000000323b0f7211 */ /* 0x080fe400028f0eff */
[C---:B------:R-:W-:Y:S02]  /*16220*/  IADD3 R12, P6, PT, R51.reuse, R49, RZ ;  /* 0x00000031330c7210 */ /* 0x040fe40007fde0ff */
[----:B--2---:R-:W-:Y:S01]  /*16230*/  ISETP.LT.AND P5, PT, R2, UR5, !P0 ;  /* 0x0000000502007c0c */ /* 0x004fe2000c7a1270 */
[----:B------:R-:W1:Y:S01]  /*16240*/  LDCU UR5, c[0x0][0x39c] ;  /* 0x00007380ff0577ac */ /* 0x000e620008000800 */
[----:B------:R-:W-:Y:S01]  /*16250*/  LEA.HI.X.SX32 R13, R51, R50, 0x1, P6 ;  /* 0x00000032330d7211 */ /* 0x000fe200030f0eff */
[----:B------:R-:W-:Y:S01]  /*16260*/  IMAD R51, R48, 0x2, R51 ;  /* 0x0000000230337824 */ /* 0x000fe200078e0233 */
[----:B------:R-:W-:-:S02]  /*16270*/  PRMT R65, R22, 0x7771, RZ ;  /* 0x0000777116417816 */ /* 0x000fc400000000ff */
[----:B------:R-:W-:Y:S01]  /*16280*/  LOP3.LUT R2, R0, 0x3c, RZ, 0xfc, !PT ;  /* 0x0000003c00027812 */ /* 0x000fe200078efcff */
[----:B------:R-:W-:Y:S01]  /*16290*/  IMAD R57, R48, 0x2, R51 ;  /* 0x0000000230397824 */ /* 0x000fe200078e0233 */
[CC--:B------:R-:W-:Y:S01]  /*162a0*/  IADD3 R20, P6, PT, R51.reuse, R49.reuse, RZ ;  /* 0x0000003133147210 */ /* 0x0c0fe20007fde0ff */
[----:B------:R2:W-:Y:S01]  /*162b0*/  @P1 STG.E.U8 desc[UR24][R14.64], R65 ;  /* 0x000000410e001986 */ /* 0x0005e2000c101118 */
[----:B------:R-:W-:Y:S02]  /*162c0*/  PRMT R59, R22, 0x7772, RZ ;  /* 0x00007772163b7816 */ /* 0x000fe400000000ff */
[----:B----4-:R-:W-:Y:S01]  /*162d0*/  ISETP.LT.AND P1, PT, R2, UR6, !P0 ;  /* 0x0000000602007c0c */ /* 0x010fe2000c721270 */
[----:B------:R-:W3:Y:S01]  /*162e0*/  LDCU UR6, c[0x0][0x39c] ;  /* 0x00007380ff0677ac */ /* 0x000ee20008000800 */
[----:B------:R-:W-:Y:S02]  /*162f0*/  LOP3.LUT R2, R0, 0x40, RZ, 0xfc, !PT ;  /* 0x0000004000027812 */ /* 0x000fe400078efcff */
[----:B------:R-:W-:Y:S01]  /*16300*/  LEA.HI.X.SX32 R21, R51, R50, 0x1, P6 ;  /* 0x0000003233157211 */ /* 0x000fe200030f0eff */
[----:B------:R4:W-:Y:S01]  /*16310*/  @P3 STG.E.U8 desc[UR24][R12.64], R59 ;  /* 0x0000003b0c003986 */ /* 0x0009e2000c101118 */
[----:B------:R-:W-:Y:S01]  /*16320*/  ISETP.LT.AND P3, PT, R2, UR7, !P0 ;  /* 0x0000000702007c0c */ /* 0x000fe2000c761270 */
[----:B------:R-:W0:Y:S01]  /*16330*/  LDCU UR7, c[0x0][0x39c] ;  /* 0x00007380ff0777ac */ /* 0x000e220008000800 */
[----:B--2---:R-:W-:-:S02]  /*16340*/  IADD3 R14, P6, PT, R57, R49, RZ ;  /* 0x00000031390e7210 */ /* 0x004fc40007fde0ff */
[----:B------:R-:W-:Y:S02]  /*16350*/  PRMT R65, R22, 0x7773, RZ ;  /* 0x0000777316417816 */ /* 0x000fe400000000ff */
[----:B------:R-:W-:Y:S02]  /*16360*/  LOP3.LUT R2, R0, 0x42, RZ, 0xfc, !PT ;  /* 0x0000004200027812 */ /* 0x000fe400078efcff */
[----:B------:R-:W-:Y:S01]  /*16370*/  LEA.HI.X.SX32 R15, R57, R50, 0x1, P6 ;  /* 0x00000032390f7211 */ /* 0x000fe200030f0eff */
[----:B------:R-:W-:Y:S01]  /*16380*/  IMAD R57, R48, 0x2, R57 ;  /* 0x0000000230397824 */ /* 0x000fe200078e0239 */
[----:B----4-:R-:W-:Y:S01]  /*16390*/  PRMT R59, R23, 0x7770, RZ ;  /* 0x00007770173b7816 */ /* 0x010fe200000000ff */
[----:B------:R2:W-:Y:S01]  /*163a0*/  @P4 STG.E.U8 desc[UR24][R20.64], R65 ;  /* 0x0000004114004986 */ /* 0x0005e2000c101118 */
[----:B-1----:R-:W-:Y:S01]  /*163b0*/  ISETP.LT.AND P4, PT, R2, UR5, !P0 ;  /* 0x0000000502007c0c */ /* 0x002fe2000c781270 */
[----:B------:R-:W1:Y:S02]  /*163c0*/  LDCU UR5, c[0x0][0x39c] ;  /* 0x00007380ff0577ac */ /* 0x000e640008000800 */
[----:B------:R4:W-:Y:S01]  /*163d0*/  @P2 STG.E.U8 desc[UR24][R14.64], R59 ;  /* 0x0000003b0e002986 */ /* 0x0009e2000c101118 */
[----:B------:R-:W-:Y:S01]  /*163e0*/  IADD3 R12, P2, PT, R57, R49, RZ ;  /* 0x00000031390c7210 */ /* 0x000fe20007f5e0ff */
[----:B------:R-:W-:Y:S01]  /*163f0*/  IMAD R51, R48, 0x2, R57 ;  /* 0x0000000230337824 */ /* 0x000fe200078e0239 */
[----:B------:R-:W-:-:S02]  /*16400*/  LOP3.LUT R2, R0, 0x44, RZ, 0xfc, !PT ;  /* 0x0000004400027812 */ /* 0x000fc400078efcff */
[----:B------:R-:W-:Y:S02]  /*16410*/  LEA.HI.X.SX32 R13, R57, R50, 0x1, P2 ;  /* 0x00000032390d7211 */ /* 0x000fe400010f0eff */
[----:B------:R-:W-:Y:S01]  /*16420*/  PRMT R57, R23, 0x7771, RZ ;  /* 0x0000777117397816 */ /* 0x000fe200000000ff */
[----:B--2---:R-:W-:Y:S01]  /*16430*/  VIADD R65, R3, 0x3e ;  /* 0x0000003e03417836 */ /* 0x004fe20000000000 */
[----:B------:R-:W-:Y:S02]  /*16440*/  IADD3 R20, P6, PT, R51, R49, RZ ;  /* 0x0000003133147210 */ /* 0x000fe40007fde0ff */
[----:B---3--:R-:W-:Y:S01]  /*16450*/  ISETP.LT.AND P2, PT, R2, UR6, !P0 ;  /* 0x0000000602007c0c */ /* 0x008fe2000c741270 */
[----:B------:R-:W-:Y:S01]  /*16460*/  IMAD R2, R65, R48, RZ ;  /* 0x0000003041027224 */ /* 0x000fe200078e02ff */
[----:B------:R2:W-:Y:S01]  /*16470*/  @P5 STG.E.U8 desc[UR24][R12.64], R57 ;  /* 0x000000390c005986 */ /* 0x0005e2000c101118 */
[----:B------:R-:W-:Y:S01]  /*16480*/  LEA.HI.X.SX32 R21, R51, R50, 0x1, P6 ;  /* 0x0000003233157211 */ /* 0x000fe200030f0eff */
[----:B------:R-:W3:Y:S01]  /*16490*/  LDCU UR6, c[0x0][0x39c] ;  /* 0x00007380ff0677ac */ /* 0x000ee20008000800 */
[----:B----4-:R-:W-:-:S02]  /*164a0*/  PRMT R59, R23, 0x7772, RZ ;  /* 0x00007772173b7816 */ /* 0x010fc400000000ff */
[----:B0-----:R-:W-:Y:S01]  /*164b0*/  ISETP.LT.AND P5, PT, R65, UR4, !P0 ;  /* 0x0000000441007c0c */ /* 0x001fe2000c7a1270 */
[----:B------:R-:W0:Y:S01]  /*164c0*/  LDCU UR4, c[0x0][0x39c] ;  /* 0x00007380ff0477ac */ /* 0x000e220008000800 */
[----:B------:R-:W-:Y:S01]  /*164d0*/  LOP3.LUT R15, R0, 0x46, RZ, 0xfc, !PT ;  /* 0x00000046000f7812 */ /* 0x000fe200078efcff */
[----:B------:R-:W-:Y:S01]  /*164e0*/  IMAD R51, R48, 0x4, R51 ;  /* 0x0000000430337824 */ /* 0x000fe200078e0233 */
[CC--:B------:R-:W-:Y:S01]  /*164f0*/  IADD3 R14, P6, PT, R2.reuse, R49.reuse, RZ ;  /* 0x00000031020e7210 */ /* 0x0c0fe20007fde0ff */
[----:B------:R4:W-:Y:S01]  /*16500*/  @P1 STG.E.U8 desc[UR24][R20.64], R59 ;  /* 0x0000003b14001986 */ /* 0x0009e2000c101118 */
[----:B-1----:R-:W-:Y:S01]  /*16510*/  ISETP.LT.AND P1, PT, R15, UR5, !P0 ;  /* 0x000000050f007c0c */ /* 0x002fe2000c721270 */
[----:B------:R-:W1:Y:S01]  /*16520*/  LDCU UR5, c[0x0][0x39c] ;  /* 0x00007380ff0577ac */ /* 0x000e620008000800 */
[----:B------:R-:W-:Y:S02]  /*16530*/  LEA.HI.X.SX32 R15, R2, R50, 0x1, P6 ;  /* 0x00000032020f7211 */ /* 0x000fe400030f0eff */
[----:B--2---:R-:W-:-:S02]  /*16540*/  IADD3 R12, P6, PT, R51, R49, RZ ;  /* 0x00000031330c7210 */ /* 0x004fc40007fde0ff */
[----:B------:R-:W-:Y:S02]  /*16550*/  PRMT R57, R23, 0x7773, RZ ;  /* 0x0000777317397816 */ /* 0x000fe400000000ff */
[----:B------:R-:W-:Y:S01]  /*16560*/  LEA.HI.X.SX32 R13, R51, R50, 0x1, P6 ;  /* 0x00000032330d7211 */ /* 0x000fe200030f0eff */
[----:B------:R-:W-:Y:S01]  /*16570*/  IMAD R51, R48, 0x2, R51 ;  /* 0x0000000230337824 */ /* 0x000fe200078e0233 */
[----:B----4-:R-:W-:Y:S01]  /*16580*/  PRMT R59, R36, 0x7770, RZ ;  /* 0x00007770243b7816 */ /* 0x010fe200000000ff */
[----:B------:R2:W-:Y:S01]  /*16590*/  @P5 STG.E.U8 desc[UR24][R14.64], R57 ;  /* 0x000000390e005986 */ /* 0x0005e2000c101118 */
[----:B------:R-:W-:Y:S01]  /*165a0*/  LOP3.LUT R2, R0, 0x48, RZ, 0xfc, !PT ;  /* 0x0000004800027812 */ /* 0x000fe200078efcff */
[----:B------:R-:W-:Y:S02]  /*165b0*/  IMAD R23, R48, 0x2, R51 ;  /* 0x0000000230177824 */ /* 0x000fe400078e0233 */
[----:B------:R4:W-:Y:S01]  /*165c0*/  @P3 STG.E.U8 desc[UR24][R12.64], R59 ;  /* 0x0000003b0c003986 */ /* 0x0009e2000c101118 */
[----:B------:R-:W-:-:S02]  /*165d0*/  IADD3 R20, P3, PT, R51, R49, RZ ;  /* 0x0000003133147210 */ /* 0x000fc40007f7e0ff */
[----:B0-----:R-:W-:Y:S01]  /*165e0*/  ISETP.LT.AND P5, PT, R2, UR4, !P0 ;  /* 0x0000000402007c0c */ /* 0x001fe2000c7a1270 */
[----:B------:R-:W0:Y:S01]  /*165f0*/  LDCU UR4, c[0x0][0x39c] ;  /* 0x00007380ff0477ac */ /* 0x000e220008000800 */
[----:B------:R-:W-:Y:S02]  /*16600*/  LOP3.LUT R2, R0, 0x4a, RZ, 0xfc, !PT ;  /* 0x0000004a00027812 */ /* 0x000fe400078efcff */
[----:B------:R-:W-:Y:S01]  /*16610*/  LEA.HI.X.SX32 R21, R51, R50, 0x1, P3 ;  /* 0x0000003233157211 */ /* 0x000fe200018f0eff */
[----:B------:R-:W-:Y:S01]  /*16620*/  IMAD R51, R48, 0x2, R23 ;  /* 0x0000000230337824 */ /* 0x000fe200078e0217 */
[----:B--2---:R-:W-:Y:S02]  /*16630*/  IADD3 R14, P6, PT, R23, R49, RZ ;  /* 0x00000031170e7210 */ /* 0x004fe40007fde0ff */
[----:B-1----:R-:W-:Y:S01]  /*16640*/  ISETP.LT.AND P3, PT, R2, UR5, !P0 ;  /* 0x0000000502007c0c */ /* 0x002fe2000c761270 */
[----:B------:R-:W1:Y:S01]  /*16650*/  LDCU UR5, c[0x0][0x39c] ;  /* 0x00007380ff0577ac */ /* 0x000e620008000800 */
[----:B------:R-:W-:-:S02]  /*16660*/  PRMT R65, R36, 0x7771, RZ ;  /* 0x0000777124417816 */ /* 0x000fc400000000ff */
[-C--:B------:R-:W-:Y:S02]  /*16670*/  LEA.HI.X.SX32 R15, R23, R50.reuse, 0x1, P6 ;  /* 0x00000032170f7211 */ /* 0x080fe400030f0eff */
[C---:B----4-:R-:W-:Y:S02]  /*16680*/  IADD3 R12, P6, PT, R51.reuse, R49, RZ ;  /* 0x00000031330c7210 */ /* 0x050fe40007fde0ff */
[----:B------:R-:W-:Y:S01]  /*16690*/  LOP3.LUT R2, R0, 0x4c, RZ, 0xfc, !PT ;  /* 0x0000004c00027812 */ /* 0x000fe200078efcff */
[----:B------:R2:W-:Y:S01]  /*166a0*/  @P4 STG.E.U8 desc[UR24][R20.64], R65 ;  /* 0x0000004114004986 */ /* 0x0005e2000c101118 */
[----:B------:R-:W-:Y:S02]  /*166b0*/  PRMT R59, R36, 0x7772, RZ ;  /* 0x00007772243b7816 */ /* 0x000fe400000000ff */
[----:B------:R-:W-:Y:S01]  /*166c0*/  LEA.HI.X.SX32 R13, R51, R50, 0x1, P6 ;  /* 0x00000032330d7211 */ /* 0x000fe200030f0eff */
[----:B------:R-:W-:Y:S01]  /*166d0*/  IMAD R51, R48, 0x2, R51 ;  /* 0x0000000230337824 */ /* 0x000fe200078e0233 */
[----:B------:R-:W-:-:S02]  /*166e0*/  PRMT R57, R36, 0x7773, RZ ;  /* 0x0000777324397816 */ /* 0x000fc400000000ff */
[----:B---3--:R-:W-:Y:S01]  /*166f0*/  ISETP.LT.AND P4, PT, R2, UR6, !P0 ;  /* 0x0000000602007c0c */ /* 0x008fe2000c781270 */
[----:B------:R3:W-:Y:S01]  /*16700*/  @P2 STG.E.U8 desc[UR24][R14.64], R59 ;  /* 0x0000003b0e002986 */ /* 0x0007e2000c101118 */
[----:B------:R-:W-:Y:S01]  /*16710*/  LOP3.LUT R2, R0, 0x50, RZ, 0xfc, !PT ;  /* 0x0000005000027812 */ /* 0x000fe200078efcff */
[----:B------:R-:W-:Y:S01]  /*16720*/  IMAD R23, R48, 0x2, R51 ;  /* 0x0000000230177824 */ /* 0x000fe200078e0233 */
[----:B------:R-:W4:Y:S01]  /*16730*/  LDCU UR6, c[0x0][0x39c] ;  /* 0x00007380ff0677ac */ /* 0x000f220008000800 */
[----:B------:R5:W-:Y:S01]  /*16740*/  @P1 STG.E.U8 desc[UR24][R12.64], R57 ;  /* 0x000000390c001986 */ /* 0x000be2000c101118 */
[----:B0-----:R-:W-:Y:S02]  /*16750*/  ISETP.LT.AND P2, PT, R2, UR4, !P0 ;  /* 0x0000000402007c0c */ /* 0x001fe4000c741270 */
[----:B--2---:R-:W-:Y:S01]  /*16760*/  IADD3 R20, P1, PT, R51, R49, RZ ;  /* 0x0000003133147210 */ /* 0x004fe20007f3e0ff */
[----:B------:R-:W0:Y:S01]  /*16770*/  LDCU UR4, c[0x0][0x39c] ;  /* 0x00007380ff0477ac */ /* 0x000e220008000800 */
[----:B------:R-:W-:-:S02]  /*16780*/  LOP3.LUT R2, R0, 0x52, RZ, 0xfc, !PT ;  /* 0x0000005200027812 */ /* 0x000fc400078efcff */
[-C--:B------:R-:W-:Y:S02]  /*16790*/  LEA.HI.X.SX32 R21, R51, R50.reuse, 0x1, P1 ;  /* 0x0000003233157211 */ /* 0x080fe400008f0eff */
[----:B-1----:R-:W-:Y:S01]  /*167a0*/  ISETP.LT.AND P1, PT, R2, UR5, !P0 ;  /* 0x0000000502007c0c */ /* 0x002fe2000c721270 */
[----:B------:R-:W1:Y:S01]  /*167b0*/  LDCU UR5, c[0x0][0x39c] ;  /* 0x00007380ff0577ac */ /* 0x000e620008000800 */
[----:B---3--:R-:W-:Y:S01]  /*167c0*/  IADD3 R14, P6, PT, R23, R49, RZ ;  /* 0x00000031170e7210 */ /* 0x008fe20007fde0ff */
[----:B-----5:R-:W-:Y:S01]  /*167d0*/  VIADD R13, R3, 0x4e ;  /* 0x0000004e030d7836 */ /* 0x020fe20000000000 */
[----:B------:R-:W-:Y:S02]  /*167e0*/  PRMT R51, R37, 0x7770, RZ ;  /* 0x0000777025337816 */ /* 0x000fe400000000ff */
[----:B------:R-:W-:Y:S01]  /*167f0*/  LEA.HI.X.SX32 R15, R23, R50, 0x1, P6 ;  /* 0x00000032170f7211 */ /* 0x000fe200030f0eff */
[----:B------:R-:W-:Y:S01]  /*16800*/  IMAD R23, R48, 0x2, R23 ;  /* 0x0000000230177824 */ /* 0x000fe200078e0217 */
[----:B------:R-:W-:Y:S01]  /*16810*/  PRMT R57, R37, 0x7771, RZ ;  /* 0x0000777125397816 */ /* 0x000fe200000000ff */
[----:B------:R2:W-:Y:S01]  /*16820*/  @P5 STG.E.U8 desc[UR24][R20.64], R51 ;  /* 0x0000003314005986 */ /* 0x0005e2000c101118 */
[----:B------:R-:W-:-:S03]  /*16830*/  IMAD R2, R13, R48, RZ ;  /* 0x000000300d027224 */ /* 0x000fc600078e02ff */
[----:B------:R3:W-:Y:S01]  /*16840*/  @P3 STG.E.U8 desc[UR24][R14.64], R57 ;  /* 0x000000390e003986 */ /* 0x0007e2000c101118 */
[-C--:B------:R-:W-:Y:S02]  /*16850*/  IADD3 R12, P3, PT, R23, R49.reuse, RZ ;  /* 0x00000031170c7210 */ /* 0x080fe40007f7e0ff */
[----:B0-----:R-:W-:Y:S01]  /*16860*/  ISETP.LT.AND P6, PT, R13, UR4, !P0 ;  /* 0x000000040d007c0c */ /* 0x001fe2000c7c1270 */
[----:B------:R-:W0:Y:S01]  /*16870*/  LDCU UR4, c[0x0][0x39c] ;  /* 0x00007380ff0477ac */ /* 0x000e220008000800 */
[----:B------:R-:W-:Y:S01]  /*16880*/  LEA.HI.X.SX32 R13, R23, R50, 0x1, P3 ;  /* 0x00000032170d7211 */ /* 0x000fe200018f0eff */
[----:B------:R-:W-:Y:S01]  /*16890*/  IMAD R23, R48, 0x4, R23 ;  /* 0x0000000430177824 */ /* 0x000fe200078e0217 */
[----:B--2---:R-:W-:Y:S02]  /*168a0*/  IADD3 R20, P5, PT, R2, R49, RZ ;  /* 0x0000003102147210 */ /* 0x004fe40007fbe0ff */
[----:B------:R-:W-:Y:S02]  /*168b0*/  PRMT R51, R37, 0x7772, RZ ;  /* 0x0000777225337816 */ /* 0x000fe400000000ff */
[----:B---3--:R-:W-:-:S02]  /*168c0*/  LOP3.LUT R14, R0, 0x56, RZ, 0xfc, !PT ;  /* 0x00000056000e7812 */ /* 0x008fc400078efcff */
[-C--:B------:R-:W-:Y:S01]  /*168d0*/  LEA.HI.X.SX32 R21, R2, R50.reuse, 0x1, P5 ;  /* 0x0000003202157211 */ /* 0x080fe200028f0eff */
[----:B------:R2:W-:Y:S01]  /*168e0*/  @P4 STG.E.U8 desc[UR24][R12.64], R51 ;  /* 0x000000330c004986 */ /* 0x0005e2000c101118 */
[----:B-1----:R-:W-:Y:S01]  /*168f0*/  ISETP.LT.AND P5, PT, R14, UR5, !P0 ;  /* 0x000000050e007c0c */ /* 0x002fe2000c7a1270 */
[----:B------:R-:W1:Y:S01]  /*16900*/  LDCU UR5, c[0x0][0x39c] ;  /* 0x00007380ff0577ac */ /* 0x000e620008000800 */
[----:B------:R-:W-:Y:S02]  /*16910*/  IADD3 R14, P4, PT, R23, R49, RZ ;  /* 0x00000031170e7210 */ /* 0x000fe40007f9e0ff */
[----:B------:R-:W-:Y:S02]  /*16920*/  LOP3.LUT R22, R0, 0x54, RZ, 0xfc, !PT ;  /* 0x0000005400167812 */ /* 0x000fe400078efcff */
[----:B------:R-:W-:Y:S02]  /*16930*/  PRMT R37, R37, 0x7773, RZ ;  /* 0x0000777325257816 */ /* 0x000fe400000000ff */
[----:B------:R-:W-:Y:S01]  /*16940*/  LEA.HI.X.SX32 R15, R23, R50, 0x1, P4 ;  /* 0x00000032170f7211 */ /* 0x000fe200020f0eff */
[----:B------:R-:W-:Y:S01]  /*16950*/  IMAD R23, R48, 0x2, R23 ;  /* 0x0000000230177824 */ /* 0x000fe200078e0217 */
[----:B----4-:R-:W-:-:S02]  /*16960*/  ISETP.LT.AND P3, PT, R22, UR6, !P0 ;  /* 0x0000000616007c0c */ /* 0x010fc4000c761270 */
[----:B--2---:R-:W-:Y:S01]  /*16970*/  PRMT R51, R38, 0x7770, RZ ;  /* 0x0000777026337816 */ /* 0x004fe200000000ff */
[----:B------:R2:W-:Y:S01]  /*16980*/  @P6 STG.E.U8 desc[UR24][R20.64], R37 ;  /* 0x0000002514006986 */ /* 0x0005e2000c101118 */
[----:B------:R-:W-:Y:S01]  /*16990*/  LOP3.LUT R2, R0, 0x58, RZ, 0xfc, !PT ;  /* 0x0000005800027812 */ /* 0x000fe200078efcff */
[----:B------:R-:W3:Y:S02]  /*169a0*/  LDCU UR6, c[0x0][0x39c] ;  /* 0x00007380ff0677ac */ /* 0x000ee40008000800 */
[----:B------:R4:W-:Y:S01]  /*169b0*/  @P2 STG.E.U8 desc[UR24][R14.64], R51 ;  /* 0x000000330e002986 */ /* 0x0009e2000c101118 */
[----:B0-----:R-:W-:Y:S01]  /*169c0*/  ISETP.LT.AND P4, PT, R2, UR4, !P0 ;  /* 0x0000000402007c0c */ /* 0x001fe2000c781270 */
[----:B------:R-:W0:Y:S01]  /*169d0*/  LDCU UR4, c[0x0][0x39c] ;  /* 0x00007380ff0477ac */ /* 0x000e220008000800 */
[----:B------:R-:W-:Y:S01]  /*169e0*/  IADD3 R12, P2, PT, R23, R49, RZ ;  /* 0x00000031170c7210 */ /* 0x000fe20007f5e0ff */
[----:B--2---:R-:W-:Y:S01]  /*169f0*/  IMAD R37, R48, 0x2, R23 ;  /* 0x0000000230257824 */ /* 0x004fe200078e0217 */
[----:B------:R-:W-:-:S02]  /*16a00*/  LOP3.LUT R2, R0, 0x5a, RZ, 0xfc, !PT ;  /* 0x0000005a00027812 */ /* 0x000fc400078efcff */
[-C--:B------:R-:W-:Y:S02]  /*16a10*/  LEA.HI.X.SX32 R13, R23, R50.reuse, 0x1, P2 ;  /* 0x00000032170d7211 */ /* 0x080fe400010f0eff */
[CC--:B------:R-:W-:Y:S02]  /*16a20*/  IADD3 R20, P6, PT, R37.reuse, R49.reuse, RZ ;  /* 0x0000003125147210 */ /* 0x0c0fe40007fde0ff */
[----:B-1----:R-:W-:Y:S01]  /*16a30*/  ISETP.LT.AND P2, PT, R2, UR5, !P0 ;  /* 0x0000000502007c0c */ /* 0x002fe2000c741270 */
[----:B------:R-:W1:Y:S01]  /*16a40*/  LDCU UR5, c[0x0][0x39c] ;  /* 0x00007380ff0577ac */ /* 0x000e620008000800 */
[----:B------:R-:W-:Y:S01]  /*16a50*/  LEA.HI.X.SX32 R21, R37, R50, 0x1, P6 ;  /* 0x0000003225157211 */ /* 0x000fe200030f0eff */
[----:B------:R-:W-:Y:S01]  /*16a60*/  IMAD R37, R48, 0x2, R37 ;  /* 0x0000000230257824 */ /* 0x000fe200078e0225 */
[----:B------:R-:W-:Y:S02]  /*16a70*/  PRMT R57, R38, 0x7771, RZ ;  /* 0x0000777126397816 */ /* 0x000fe400000000ff */
[----:B------:R-:W-:Y:S01]  /*16a80*/  LOP3.LUT R2, R0, 0x5c, RZ, 0xfc, !PT ;  /* 0x0000005c00027812 */ /* 0x000fe200078efcff */
[----:B------:R-:W-:Y:S01]  /*16a90*/  IMAD R23, R48, 0x2, R37 ;  /* 0x0000000230177824 */ /* 0x000fe200078e0225 */
[----:B----4-:R-:W-:Y:S01]  /*16aa0*/  IADD3 R14, P6, PT, R37, R49, RZ ;  /* 0x00000031250e7210 */ /* 0x010fe20007fde0ff */
[----:B------:R2:W-:Y:S01]  /*16ab0*/  @P1 STG.E.U8 desc[UR24][R12.64], R57 ;  /* 0x000000390c001986 */ /* 0x0005e2000c101118 */
[----:B------:R-:W-:-:S02]  /*16ac0*/  PRMT R51, R38, 0x7772, RZ ;  /* 0x0000777226337816 */ /* 0x000fc400000000ff */
[----:B---3--:R-:W-:Y:S01]  /*16ad0*/  ISETP.LT.AND P1, PT, R2, UR6, !P0 ;  /* 0x0000000602007c0c */ /* 0x008fe2000c721270 */
[----:B------:R-:W3:Y:S01]  /*16ae0*/  LDCU UR6, c[0x0][0x39c] ;  /* 0x00007380ff0677ac */ /* 0x000ee20008000800 */
[----:B------:R-:W-:Y:S02]  /*16af0*/  LOP3.LUT R2, R0, 0x60, RZ, 0xfc, !PT ;  /* 0x0000006000027812 */ /* 0x000fe400078efcff */
[----:B------:R-:W-:Y:S01]  /*16b00*/  LEA.HI.X.SX32 R15, R37, R50, 0x1, P6 ;  /* 0x00000032250f7211 */ /* 0x000fe200030f0eff */
[----:B------:R4:W-:Y:S01]  /*16b10*/  @P3 STG.E.U8 desc[UR24][R20.64], R51 ;  /* 0x0000003314003986 */ /* 0x0009e2000c101118 */
[----:B------:R-:W-:Y:S01]  /*16b20*/  ISETP.LT.AND P3, PT, R2, UR7, !P0 ;  /* 0x0000000702007c0c */ /* 0x000fe2000c761270 */
[----:B------:R-:W-:Y:S01]  /*16b30*/  VIADD R59, R3, 0x5e ;  /* 0x0000005e033b7836 */ /* 0x000fe20000000000 */
[----:B--2---:R-:W-:Y:S01]  /*16b40*/  IADD3 R12, P6, PT, R23, R49, RZ ;  /* 0x00000031170c7210 */ /* 0x004fe20007fde0ff */
[----:B------:R-:W2:Y:S01]  /*16b50*/  LDCU UR7, c[0x0][0x39c] ;  /* 0x00007380ff0777ac */ /* 0x000ea20008000800 */
[----:B------:R-:W-:-:S02]  /*16b60*/  PRMT R57, R38, 0x7773, RZ ;  /* 0x0000777326397816 */ /* 0x000fc400000000ff */
[----:B------:R-:W-:Y:S02]  /*16b70*/  LOP3.LUT R2, R0, 0x62, RZ, 0xfc, !PT ;  /* 0x0000006200027812 */ /* 0x000fe400078efcff */
[----:B------:R-:W-:Y:S01]  /*16b80*/  LEA.HI.X.SX32 R13, R23, R50, 0x1, P6 ;  /* 0x00000032170d7211 */ /* 0x000fe200030f0eff */
[----:B------:R-:W-:Y:S01]  /*16b90*/  IMAD R23, R48, 0x2, R23 ;  /* 0x0000000230177824 */ /* 0x000fe200078e0217 */
[----:B----4-:R-:W-:Y:S01]  /*16ba0*/  PRMT R51, R39, 0x7770, RZ ;  /* 0x0000777027337816 */ /* 0x010fe200000000ff */
[----:B------:R4:W-:Y:S01]  /*16bb0*/  @P5 STG.E.U8 desc[UR24][R14.64], R57 ;  /* 0x000000390e005986 */ /* 0x0009e2000c101118 */
[----:B-1----:R-:W-:Y:S01]  /*16bc0*/  ISETP.LT.AND P5, PT, R2, UR5, !P0 ;  /* 0x0000000502007c0c */ /* 0x002fe2000c7a1270 */
[----:B------:R-:W1:Y:S01]  /*16bd0*/  LDCU UR5, c[0x0][0x39c] ;  /* 0x00007380ff0577ac */ /* 0x000e620008000800 */
[----:B------:R-:W-:Y:S01]  /*16be0*/  IMAD R37, R48, 0x2, R23 ;  /* 0x0000000230257824 */ /* 0x000fe200078e0217 */
[----:B------:R5:W-:Y:S01]  /*16bf0*/  @P4 STG.E.U8 desc[UR24][R12.64], R51 ;  /* 0x000000330c004986 */ /* 0x000be2000c101118 */
[----:B------:R-:W-:Y:S01]  /*16c00*/  IADD3 R20, P4, PT, R23, R49, RZ ;  /* 0x0000003117147210 */ /* 0x000fe20007f9e0ff */
[----:B------:R-:W-:-:S03]  /*16c10*/  IMAD R2, R59, R48, RZ ;  /* 0x000000303b027224 */ /* 0x000fc600078e02ff */
[-C--:B------:R-:W-:Y:S02]  /*16c20*/  LEA.HI.X.SX32 R21, R23, R50.reuse, 0x1, P4 ;  /* 0x0000003217157211 */ /* 0x080fe400020f0eff */
[----:B------:R-:W-:Y:S02]  /*16c30*/  PRMT R23, R39, 0x7771, RZ ;  /* 0x0000777127177816 */ /* 0x000fe400000000ff */
[----:B----4-:R-:W-:Y:S02]  /*16c40*/  IADD3 R14, P6, PT, R37, R49, RZ ;  /* 0x00000031250e7210 */ /* 0x010fe40007fde0ff */
[----:B0-----:R-:W-:Y:S01]  /*16c50*/  ISETP.LT.AND P4, PT, R59, UR4, !P0 ;  /* 0x000000043b007c0c */ /* 0x001fe2000c781270 */
[----:B------:R-:W0:Y:S01]  /*16c60*/  LDCU UR4, c[0x0][0x39c] ;  /* 0x00007380ff0477ac */ /* 0x000e220008000800 */
[----:B------:R-:W-:Y:S01]  /*16c70*/  LOP3.LUT R22, R0, 0x64, RZ, 0xfc, !PT ;  /* 0x0000006400167812 */ /* 0x000fe200078efcff */
[----:B------:R4:W-:Y:S01]  /*16c80*/  @P2 STG.E.U8 desc[UR24][R20.64], R23 ;  /* 0x0000001714002986 */ /* 0x0009e2000c101118 */
[----:B------:R-:W-:-:S02]  /*16c90*/  LEA.HI.X.SX32 R15, R37, R50, 0x1, P6 ;  /* 0x00000032250f7211 */ /* 0x000fc400030f0eff */
[C---:B-----5:R-:W-:Y:S02]  /*16ca0*/  PRMT R51, R39.reuse, 0x7773, RZ ;  /* 0x0000777327337816 */ /* 0x060fe400000000ff */
[-C--:B------:R-:W-:Y:S02]  /*16cb0*/  IADD3 R12, P6, PT, R2, R49.reuse, RZ ;  /* 0x00000031020c7210 */ /* 0x080fe40007fde0ff */
[----:B------:R-:W-:Y:S02]  /*16cc0*/  PRMT R39, R39, 0x7772, RZ ;  /* 0x0000777227277816 */ /* 0x000fe400000000ff */
[----:B---3--:R-:W-:Y:S01]  /*16cd0*/  ISETP.LT.AND P2, PT, R22, UR6, !P0 ;  /* 0x0000000616007c0c */ /* 0x008fe2000c741270 */
[----:B------:R-:W3:Y:S01]  /*16ce0*/  LDCU UR6, c[0x0][0x39c] ;  /* 0x00007380ff0677ac */ /* 0x000ee20008000800 */
[----:B------:R-:W-:Y:S01]  /*16cf0*/  LOP3.LUT R22, R0, 0x66, RZ, 0xfc, !PT ;  /* 0x0000006600167812 */ /* 0x000fe200078efcff */
[----:B------:R5:W-:Y:S01]  /*16d00*/  @P1 STG.E.U8 desc[UR24][R14.64], R39 ;  /* 0x000000270e001986 */ /* 0x000be2000c101118 */
[----:B------:R-:W-:Y:S01]  /*16d10*/  LEA.HI.X.SX32 R13, R2, R50, 0x1, P6 ;  /* 0x00000032020d7211 */ /* 0x000fe200030f0eff */
[----:B------:R-:W-:Y:S01]  /*16d20*/  IMAD R37, R48, 0x4, R37 ;  /* 0x0000000430257824 */ /* 0x000fe200078e0225 */
[----:B-1----:R-:W-:Y:S01]  /*16d30*/  ISETP.LT.AND P1, PT, R22, UR5, !P0 ;  /* 0x0000000516007c0c */ /* 0x002fe2000c721270 */
[----:B------:R-:W1:Y:S02]  /*16d40*/  LDCU UR5, c[0x0][0x39c] ;  /* 0x00007380ff0577ac */ /* 0x000e640008000800 */
[----:B------:R0:W-:Y:S01]  /*16d50*/  @P4 STG.E.U8 desc[UR24][R12.64], R51 ;  /* 0x000000330c004986 */ /* 0x0001e2000c101118 */
[----:B----4-:R-:W-:Y:S01]  /*16d60*/  IMAD R23, R48, 0x2, R37 ;  /* 0x0000000230177824 */ /* 0x010fe200078e0225 */
[----:B------:R-:W-:-:S02]  /*16d70*/  IADD3 R20, P4, PT, R37, R49, RZ ;  /* 0x0000003125147210 */ /* 0x000fc40007f9e0ff */
[----:B------:R-:W-:Y:S02]  /*16d80*/  LOP3.LUT R2, R0, 0x68, RZ, 0xfc, !PT ;  /* 0x0000006800027812 */ /* 0x000fe400078efcff */
[-C--:B------:R-:W-:Y:S02]  /*16d90*/  LEA.HI.X.SX32 R21, R37, R50.reuse, 0x1, P4 ;  /* 0x0000003225157211 */ /* 0x080fe400020f0eff */
[----:B------:R-:W-:Y:S02]  /*16da0*/  PRMT R59, R60, 0x7770, RZ ;  /* 0x000077703c3b7816 */ /* 0x000fe400000000ff */
[C---:B-----5:R-:W-:Y:S02]  /*16db0*/  IADD3 R14, P6, PT, R23.reuse, R49, RZ ;  /* 0x00000031170e7210 */ /* 0x060fe40007fde0ff */
[----:B0-----:R-:W-:Y:S01]  /*16dc0*/  ISETP.LT.AND P4, PT, R2, UR4, !P0 ;  /* 0x0000000402007c0c */ /* 0x001fe2000c781270 */
[----:B------:R0:W-:Y:S01]  /*16dd0*/  @P3 STG.E.U8 desc[UR24][R20.64], R59 ;  /* 0x0000003b14003986 */ /* 0x0001e2000c101118 */
[----:B------:R-:W-:Y:S01]  /*16de0*/  LOP3.LUT R2, R0, 0x6a, RZ, 0xfc, !PT ;  /* 0x0000006a00027812 */ /* 0x000fe200078efcff */
[----:B------:R-:W4:Y:S01]  /*16df0*/  LDCU UR4, c[0x0][0x39c] ;  /* 0x00007380ff0477ac */ /* 0x000f220008000800 */
[----:B------:R-:W-:Y:S01]  /*16e00*/  LEA.HI.X.SX32 R15, R23, R50, 0x1, P6 ;  /* 0x00000032170f7211 */ /* 0x000fe200030f0eff */
[----:B------:R-:W-:Y:S01]  /*16e10*/  IMAD R23, R48, 0x2, R23 ;  /* 0x0000000230177824 */ /* 0x000fe200078e0217 */
[----:B------:R-:W-:-:S02]  /*16e20*/  PRMT R57, R60, 0x7771, RZ ;  /* 0x000077713c397816 */ /* 0x000fc400000000ff */
[----:B---3--:R-:W-:Y:S01]  /*16e30*/  ISETP.LT.AND P3, PT, R2, UR6, !P0 ;  /* 0x0000000602007c0c */ /* 0x008fe2000c761270 */
[----:B------:R-:W-:Y:S01]  /*16e40*/  IMAD R37, R48, 0x2, R23 ;  /* 0x0000000230257824 */ /* 0x000fe200078e0217 */
[----:B------:R-:W-:Y:S01]  /*16e50*/  LOP3.LUT R2, R0, 0x6c, RZ, 0xfc, !PT ;  /* 0x0000006c00027812 */ /* 0x000fe200078efcff */
[----:B------:R3:W-:Y:S01]  /*16e60*/  @P5 STG.E.U8 desc[UR24][R14.64], R57 ;  /* 0x000000390e005986 */ /* 0x0007e2000c101118 */
[CC--:B------:R-:W-:Y:S01]  /*16e70*/  IADD3 R12, P6, PT, R23.reuse, R49.reuse, RZ ;  /* 0x00000031170c7210 */ /* 0x0c0fe20007fde0ff */
[----:B------:R-:W5:Y:S01]  /*16e80*/  LDCU UR6, c[0x0][0x39c] ;  /* 0x00007380ff0677ac */ /* 0x000f620008000800 */
[----:B-1----:R-:W-:Y:S01]  /*16e90*/  ISETP.LT.AND P5, PT, R2, UR5, !P0 ;  /* 0x0000000502007c0c */ /* 0x002fe2000c7a1270 */
[----:B------:R-:W1:Y:S01]  /*16ea0*/  LDCU UR5, c[0x0][0x39c] ;  /* 0x00007380ff0577ac */ /* 0x000e620008000800 */
[----:B------:R-:W-:Y:S02]  /*16eb0*/  LEA.HI.X.SX32 R13, R23, R50, 0x1, P6 ;  /* 0x00000032170d7211 */ /* 0x000fe400030f0eff */
[----:B0-----:R-:W-:-:S02]  /*16ec0*/  IADD3 R20, P6, PT, R37, R49, RZ ;  /* 0x0000003125147210 */ /* 0x001fc40007fde0ff */
[----:B------:R-:W-:Y:S02]  /*16ed0*/  PRMT R51, R60, 0x7772, RZ ;  /* 0x000077723c337816 */ /* 0x000fe400000000ff */
[----:B------:R-:W-:Y:S02]  /*16ee0*/  LOP3.LUT R2, R0, 0x70, RZ, 0xfc, !PT ;  /* 0x0000007000027812 */ /* 0x000fe400078efcff */
[----:B------:R-:W-:Y:S02]  /*16ef0*/  PRMT R39, R60, 0x7773, RZ ;  /* 0x000077733c277816 */ /* 0x000fe400000000ff */
[----:B------:R-:W-:Y:S01]  /*16f00*/  LEA.HI.X.SX32 R21, R37, R50, 0x1, P6 ;  /* 0x0000003225157211 */ /* 0x000fe200030f0eff */
[----:B------:R-:W-:Y:S01]  /*16f10*/  IMAD R37, R48, 0x2, R37 ;  /* 0x0000000230257824 */ /* 0x000fe200078e0225 */
[----:B------:R0:W-:Y:S01]  /*16f20*/  @P2 STG.E.U8 desc[UR24][R12.64], R51 ;  /* 0x000000330c002986 */ /* 0x0001e2000c101118 */
[----:B----4-:R-:W-:Y:S01]  /*16f30*/  ISETP.LT.AND P2, PT, R2, UR4, !P0 ;  /* 0x0000000402007c0c */ /* 0x010fe2000c741270 */
[----:B------:R-:W4:Y:S01]  /*16f40*/  LDCU UR4, c[0x0][0x39c] ;  /* 0x00007380ff0477ac */ /* 0x000f220008000800 */
[----:B------:R-:W-:Y:S01]  /*16f50*/  IMAD R23, R48, 0x2, R37 ;  /* 0x0000000230177824 */ /* 0x000fe200078e0225 */
[----:B------:R2:W-:Y:S01]  /*16f60*/  @P1 STG.E.U8 desc[UR24][R20.64], R39 ;  /* 0x0000002714001986 */ /* 0x0005e2000c101118 */
[----:B---3--:R-:W-:-:S02]  /*16f70*/  IADD3 R14, P1, PT, R37, R49, RZ ;  /* 0x00000031250e7210 */ /* 0x008fc40007f3e0ff */
[----:B------:R-:W-:Y:S02]  /*16f80*/  LOP3.LUT R2, R0, 0x72, RZ, 0xfc, !PT ;  /* 0x0000007200027812 */ /* 0x000fe400078efcff */
[-C--:B------:R-:W-:Y:S02]  /*16f90*/  LEA.HI.X.SX32 R15, R37, R50.reuse, 0x1, P1 ;  /* 0x00000032250f7211 */ /* 0x080fe400008f0eff */
[----:B-1----:R-:W-:Y:S01]  /*16fa0*/  ISETP.LT.AND P1, PT, R2, UR5, !P0 ;  /* 0x0000000502007c0c */ /* 0x002fe2000c721270 */
[----:B------:R-:W1:Y:S01]  /*16fb0*/  LDCU UR5, c[0x0][0x39c] ;  /* 0x00007380ff0577ac */ /* 0x000e620008000800 */
[----:B0-----:R-:W-:Y:S02]  /*16fc0*/  IADD3 R12, P6, PT, R23, R49, RZ ;  /* 0x00000031170c7210 */ /* 0x001fe40007fde0ff */
[----:B------:R-:W-:Y:S02]  /*16fd0*/  PRMT R37, R61, 0x7770, RZ ;  /* 0x000077703d257816 */ /* 0x000fe400000000ff */
[----:B------:R-:W-:Y:S01]  /*16fe0*/  LEA.HI.X.SX32 R13, R23, R50, 0x1, P6 ;  /* 0x00000032170d7211 */ /* 0x000fe200030f0eff */
[----:B------:R-:W-:Y:S01]  /*16ff0*/  IMAD R23, R48, 0x2, R23 ;  /* 0x0000000230177824 */ /* 0x000fe200078e0217 */
[----:B--2---:R-:W-:Y:S01]  /*17000*/  PRMT R39, R61, 0x7771, RZ ;  /* 0x000077713d277816 */ /* 0x004fe200000000ff */
[----:B------:R0:W-:Y:S01]  /*17010*/  @P4 STG.E.U8 desc[UR24][R14.64], R37 ;  /* 0x000000250e004986 */ /* 0x0001e2000c101118 */
[----:B------:R-:W-:-:S03]  /*17020*/  VIADD R21, R3, 0x6e ;  /* 0x0000006e03157836 */ /* 0x000fc60000000000 */
[----:B------:R2:W-:Y:S01]  /*17030*/  @P3 STG.E.U8 desc[UR24][R12.64], R39 ;  /* 0x000000270c003986 */ /* 0x0005e2000c101118 */
[-C--:B------:R-:W-:Y:S01]  /*17040*/  IADD3 R20, P3, PT, R23, R49.reuse, RZ ;  /* 0x0000003117147210 */ /* 0x080fe20007f7e0ff */
[C---:B------:R-:W-:Y:S01]  /*17050*/  IMAD R2, R21.reuse, R48, RZ ;  /* 0x0000003015027224 */ /* 0x040fe200078e02ff */
[----:B----4-:R-:W-:Y:S01]  /*17060*/  ISETP.LT.AND P4, PT, R21, UR4, !P0 ;  /* 0x0000000415007c0c */ /* 0x010fe2000c781270 */
[----:B------:R-:W3:Y:S01]  /*17070*/  LDCU UR4, c[0x0][0x39c] ;  /* 0x00007380ff0477ac */ /* 0x000ee20008000800 */
[-C--:B------:R-:W-:Y:S02]  /*17080*/  LEA.HI.X.SX32 R21, R23, R50.reuse, 0x1, P3 ;  /* 0x0000003217157211 */ /* 0x080fe400018f0eff */
[----:B0-----:R-:W-:Y:S01]  /*17090*/  PRMT R37, R61, 0x7772, RZ ;  /* 0x000077723d257816 */ /* 0x001fe200000000ff */
[----:B------:R-:W-:Y:S01]  /*170a0*/  IMAD R23, R48, 0x4, R23 ;  /* 0x0000000430177824 */ /* 0x000fe200078e0217 */
[----:B------:R-:W-:Y:S02]  /*170b0*/  IADD3 R14, P6, PT, R2, R49, RZ ;  /* 0x00000031020e7210 */ /* 0x000fe40007fde0ff */
[----:B--2---:R-:W-:Y:S01]  /*170c0*/  LOP3.LUT R12, R0, 0x76, RZ, 0xfc, !PT ;  /* 0x00000076000c7812 */ /* 0x004fe200078efcff */
[----:B------:R0:W-:Y:S01]  /*170d0*/  @P5 STG.E.U8 desc[UR24][R20.64], R37 ;  /* 0x0000002514005986 */ /* 0x0001e2000c101118 */
[----:B------:R-:W-:-:S02]  /*170e0*/  LEA.HI.X.SX32 R15, R2, R50, 0x1, P6 ;  /* 0x00000032020f7211 */ /* 0x000fc400030f0eff */
[----:B-1----:R-:W-:Y:S01]  /*170f0*/  ISETP.LT.AND P5, PT, R12, UR5, !P0 ;  /* 0x000000050c007c0c */ /* 0x002fe2000c7a1270 */
[----:B------:R-:W1:Y:S01]  /*17100*/  LDCU UR5, c[0x0][0x39c] ;  /* 0x00007380ff0577ac */ /* 0x000e620008000800 */
[C---:B------:R-:W-:Y:S02]  /*17110*/  IADD3 R12, P6, PT, R23.reuse, R49, RZ ;  /* 0x00000031170c7210 */ /* 0x040fe40007fde0ff */
[----:B------:R-:W-:Y:S02]  /*17120*/  LOP3.LUT R22, R0, 0x74, RZ, 0xfc, !PT ;  /* 0x0000007400167812 */ /* 0x000fe400078efcff */
[----:B------:R-:W-:Y:S01]  /*17130*/  LEA.HI.X.SX32 R13, R23, R50, 0x1, P6 ;  /* 0x00000032170d7211 */ /* 0x000fe200030f0eff */
[----:B------:R-:W-:Y:S01]  /*17140*/  IMAD R23, R48, 0x2, R23 ;  /* 0x0000000230177824 */ /* 0x000fe200078e0217 */
[----:B------:R-:W-:Y:S02]  /*17150*/  PRMT R61, R61, 0x7773, RZ ;  /* 0x000077733d3d7816 */ /* 0x000fe400000000ff */
[----:B------:R-:W-:-:S02]  /*17160*/  PRMT R39, R62, 0x7770, RZ ;  /* 0x000077703e277816 */ /* 0x000fc400000000ff */
[----:B-----5:R-:W-:Y:S01]  /*17170*/  ISETP.LT.AND P3, PT, R22, UR6, !P0 ;  /* 0x0000000616007c0c */ /* 0x020fe2000c761270 */
[----:B------:R-:W2:Y:S01]  /*17180*/  LDCU UR6, c[0x0][0x39c] ;  /* 0x00007380ff0677ac */ /* 0x000ea20008000800 */
[----:B------:R-:W-:Y:S01]  /*17190*/  LOP3.LUT R2, R0, 0x78, RZ, 0xfc, !PT ;  /* 0x0000007800027812 */ /* 0x000fe200078efcff */
[----:B0-----:R-:W-:Y:S01]  /*171a0*/  IMAD R37, R48, 0x2, R23 ;  /* 0x0000000230257824 */ /* 0x001fe200078e0217 */
[----:B------:R0:W-:Y:S02]  /*171b0*/  @P4 STG.E.U8 desc[UR24][R14.64], R61 ;  /* 0x0000003d0e004986 */ /* 0x0001e4000c101118 */
[----:B---3--:R-:W-:Y:S01]  /*171c0*/  ISETP.LT.AND P4, PT, R2, UR4, !P0 ;  /* 0x0000000402007c0c */ /* 0x008fe2000c781270 */
[----:B------:R-:W3:Y:S01]  /*171d0*/  LDCU UR4, c[0x0][0x39c] ;  /* 0x00007380ff0477ac */ /* 0x000ee20008000800 */
[----:B------:R4:W-:Y:S01]  /*171e0*/  @P2 STG.E.U8 desc[UR24][R12.64], R39 ;  /* 0x000000270c002986 */ /* 0x0009e2000c101118 */
[----:B------:R-:W-:Y:S02]  /*171f0*/  IADD3 R20, P2, PT, R23, R49, RZ ;  /* 0x0000003117147210 */ /* 0x000fe40007f5e0ff */
[----:B------:R-:W-:-:S02]  /*17200*/  LOP3.LUT R2, R0, 0x7a, RZ, 0xfc, !PT ;  /* 0x0000007a00027812 */ /* 0x000fc400078efcff */
[-C--:B------:R-:W-:Y:S02]  /*17210*/  LEA.HI.X.SX32 R21, R23, R50.reuse, 0x1, P2 ;  /* 0x0000003217157211 */ /* 0x080fe400010f0eff */
[CC--:B0-----:R-:W-:Y:S02]  /*17220*/  IADD3 R14, P6, PT, R37.reuse, R49.reuse, RZ ;  /* 0x00000031250e7210 */ /* 0x0c1fe40007fde0ff */
[----:B-1----:R-:W-:Y:S01]  /*17230*/  ISETP.LT.AND P2, PT, R2, UR5, !P0 ;  /* 0x0000000502007c0c */ /* 0x002fe2000c741270 */
[----:B------:R-:W0:Y:S01]  /*17240*/  LDCU UR5, c[0x0][0x39c] ;  /* 0x00007380ff0577ac */ /* 0x000e220008000800 */
        /* <DEDUP_REMOVED lines=8> */
[----:B--2---:R-:W-:Y:S01]  /*172d0*/  ISETP.LT.AND P1, PT, R2, UR6, !P0 ;  /* 0x0000000602007c0c */ /* 0x004fe2000c721270 */
[----:B------:R-:W2:Y:S01]  /*172e0*/  LDCU UR6, c[0x0][0x39c] ;  /* 0x00007380ff0677ac */ /* 0x000ea20008000800 */
[----:B------:R-:W-:Y:S02]  /*172f0*/  LOP3.LUT R2, R0, 0x80, RZ, 0xfc, !PT ;  /* 0x0000008000027812 */ /* 0x000fe400078efcff */
[----:B------:R-:W-:Y:S01]  /*17300*/  LEA.HI.X.SX32 R13, R37, R50, 0x1, P6 ;  /* 0x00000032250d7211 */ /* 0x000fe200030f0eff */
[----:B------:R4:W-:Y:S01]  /*17310*/  @P3 STG.E.U8 desc[UR24][R14.64], R39 ;  /* 0x000000270e003986 */ /* 0x0009e2000c101118 */
[----:B------:R-:W-:Y:S01]  /*17320*/  ISETP.LT.AND P3, PT, R2, UR7, !P0 ;  /* 0x0000000702007c0c */ /* 0x000fe2000c761270 */
[----:B------:R-:W-:Y:S01]  /*17330*/  VIADD R57, R3, 0x7e ;  /* 0x0000007e03397836 */ /* 0x000fe20000000000 */
[----:B-1----:R-:W-:Y:S01]  /*17340*/  IADD3 R20, P6, PT, R23, R49, RZ ;  /* 0x0000003117147210 */ /* 0x002fe20007fde0ff */
[----:B------:R-:W1:Y:S01]  /*17350*/  LDCU UR7, c[0x0][0x39c] ;  /* 0x00007380ff0777ac */ /* 0x000e620008000800 */
[----:B------:R-:W-:-:S02]  /*17360*/  PRMT R51, R62, 0x7773, RZ ;  /* 0x000077733e337816 */ /* 0x000fc400000000ff */
[----:B------:R-:W-:Y:S02]  /*17370*/  LOP3.LUT R2, R0, 0x82, RZ, 0xfc, !PT ;  /* 0x0000008200027812 */ /* 0x000fe400078efcff */
[----:B------:R-:W-:Y:S01]  /*17380*/  LEA.HI.X.SX32 R21, R23, R50, 0x1, P6 ;  /* 0x0000003217157211 */ /* 0x000fe200030f0eff */
[----:B------:R-:W-:Y:S01]  /*17390*/  IMAD R23, R48, 0x2, R23 ;  /* 0x0000000230177824 */ /* 0x000fe200078e0217 */
[----:B----4-:R-:W-:Y:S01]  /*173a0*/  PRMT R39, R63, 0x7770, RZ ;  /* 0x000077703f277816 */ /* 0x010fe200000000ff */
[----:B------:R4:W-:Y:S01]  /*173b0*/  @P5 STG.E.U8 desc[UR24][R12.64], R51 ;  /* 0x000000330c005986 */ /* 0x0009e2000c101118 */
[----:B0-----:R-:W-:Y:S01]  /*173c0*/  ISETP.LT.AND P5, PT, R2, UR5, !P0 ;  /* 0x0000000502007c0c */ /* 0x001fe2000c7a1270 */
[----:B------:R-:W0:Y:S01]  /*173d0*/  LDCU UR5, c[0x0][0x39c] ;  /* 0x00007380ff0577ac */ /* 0x000e220008000800 */
[----:B------:R-:W-:Y:S01]  /*173e0*/  IMAD R37, R48, 0x2, R23 ;  /* 0x0000000230257824 */ /* 0x000fe200078e0217 */
[----:B------:R5:W-:Y:S01]  /*173f0*/  @P4 STG.E.U8 desc[UR24][R20.64], R39 ;  /* 0x0000002714004986 */ /* 0x000be2000c101118 */
[----:B------:R-:W-:Y:S01]  /*17400*/  IADD3 R14, P4, PT, R23, R49, RZ ;  /* 0x00000031170e7210 */ /* 0x000fe20007f9e0ff */
[----:B------:R-:W-:-:S03]  /*17410*/  IMAD R2, R57, R48, RZ ;  /* 0x0000003039027224 */ /* 0x000fc600078e02ff */
[-C--:B------:R-:W-:Y:S02]  /*17420*/  LEA.HI.X.SX32 R15, R23, R50.reuse, 0x1, P4 ;  /* 0x00000032170f7211 */ /* 0x080fe400020f0eff */
[----:B------:R-:W-:Y:S02]  /*17430*/  PRMT R23, R63, 0x7771, RZ ;  /* 0x000077713f177816 */ /* 0x000fe400000000ff */
[----:B----4-:R-:W-:Y:S02]  /*17440*/  IADD3 R12, P6, PT, R37, R49, RZ ;  /* 0x00000031250c7210 */ /* 0x010fe40007fde0ff */
[----:B---3--:R-:W-:Y:S01]  /*17450*/  ISETP.LT.AND P4, PT, R57, UR4, !P0 ;  /* 0x0000000439007c0c */ /* 0x008fe2000c781270 */
[----:B------:R-:W3:Y:S01]  /*17460*/  LDCU UR4, c[0x0][0x39c] ;  /* 0x00007380ff0477ac */ /* 0x000ee20008000800 */
[----:B------:R-:W-:Y:S01]  /*17470*/  LOP3.LUT R22, R0, 0x84, RZ, 0xfc, !PT ;  /* 0x0000008400167812 */ /* 0x000fe200078efcff */
[----:B------:R4:W-:Y:S01]  /*17480*/  @P2 STG.E.U8 desc[UR24][R14.64], R23 ;  /* 0x000000170e002986 */ /* 0x0009e2000c101118 */
[----:B------:R-:W-:-:S02]  /*17490*/  LEA.HI.X.SX32 R13, R37, R50, 0x1, P6 ;  /* 0x00000032250d7211 */ /* 0x000fc400030f0eff */
[C---:B-----5:R-:W-:Y:S02]  /*174a0*/  PRMT R39, R63.reuse, 0x7773, RZ ;  /* 0x000077733f277816 */ /* 0x060fe400000000ff */
[-C--:B------:R-:W-:Y:S02]  /*174b0*/  IADD3 R20, P6, PT, R2, R49.reuse, RZ ;  /* 0x0000003102147210 */ /* 0x080fe40007fde0ff */
[----:B------:R-:W-:Y:S02]  /*174c0*/  PRMT R63, R63, 0x7772, RZ ;  /* 0x000077723f3f7816 */ /* 0x000fe400000000ff */
[----:B--2---:R-:W-:Y:S01]  /*174d0*/  ISETP.LT.AND P2, PT, R22, UR6, !P0 ;  /* 0x0000000616007c0c */ /* 0x004fe2000c741270 */
[----:B------:R-:W2:Y:S01]  /*174e0*/  LDCU UR6, c[0x0][0x39c] ;  /* 0x00007380ff0677ac */ /* 0x000ea20008000800 */
[----:B------:R-:W-:Y:S01]  /*174f0*/  LOP3.LUT R22, R0, 0x86, RZ, 0xfc, !PT ;  /* 0x0000008600167812 */ /* 0x000fe200078efcff */
[----:B------:R5:W-:Y:S01]  /*17500*/  @P1 STG.E.U8 desc[UR24][R12.64], R63 ;  /* 0x0000003f0c001986 */ /* 0x000be2000c101118 */
[----:B------:R-:W-:Y:S01]  /*17510*/  LEA.HI.X.SX32 R21, R2, R50, 0x1, P6 ;  /* 0x0000003202157211 */ /* 0x000fe200030f0eff */
[----:B------:R-:W-:Y:S01]  /*17520*/  IMAD R37, R48, 0x4, R37 ;  /* 0x0000000430257824 */ /* 0x000fe200078e0225 */
[----:B0-----:R-:W-:Y:S01]  /*17530*/  ISETP.LT.AND P1, PT, R22, UR5, !P0 ;  /* 0x0000000516007c0c */ /* 0x001fe2000c721270 */
[----:B------:R-:W0:Y:S02]  /*17540*/  LDCU UR5, c[0x0][0x39c] ;  /* 0x00007380ff0577ac */ /* 0x000e240008000800 */
[----:B------:R0:W-:Y:S01]  /*17550*/  @P4 STG.E.U8 desc[UR24][R20.64], R39 ;  /* 0x0000002714004986 */ /* 0x0001e2000c101118 */
[----:B----4-:R-:W-:Y:S01]  /*17560*/  IMAD R23, R48, 0x2, R37 ;  /* 0x0000000230177824 */ /* 0x010fe200078e0225 */
[----:B------:R-:W-:-:S02]  /*17570*/  IADD3 R14, P4, PT, R37, R49, RZ ;  /* 0x00000031250e7210 */ /* 0x000fc40007f9e0ff */
[----:B------:R-:W-:Y:S02]  /*17580*/  LOP3.LUT R2, R0, 0x88, RZ, 0xfc, !PT ;  /* 0x0000008800027812 */ /* 0x000fe400078efcff */
[-C--:B------:R-:W-:Y:S02]  /*17590*/  LEA.HI.X.SX32 R15, R37, R50.reuse, 0x1, P4 ;  /* 0x00000032250f7211 */ /* 0x080fe400020f0eff */
[----:B------:R-:W-:Y:S02]  /*175a0*/  PRMT R51, R68, 0x7770, RZ ;  /* 0x0000777044337816 */ /* 0x000fe400000000ff */
[C---:B-----5:R-:W-:Y:S02]  /*175b0*/  IADD3 R12, P6, PT, R23.reuse, R49, RZ ;  /* 0x00000031170c7210 */ /* 0x060fe40007fde0ff */
[----:B---3--:R-:W-:Y:S01]  /*175c0*/  ISETP.LT.AND P4, PT, R2, UR4, !P0 ;  /* 0x0000000402007c0c */ /* 0x008fe2000c781270 */
[----:B------:R3:W-:Y:S01]  /*175d0*/  @P3 STG.E.U8 desc[UR24][R14.64], R51 ;  /* 0x000000330e003986 */ /* 0x0007e2000c101118 */
[----:B------:R-:W-:Y:S01]  /*175e0*/  LOP3.LUT R2, R0, 0x8a, RZ, 0xfc, !PT ;  /* 0x0000008a00027812 */ /* 0x000fe200078efcff */
[----:B------:R-:W4:Y:S01]  /*175f0*/  LDCU UR4, c[0x0][0x39c] ;  /* 0x00007380ff0477ac */ /* 0x000f220008000800 */
[----:B------:R-:W-:Y:S01]  /*17600*/  LEA.HI.X.SX32 R13, R23, R50, 0x1, P6 ;  /* 0x00000032170d7211 */ /* 0x000fe200030f0eff */
[----:B------:R-:W-:Y:S01]  /*17610*/  IMAD R23, R48, 0x2, R23 ;  /* 0x0000000230177824 */ /* 0x000fe200078e0217 */
[----:B------:R-:W-:-:S02]  /*17620*/  PRMT R57, R68, 0x7771, RZ ;  /* 0x0000777144397816 */ /* 0x000fc400000000ff */
[----:B--2---:R-:W-:Y:S01]  /*17630*/  ISETP.LT.AND P3, PT, R2, UR6, !P0 ;  /* 0x0000000602007c0c */ /* 0x004fe2000c761270 */
[----:B------:R-:W-:Y:S01]  /*17640*/  IMAD R37, R48, 0x2, R23 ;  /* 0x0000000230257824 */ /* 0x000fe200078e0217 */
[----:B------:R-:W-:Y:S01]  /*17650*/  LOP3.LUT R2, R0, 0x8c, RZ, 0xfc, !PT ;  /* 0x0000008c00027812 */ /* 0x000fe200078efcff */
[----:B------:R2:W-:Y:S01]  /*17660*/  @P5 STG.E.U8 desc[UR24][R12.64], R57 ;  /* 0x000000390c005986 */ /* 0x0005e2000c101118 */
[CC--:B0-----:R-:W-:Y:S01]  /*17670*/  IADD3 R20, P6, PT, R23.reuse, R49.reuse, RZ ;  /* 0x0000003117147210 */ /* 0x0c1fe20007fde0ff */
[----:B------:R-:W0:Y:S01]  /*17680*/  LDCU UR6, c[0x0][0x39c] ;  /* 0x00007380ff0677ac */ /* 0x000e220008000800 */
[----:B------:R-:W-:Y:S01]  /*17690*/  ISETP.LT.AND P5, PT, R2, UR5, !P0 ;  /* 0x0000000502007c0c */ /* 0x000fe2000c7a1270 */
[----:B------:R-:W5:Y:S01]  /*176a0*/  LDCU UR5, c[0x0][0x39c] ;  /* 0x00007380ff0577ac */ /* 0x000f620008000800 */
[----:B------:R-:W-:Y:S02]  /*176b0*/  LEA.HI.X.SX32 R21, R23, R50, 0x1, P6 ;  /* 0x0000003217157211 */ /* 0x000fe400030f0eff */
[----:B---3--:R-:W-:-:S02]  /*176c0*/  IADD3 R14, P6, PT, R37, R49, RZ ;  /* 0x00000031250e7210 */ /* 0x008fc40007fde0ff */
        /* <DEDUP_REMOVED lines=10> */
[----:B--2---:R-:W-:-:S02]  /*17770*/  IADD3 R12, P1, PT, R37, R49, RZ ;  /* 0x00000031250c7210 */ /* 0x004fc40007f3e0ff */
[----:B------:R-:W-:Y:S02]  /*17780*/  LOP3.LUT R2, R0, 0x92, RZ, 0xfc, !PT ;  /* 0x0000009200027812 */ /* 0x000fe400078efcff */
[-C--:B------:R-:W-:Y:S02]  /*17790*/  LEA.HI.X.SX32 R13, R37, R50.reuse, 0x1, P1 ;  /* 0x00000032250d7211 */ /* 0x080fe400008f0eff */
[----:B-----5:R-:W-:Y:S01]  /*177a0*/  ISETP.LT.AND P1, PT, R2, UR5, !P0 ;  /* 0x0000000502007c0c */ /* 0x020fe2000c721270 */
[----:B------:R-:W2:Y:S01]  /*177b0*/  LDCU UR5, c[0x0][0x39c] ;  /* 0x00007380ff0577ac */ /* 0x000ea20008000800 */
[----:B---3--:R-:W-:Y:S02]  /*177c0*/  IADD3 R20, P6, PT, R23, R49, RZ ;  /* 0x0000003117147210 */ /* 0x008fe40007fde0ff */
[----:B------:R-:W-:Y:S02]  /*177d0*/  PRMT R37, R69, 0x7770, RZ ;  /* 0x0000777045257816 */ /* 0x000fe400000000ff */
[----:B------:R-:W-:Y:S01]  /*177e0*/  LEA.HI.X.SX32 R21, R23, R50, 0x1, P6 ;  /* 0x0000003217157211 */ /* 0x000fe200030f0eff */
[----:B------:R-:W-:Y:S01]  /*177f0*/  IMAD R23, R48, 0x2, R23 ;  /* 0x0000000230177824 */ /* 0x000fe200078e0217 */
[----:B0-----:R-:W-:Y:S01]  /*17800*/  PRMT R39, R69, 0x7771, RZ ;  /* 0x0000777145277816 */ /* 0x001fe200000000ff */
[----:B------:R0:W-:Y:S01]  /*17810*/  @P4 STG.E.U8 desc[UR24][R12.64], R37 ;  /* 0x000000250c004986 */ /* 0x0001e2000c101118 */
[----:B------:R-:W-:-:S03]  /*17820*/  VIADD R15, R3, 0x8e ;  /* 0x0000008e030f7836 */ /* 0x000fc60000000000 */
[----:B------:R3:W-:Y:S01]  /*17830*/  @P3 STG.E.U8 desc[UR24][R20.64], R39 ;  /* 0x0000002714003986 */ /* 0x0007e2000c101118 */
[-C--:B------:R-:W-:Y:S01]  /*17840*/  IADD3 R14, P3, PT, R23, R49.reuse, RZ ;  /* 0x00000031170e7210 */ /* 0x080fe20007f7e0ff */
[C---:B------:R-:W-:Y:S01]  /*17850*/  IMAD R2, R15.reuse, R48, RZ ;  /* 0x000000300f027224 */ /* 0x040fe200078e02ff */
[----:B----4-:R-:W-:Y:S01]  /*17860*/  ISETP.LT.AND P4, PT, R15, UR4, !P0 ;  /* 0x000000040f007c0c */ /* 0x010fe2000c781270 */
[----:B------:R-:W4:Y:S01]  /*17870*/  LDCU UR4, c[0x0][0x39c] ;  /* 0x00007380ff0477ac */ /* 0x000f220008000800 */
[-C--:B------:R-:W-:Y:S02]  /*17880*/  LEA.HI.X.SX32 R15, R23, R50.reuse, 0x1, P3 ;  /* 0x00000032170f7211 */ /* 0x080fe400018f0eff */
[----:B0-----:R-:W-:Y:S01]  /*17890*/  PRMT R37, R69, 0x7772, RZ ;  /* 0x0000777245257816 */ /* 0x001fe200000000ff */
[----:B------:R-:W-:Y:S01]  /*178a0*/  IMAD R23, R48, 0x4, R23 ;  /* 0x0000000430177824 */ /* 0x000fe200078e0217 */
[----:B------:R-:W-:Y:S02]  /*178b0*/  IADD3 R12, P6, PT, R2, R49, RZ ;  /* 0x00000031020c7210 */ /* 0x000fe40007fde0ff */
[----:B---3--:R-:W-:Y:S01]  /*178c0*/  LOP3.LUT R20, R0, 0x96, RZ, 0xfc, !PT ;  /* 0x0000009600147812 */ /* 0x008fe200078efcff */
[----:B------:R0:W-:Y:S01]  /*178d0*/  @P5 STG.E.U8 desc[UR24][R14.64], R37 ;  /* 0x000000250e005986 */ /* 0x0001e2000c101118 */
[----:B------:R-:W-:-:S02]  /*178e0*/  LEA.HI.X.SX32 R13, R2, R50, 0x1, P6 ;  /* 0x00000032020d7211 */ /* 0x000fc400030f0eff */
[----:B--2---:R-:W-:Y:S01]  /*178f0*/  ISETP.LT.AND P5, PT, R20, UR5, !P0 ;  /* 0x0000000514007c0c */ /* 0x004fe2000c7a1270 */
[----:B------:R-:W2:Y:S01]  /*17900*/  LDCU UR5, c[0x0][0x39c] ;  /* 0x00007380ff0577ac */ /* 0x000ea20008000800 */
[C---:B------:R-:W-:Y:S02]  /*17910*/  IADD3 R20, P6, PT, R23.reuse, R49, RZ ;  /* 0x0000003117147210 */ /* 0x040fe40007fde0ff */
[----:B------:R-:W-:Y:S02]  /*17920*/  LOP3.LUT R22, R0, 0x94, RZ, 0xfc, !PT ;  /* 0x0000009400167812 */ /* 0x000fe400078efcff */
[----:B------:R-:W-:Y:S01]  /*17930*/  LEA.HI.X.SX32 R21, R23, R50, 0x1, P6 ;  /* 0x0000003217157211 */ /* 0x000fe200030f0eff */
[----:B------:R-:W-:Y:S01]  /*17940*/  IMAD R23, R48, 0x2, R23 ;  /* 0x0000000230177824 */ /* 0x000fe200078e0217 */
[----:B------:R-:W-:Y:S02]  /*17950*/  PRMT R69, R69, 0x7773, RZ ;  /* 0x0000777345457816 */ /* 0x000fe400000000ff */
[----:B------:R-:W-:-:S02]  /*17960*/  PRMT R39, R70, 0x7770, RZ ;  /* 0x0000777046277816 */ /* 0x000fc400000000ff */
[----:B------:R-:W-:Y:S01]  /*17970*/  ISETP.LT.AND P3, PT, R22, UR6, !P0 ;  /* 0x0000000616007c0c */ /* 0x000fe2000c761270 */
[----:B------:R-:W3:Y:S01]  /*17980*/  LDCU UR6, c[0x0][0x39c] ;  /* 0x00007380ff0677ac */ /* 0x000ee20008000800 */
[----:B------:R-:W-:Y:S01]  /*17990*/  LOP3.LUT R2, R0, 0x98, RZ, 0xfc, !PT ;  /* 0x0000009800027812 */ /* 0x000fe200078efcff */
[----:B0-----:R-:W-:Y:S01]  /*179a0*/  IMAD R37, R48, 0x2, R23 ;  /* 0x0000000230257824 */ /* 0x001fe200078e0217 */
[----:B------:R0:W-:Y:S02]  /*179b0*/  @P4 STG.E.U8 desc[UR24][R12.64], R69 ;  /* 0x000000450c004986 */ /* 0x0001e4000c101118 */
[----:B----4-:R-:W-:Y:S01]  /*179c0*/  ISETP.LT.AND P4, PT, R2, UR4, !P0 ;  /* 0x0000000402007c0c */ /* 0x010fe2000c781270 */
[----:B------:R-:W4:Y:S01]  /*179d0*/  LDCU UR4, c[0x0][0x39c] ;  /* 0x00007380ff0477ac */ /* 0x000f220008000800 */
[----:B------:R5:W-:Y:S01]  /*179e0*/  @P2 STG.E.U8 desc[UR24][R20.64], R39 ;  /* 0x0000002714002986 */ /* 0x000be2000c101118 */
[----:B------:R-:W-:Y:S02]  /*179f0*/  IADD3 R14, P2, PT, R23, R49, RZ ;  /* 0x00000031170e7210 */ /* 0x000fe40007f5e0ff */
[----:B------:R-:W-:-:S02]  /*17a00*/  LOP3.LUT R2, R0, 0x9a, RZ, 0xfc, !PT ;  /* 0x0000009a00027812 */ /* 0x000fc400078efcff */
[-C--:B------:R-:W-:Y:S02]  /*17a10*/  LEA.HI.X.SX32 R15, R23, R50.reuse, 0x1, P2 ;  /* 0x00000032170f7211 */ /* 0x080fe400010f0eff */
[CC--:B0-----:R-:W-:Y:S02]  /*17a20*/  IADD3 R12, P6, PT, R37.reuse, R49.reuse, RZ ;  /* 0x00000031250c7210 */ /* 0x0c1fe40007fde0ff */
[----:B--2---:R-:W-:Y:S01]  /*17a30*/  ISETP.LT.AND P2, PT, R2, UR5, !P0 ;  /* 0x0000000502007c0c */ /* 0x004fe2000c741270 */
[----:B------:R-:W0:Y:S01]  /*17a40*/  LDCU UR5, c[0x0][0x39c] ;  /* 0x00007380ff0577ac */ /* 0x000e220008000800 */
[----:B------:R-:W-:Y:S01]  /*17a50*/  LEA.HI.X.SX32 R13, R37, R50, 0x1, P6 ;  /* 0x00000032250d7211 */ /* 0x000fe200030f0eff */
[----:B------:R-:W-:Y:S01]  /*17a60*/  IMAD R37, R48, 0x2, R37 ;  /* 0x0000000230257824 */ /* 0x000fe200078e0225 */
[----:B------:R-:W-:Y:S02]  /*17a70*/  PRMT R51, R70, 0x7771, RZ ;  /* 0x0000777146337816 */ /* 0x000fe400000000ff */
[----:B------:R-:W-:Y:S01]  /*17a80*/  LOP3.LUT R2, R0, 0x9c, RZ, 0xfc, !PT ;  /* 0x0000009c00027812 */ /* 0x000fe200078efcff */
[----:B------:R-:W-:Y:S01]  /*17a90*/  IMAD R23, R48, 0x2, R37 ;  /* 0x0000000230177824 */ /* 0x000fe200078e0225 */
[----:B-----5:R-:W-:Y:S01]  /*17aa0*/  IADD3 R20, P6, PT, R37, R49, RZ ;  /* 0x0000003125147210 */ /* 0x020fe20007fde0ff */
[----:B------:R2:W-:Y:S01]  /*17ab0*/  @P1 STG.E.U8 desc[UR24][R14.64], R51 ;  /* 0x000000330e001986 */ /* 0x0005e2000c101118 */
[----:B------:R-:W-:-:S02]  /*17ac0*/  PRMT R39, R70, 0x7772, RZ ;  /* 0x0000777246277816 */ /* 0x000fc400000000ff */
[----:B---3--:R-:W-:Y:S01]  /*17ad0*/  ISETP.LT.AND P1, PT, R2, UR6, !P0 ;  /* 0x0000000602007c0c */ /* 0x008fe2000c721270 */
[----:B------:R-:W3:Y:S01]  /*17ae0*/  LDCU UR6, c[0x0][0x39c] ;  /* 0x00007380ff0677ac */ /* 0x000ee20008000800 */
[----:B------:R-:W-:Y:S02]  /*17af0*/  LOP3.LUT R2, R0, 0xa0, RZ, 0xfc, !PT ;  /* 0x000000a000027812 */ /* 0x000fe400078efcff */
[----:B------:R-:W-:Y:S01]  /*17b00*/  LEA.HI.X.SX32 R21, R37, R50, 0x1, P6 ;  /* 0x0000003225157211 */ /* 0x000fe200030f0eff */
[----:B------:R5:W-:Y:S01]  /*17b10*/  @P3 STG.E.U8 desc[UR24][R12.64], R39 ;  /* 0x000000270c003986 */ /* 0x000be2000c101118 */
[----:B-1----:R-:W-:Y:S01]  /*17b20*/  ISETP.LT.AND P3, PT, R2, UR7, !P0 ;  /* 0x0000000702007c0c */ /* 0x002fe2000c761270 */
[----:B------:R-:W-:Y:S01]  /*17b30*/  VIADD R57, R3, 0x9e ;  /* 0x0000009e03397836 */ /* 0x000fe20000000000 */
[----:B--2---:R-:W-:Y:S01]  /*17b40*/  IADD3 R14, P6, PT, R23, R49, RZ ;  /* 0x00000031170e7210 */ /* 0x004fe20007fde0ff */
[----:B------:R-:W1:Y:S01]  /*17b50*/  LDCU UR7, c[0x0][0x39c] ;  /* 0x00007380ff0777ac */ /* 0x000e620008000800 */
[----:B------:R-:W-:-:S02]  /*17b60*/  PRMT R51, R70, 0x7773, RZ ;  /* 0x0000777346337816 */ /* 0x000fc400000000ff */
[----:B------:R-:W-:Y:S02]  /*17b70*/  LOP3.LUT R2, R0, 0xa2, RZ, 0xfc, !PT ;  /* 0x000000a200027812 */ /* 0x000fe400078efcff */
[----:B------:R-:W-:Y:S01]  /*17b80*/  LEA.HI.X.SX32 R15, R23, R50, 0x1, P6 ;  /* 0x00000032170f7211 */ /* 0x000fe200030f0eff */
[----:B------:R-:W-:Y:S01]  /*17b90*/  IMAD R23, R48, 0x2, R23 ;  /* 0x0000000230177824 */ /* 0x000fe200078e0217 */
[----:B-----5:R-:W-:Y:S01]  /*17ba0*/  PRMT R39, R71, 0x7770, RZ ;  /* 0x0000777047277816 */ /* 0x020fe200000000ff */
        /* <DEDUP_REMOVED lines=9> */
[----:B--2---:R-:W-:Y:S02]  /*17c40*/  IADD3 R20, P6, PT, R37, R49, RZ ;  /* 0x0000003125147210 */ /* 0x004fe40007fde0ff */
[----:B----4-:R-:W-:Y:S01]  /*17c50*/  ISETP.LT.AND P4, PT, R57, UR4, !P0 ;  /* 0x0000000439007c0c */ /* 0x010fe2000c781270 */
[----:B------:R-:W2:Y:S01]  /*17c60*/  LDCU UR4, c[0x0][0x39c] ;  /* 0x00007380ff0477ac */ /* 0x000ea20008000800 */
        /* <DEDUP_REMOVED lines=21> */
[----:B--2---:R-:W-:Y:S01]  /*17dc0*/  ISETP.LT.AND P4, PT, R2, UR4, !P0 ;  /* 0x0000000402007c0c */ /* 0x004fe2000c781270 */
        /* <DEDUP_REMOVED lines=15> */
[----:B--2---:R-:W-:-:S02]  /*17ec0*/  IADD3 R12, P6, PT, R37, R49, RZ ;  /* 0x00000031250c7210 */ /* 0x004fc40007fde0ff */
[C---:B------:R-:W-:Y:S02]  /*17ed0*/  PRMT R51, R24.reuse, 0x7772, RZ ;  /* 0x0000777218337816 */ /* 0x040fe400000000ff */
[----:B------:R-:W-:Y:S02]  /*17ee0*/  PRMT R39, R24, 0x7773, RZ ;  /* 0x0000777318277816 */ /* 0x000fe400000000ff */
[----:B------:R-:W-:Y:S01]  /*17ef0*/  LEA.HI.X.SX32 R13, R37, R50, 0x1, P6 ;  /* 0x00000032250d7211 */ /* 0x000fe200030f0eff */
[----:B------:R-:W-:Y:S01]  /*17f00*/  IMAD R37, R48, 0x2, R37 ;  /* 0x0000000230257824 */ /* 0x000fe200078e0225 */
[----:B------:R-:W-:Y:S01]  /*17f10*/  LOP3.LUT R2, R0, 0xb0, RZ, 0xfc, !PT ;  /* 0x000000b000027812 */ /* 0x000fe200078efcff */
[----:B------:R2:W-:Y:S02]  /*17f20*/  @P2 STG.E.U8 desc[UR24][R14.64], R51 ;  /* 0x000000330e002986 */ /* 0x0005e4000c101118 */
[----:B------:R-:W-:Y:S01]  /*17f30*/  IMAD R23, R48, 0x2, R37 ;  /* 0x0000000230177824 */ /* 0x000fe200078e0225 */
[----:B----4-:R-:W-:Y:S01]  /*17f40*/  ISETP.LT.AND P2, PT, R2, UR4, !P0 ;  /* 0x0000000402007c0c */ /* 0x010fe2000c741270 */
[----:B------:R4:W-:Y:S01]  /*17f50*/  @P1 STG.E.U8 desc[UR24][R12.64], R39 ;  /* 0x000000270c001986 */ /* 0x0009e2000c101118 */
[----:B---3--:R-:W-:Y:S01]  /*17f60*/  IADD3 R20, P1, PT, R37, R49, RZ ;  /* 0x0000003125147210 */ /* 0x008fe20007f3e0ff */
[----:B------:R-:W3:Y:S01]  /*17f70*/  LDCU UR4, c[0x0][0x39c] ;  /* 0x00007380ff0477ac */ /* 0x000ee20008000800 */
[----:B------:R-:W-:-:S02]  /*17f80*/  LOP3.LUT R2, R0, 0xb2, RZ, 0xfc, !PT ;  /* 0x000000b200027812 */ /* 0x000fc400078efcff */
[-C--:B------:R-:W-:Y:S02]  /*17f90*/  LEA.HI.X.SX32 R21, R37, R50.reuse, 0x1, P1 ;  /* 0x0000003225157211 */ /* 0x080fe400008f0eff */
[----:B-----5:R-:W-:Y:S01]  /*17fa0*/  ISETP.LT.AND P1, PT, R2, UR5, !P0 ;  /* 0x0000000502007c0c */ /* 0x020fe2000c721270 */
[----:B------:R-:W5:Y:S01]  /*17fb0*/  LDCU UR5, c[0x0][0x39c] ;  /* 0x00007380ff0577ac */ /* 0x000f620008000800 */
[----:B--2---:R-:W-:Y:S02]  /*17fc0*/  IADD3 R14, P6, PT, R23, R49, RZ ;  /* 0x00000031170e7210 */ /* 0x004fe40007fde0ff */
[----:B------:R-:W-:Y:S01]  /*17fd0*/  PRMT R37, R25, 0x7770, RZ ;  /* 0x0000777019257816 */ /* 0x000fe200000000ff */
[----:B----4-:R-:W-:Y:S01]  /*17fe0*/  VIADD R13, R3, 0xae ;  /* 0x000000ae030d7836 */ /* 0x010fe20000000000 */
[----:B------:R-:W-:Y:S01]  /*17ff0*/  LEA.HI.X.SX32 R15, R23, R50, 0x1, P6 ;  /* 0x00000032170f7211 */ /* 0x000fe200030f0eff */
[----:B------:R-:W-:Y:S01]  /*18000*/  IMAD R23, R48, 0x2, R23 ;  /* 0x0000000230177824 */ /* 0x000fe200078e0217 */
[----:B------:R-:W-:Y:S01]  /*18010*/  PRMT R39, R25, 0x7771, RZ ;  /* 0x0000777119277816 */ /* 0x000fe200000000ff */
[----:B------:R2:W-:Y:S01]  /*18020*/  @P4 STG.E.U8 desc[UR24][R20.64], R37 ;  /* 0x0000002514004986 */ /* 0x0005e2000c101118 */
[----:B------:R-:W-:-:S03]  /*18030*/  IMAD R2, R13, R48, RZ ;  /* 0x000000300d027224 */ /* 0x000fc600078e02ff */
[----:B------:R4:W-:Y:S01]  /*18040*/  @P3 STG.E.U8 desc[UR24][R14.64], R39 ;  /* 0x000000270e003986 */ /* 0x0009e2000c101118 */
[-C--:B------:R-:W-:Y:S02]  /*18050*/  IADD3 R12, P3, PT, R23, R49.reuse, RZ ;  /* 0x00000031170c7210 */ /* 0x080fe40007f7e0ff */
[----:B---3--:R-:W-:Y:S01]  /*18060*/  ISETP.LT.AND P6, PT, R13, UR4, !P0 ;  /* 0x000000040d007c0c */ /* 0x008fe2000c7c1270 */
[----:B------:R-:W3:Y:S01]  /*18070*/  LDCU UR4, c[0x0][0x39c] ;  /* 0x00007380ff0477ac */ /* 0x000ee20008000800 */
[-C--:B------:R-:W-:Y:S01]  /*18080*/  LEA.HI.X.SX32 R13, R23, R50.reuse, 0x1, P3 ;  /* 0x00000032170d7211 */ /* 0x080fe200018f0eff */
[----:B------:R-:W-:Y:S01]  /*18090*/  IMAD R23, R48, 0x4, R23 ;  /* 0x0000000430177824 */ /* 0x000fe200078e0217 */
[----:B--2---:R-:W-:Y:S02]  /*180a0*/  PRMT R37, R25, 0x7772, RZ ;  /* 0x0000777219257816 */ /* 0x004fe400000000ff */
[----:B------:R-:W-:Y:S02]  /*180b0*/  IADD3 R20, P4, PT, R2, R49, RZ ;  /* 0x0000003102147210 */ /* 0x000fe40007f9e0ff */
[----:B----4-:R-:W-:Y:S01]  /*180c0*/  LOP3.LUT R14, R0, 0xb6, RZ, 0xfc, !PT ;  /* 0x000000b6000e7812 */ /* 0x010fe200078efcff */
[----:B------:R2:W-:Y:S01]  /*180d0*/  @P5 STG.E.U8 desc[UR24][R12.64], R37 ;  /* 0x000000250c005986 */ /* 0x0005e2000c101118 */
[----:B------:R-:W-:-:S02]  /*180e0*/  LEA.HI.X.SX32 R21, R2, R50, 0x1, P4 ;  /* 0x0000003202157211 */ /* 0x000fc400020f0eff */
[----:B-----5:R-:W-:Y:S01]  /*180f0*/  ISETP.LT.AND P4, PT, R14, UR5, !P0 ;  /* 0x000000050e007c0c */ /* 0x020fe2000c781270 */
[----:B------:R-:W4:Y:S01]  /*18100*/  LDCU UR5, c[0x0][0x39c] ;  /* 0x00007380ff0577ac */ /* 0x000f220008000800 */
[----:B------:R-:W-:Y:S02]  /*18110*/  IADD3 R14, P5, PT, R23, R49, RZ ;  /* 0x00000031170e7210 */ /* 0x000fe40007fbe0ff */
[----:B------:R-:W-:Y:S02]  /*18120*/  PRMT R25, R25, 0x7773, RZ ;  /* 0x0000777319197816 */ /* 0x000fe400000000ff */
[----:B------:R-:W-:Y:S01]  /*18130*/  LEA.HI.X.SX32 R15, R23, R50, 0x1, P5 ;  /* 0x00000032170f7211 */ /* 0x000fe200028f0eff */
[----:B------:R-:W-:Y:S01]  /*18140*/  IMAD R23, R48, 0x2, R23 ;  /* 0x0000000230177824 */ /* 0x000fe200078e0217 */
[----:B------:R-:W-:Y:S01]  /*18150*/  LOP3.LUT R22, R0, 0xb4, RZ, 0xfc, !PT ;  /* 0x000000b400167812 */ /* 0x000fe200078efcff */
[----:B------:R5:W-:Y:S01]  /*18160*/  @P6 STG.E.U8 desc[UR24][R20.64], R25 ;  /* 0x0000001914006986 */ /* 0x000be2000c101118 */
[----:B--2---:R-:W-:-:S02]  /*18170*/  PRMT R37, R26, 0x7770, RZ ;  /* 0x000077701a257816 */ /* 0x004fc400000000ff */
[----:B0-----:R-:W-:Y:S01]  /*18180*/  ISETP.LT.AND P3, PT, R22, UR6, !P0 ;  /* 0x0000000616007c0c */ /* 0x001fe2000c761270 */
[----:B------:R-:W0:Y:S01]  /*18190*/  LDCU UR6, c[0x0][0x39c] ;  /* 0x00007380ff0677ac */ /* 0x000e220008000800 */
[----:B------:R-:W-:Y:S01]  /*181a0*/  LOP3.LUT R2, R0, 0xb8, RZ, 0xfc, !PT ;  /* 0x000000b800027812 */ /* 0x000fe200078efcff */
[----:B------:R2:W-:Y:S01]  /*181b0*/  @P2 STG.E.U8 desc[UR24][R14.64], R37 ;  /* 0x000000250e002986 */ /* 0x0005e2000c101118 */
[-C--:B------:R-:W-:Y:S01]  /*181c0*/  IADD3 R12, P2, PT, R23, R49.reuse, RZ ;  /* 0x00000031170c7210 */ /* 0x080fe20007f5e0ff */
[----:B-----5:R-:W-:Y:S01]  /*181d0*/  IMAD R25, R48, 0x2, R23 ;  /* 0x0000000230197824 */ /* 0x020fe200078e0217 */
[----:B---3--:R-:W-:Y:S01]  /*181e0*/  ISETP.LT.AND P5, PT, R2, UR4, !P0 ;  /* 0x0000000402007c0c */ /* 0x008fe2000c7a1270 */
[----:B------:R-:W3:Y:S01]  /*181f0*/  LDCU UR4, c[0x0][0x39c] ;  /* 0x00007380ff0477ac */ /* 0x000ee20008000800 */
[----:B------:R-:W-:Y:S02]  /*18200*/  LOP3.LUT R2, R0, 0xba, RZ, 0xfc, !PT ;  /* 0x000000ba00027812 */ /* 0x000fe400078efcff */
[----:B------:R-:W-:-:S02]  /*18210*/  IADD3 R20, P6, PT, R25, R49, RZ ;  /* 0x0000003119147210 */ /* 0x000fc40007fde0ff */
[-C--:B------:R-:W-:Y:S02]  /*18220*/  LEA.HI.X.SX32 R13, R23, R50.reuse, 0x1, P2 ;  /* 0x00000032170d7211 */ /* 0x080fe400010f0eff */
[----:B------:R-:W-:Y:S01]  /*18230*/  LEA.HI.X.SX32 R21, R25, R50, 0x1, P6 ;  /* 0x0000003219157211 */ /* 0x000fe200030f0eff */
[----:B------:R-:W-:Y:S01]  /*18240*/  IMAD R25, R48, 0x2, R25 ;  /* 0x0000000230197824 */ /* 0x000fe200078e0219 */
[----:B----4-:R-:W-:Y:S01]  /*18250*/  ISETP.LT.AND P2, PT, R2, UR5, !P0 ;  /* 0x0000000502007c0c */ /* 0x010fe2000c741270 */
[----:B------:R-:W4:Y:S01]  /*18260*/  LDCU UR5, c[0x0][0x39c] ;  /* 0x00007380ff0577ac */ /* 0x000f220008000800 */
[----:B------:R-:W-:Y:S01]  /*18270*/  PRMT R39, R26, 0x7771, RZ ;  /* 0x000077711a277816 */ /* 0x000fe200000000ff */
[----:B------:R-:W-:Y:S01]  /*18280*/  IMAD R23, R48, 0x2, R25 ;  /* 0x0000000230177824 */ /* 0x000fe200078e0219 */
[----:B------:R-:W-:Y:S02]  /*18290*/  LOP3.LUT R2, R0, 0xbc, RZ, 0xfc, !PT ;  /* 0x000000bc00027812 */ /* 0x000fe400078efcff */
[----:B--2---:R-:W-:Y:S01]  /*182a0*/  IADD3 R14, P6, PT, R25, R49, RZ ;  /* 0x00000031190e7210 */ /* 0x004fe20007fde0ff */
[----:B------:R2:W-:Y:S01]  /*182b0*/  @P1 STG.E.U8 desc[UR24][R12.64], R39 ;  /* 0x000000270c001986 */ /* 0x0005e2000c101118 */
[----:B------:R-:W-:-:S02]  /*182c0*/  PRMT R37, R26, 0x7772, RZ ;  /* 0x000077721a257816 */ /* 0x000fc400000000ff */
[----:B0-----:R-:W-:Y:S01]  /*182d0*/  ISETP.LT.AND P1, PT, R2, UR6, !P0 ;  /* 0x0000000602007c0c */ /* 0x001fe2000c721270 */
[----:B------:R-:W0:Y:S01]  /*182e0*/  LDCU UR6, c[0x0][0x39c] ;  /* 0x00007380ff0677ac */ /* 0x000e220008000800 */
[-C--:B------:R-:W-:Y:S02]  /*182f0*/  LEA.HI.X.SX32 R15, R25, R50.reuse, 0x1, P6 ;  /* 0x00000032190f7211 */ /* 0x080fe400030f0eff */
[----:B------:R-:W-:Y:S01]  /*18300*/  LOP3.LUT R2, R0, 0xc0, RZ, 0xfc, !PT ;  /* 0x000000c000027812 */ /* 0x000fe200078efcff */
[----:B------:R5:W-:Y:S01]  /*18310*/  @P3 STG.E.U8 desc[UR24][R20.64], R37 ;  /* 0x0000002514003986 */ /* 0x000be2000c101118 */
[C---:B--2---:R-:W-:Y:S02]  /*18320*/  IADD3 R12, P6, PT, R23.reuse, R49, RZ ;  /* 0x00000031170c7210 */ /* 0x044fe40007fde0ff */
[----:B------:R-:W-:Y:S02]  /*18330*/  PRMT R39, R26, 0x7773, RZ ;  /* 0x000077731a277816 */ /* 0x000fe400000000ff */
[----:B-1----:R-:W-:Y:S01]  /*18340*/  ISETP.LT.AND P3, PT, R2, UR7, !P0 ;  /* 0x0000000702007c0c */ /* 0x002fe2000c761270 */
[----:B------:R-:W1:Y:S01]  /*18350*/  LDCU UR7, c[0x0][0x39c] ;  /* 0x00007380ff0777ac */ /* 0x000e620008000800 */
[----:B------:R-:W-:Y:S01]  /*18360*/  LEA.HI.X.SX32 R13, R23, R50, 0x1, P6 ;  /* 0x00000032170d7211 */ /* 0x000fe200030f0eff */
[----:B------:R-:W-:Y:S01]  /*18370*/  IMAD R23, R48, 0x2, R23 ;  /* 0x0000000230177824 */ /* 0x000fe200078e0217 */
[----:B-----5:R-:W-:-:S02]  /*18380*/  PRMT R37, R27, 0x7770, RZ ;  /* 0x000077701b257816 */ /* 0x020fc400000000ff */
[----:B------:R-:W-:Y:S01]  /*18390*/  LOP3.LUT R2, R0, 0xc2, RZ, 0xfc, !PT ;  /* 0x000000c200027812 */ /* 0x000fe200078efcff */
[----:B------:R2:W-:Y:S03]  /*183a0*/  @P4 STG.E.U8 desc[UR24][R14.64], R39 ;  /* 0x000000270e004986 */ /* 0x0005e6000c101118 */
[----:B----4-:R-:W-:Y:S01]  /*183b0*/  ISETP.LT.AND P4, PT, R2, UR5, !P0 ;  /* 0x0000000502007c0c */ /* 0x010fe2000c781270 */
[----:B------:R4:W-:Y:S01]  /*183c0*/  @P5 STG.E.U8 desc[UR24][R12.64], R37 ;  /* 0x000000250c005986 */ /* 0x0009e2000c101118 */
[C---:B------:R-:W-:Y:S01]  /*183d0*/  IADD3 R20, P5, PT, R23.reuse, R49, RZ ;  /* 0x0000003117147210 */ /* 0x040fe20007fbe0ff */
[----:B------:R-:W5:Y:S01]  /*183e0*/  LDCU UR5, c[0x0][0x39c] ;  /* 0x00007380ff0577ac */ /* 0x000f620008000800 */
[----:B------:R-:W-:Y:S02]  /*183f0*/  IMAD R25, R48, 0x2, R23 ;  /* 0x0000000230197824 */ /* 0x000fe400078e0217 */
[----:B------:R-:W-:-:S02]  /*18400*/  LEA.HI.X.SX32 R21, R23, R50, 0x1, P5 ;  /* 0x0000003217157211 */ /* 0x000fc400028f0eff */
[----:B------:R-:W-:Y:S01]  /*18410*/  PRMT R23, R27, 0x7771, RZ ;  /* 0x000077711b177816 */ /* 0x000fe200000000ff */
[----:B--2---:R-:W-:Y:S01]  /*18420*/  VIADD R39, R3, 0xbe ;  /* 0x000000be03277836 */ /* 0x004fe20000000000 */
[----:B------:R-:W-:Y:S02]  /*18430*/  LOP3.LUT R2, R0, 0xc4, RZ, 0xfc, !PT ;  /* 0x000000c400027812 */ /* 0x000fe400078efcff */
[----:B------:R-:W-:Y:S01]  /*18440*/  IADD3 R14, P6, PT, R25, R49, RZ ;  /* 0x00000031190e7210 */ /* 0x000fe20007fde0ff */
[----:B------:R2:W-:Y:S01]  /*18450*/  @P2 STG.E.U8 desc[UR24][R20.64], R23 ;  /* 0x0000001714002986 */ /* 0x0005e2000c101118 */
[----:B0-----:R-:W-:Y:S01]  /*18460*/  ISETP.LT.AND P5, PT, R2, UR6, !P0 ;  /* 0x0000000602007c0c */ /* 0x001fe2000c7a1270 */
[C---:B------:R-:W-:Y:S01]  /*18470*/  IMAD R2, R39.reuse, R48, RZ ;  /* 0x0000003027027224 */ /* 0x040fe200078e02ff */
[----:B---3--:R-:W-:Y:S01]  /*18480*/  ISETP.LT.AND P2, PT, R39, UR4, !P0 ;  /* 0x0000000427007c0c */ /* 0x008fe2000c741270 */
[----:B------:R-:W0:Y:S01]  /*18490*/  LDCU UR4, c[0x0][0x39c] ;  /* 0x00007380ff0477ac */ /* 0x000e220008000800 */
[----:B------:R-:W-:-:S02]  /*184a0*/  LEA.HI.X.SX32 R15, R25, R50, 0x1, P6 ;  /* 0x00000032190f7211 */ /* 0x000fc400030f0eff */
[----:B----4-:R-:W-:Y:S02]  /*184b0*/  PRMT R37, R27, 0x7772, RZ ;  /* 0x000077721b257816 */ /* 0x010fe400000000ff */
[----:B------:R-:W-:Y:S01]  /*184c0*/  LOP3.LUT R13, R0, 0xc6, RZ, 0xfc, !PT ;  /* 0x000000c6000d7812 */ /* 0x000fe200078efcff */
[----:B------:R-:W-:Y:S01]  /*184d0*/  IMAD R25, R48, 0x4, R25 ;  /* 0x0000000430197824 */ /* 0x000fe200078e0219 */
[CC--:B------:R-:W-:Y:S01]  /*184e0*/  IADD3 R12, P6, PT, R2.reuse, R49.reuse, RZ ;  /* 0x00000031020c7210 */ /* 0x0c0fe20007fde0ff */
[----:B------:R3:W-:Y:S01]  /*184f0*/  @P1 STG.E.U8 desc[UR24][R14.64], R37 ;  /* 0x000000250e001986 */ /* 0x0007e2000c101118 */
[----:B-----5:R-:W-:Y:S01]  /*18500*/  ISETP.LT.AND P1, PT, R13, UR5, !P0 ;  /* 0x000000050d007c0c */ /* 0x020fe2000c721270 */
[----:B------:R-:W4:Y:S01]  /*18510*/  LDCU UR5, c[0x0][0x39c] ;  /* 0x00007380ff0577ac */ /* 0x000f220008000800 */
[----:B------:R-:W-:Y:S01]  /*18520*/  LEA.HI.X.SX32 R13, R2, R50, 0x1, P6 ;  /* 0x00000032020d7211 */ /* 0x000fe200030f0eff */
[----:B--2---:R-:W-:Y:S01]  /*18530*/  IMAD R23, R48, 0x2, R25 ;  /* 0x0000000230177824 */ /* 0x004fe200078e0219 */
[----:B------:R-:W-:Y:S01]  /*18540*/  IADD3 R20, P6, PT, R25, R49, RZ ;  /* 0x0000003119147210 */ /* 0x000fe20007fde0ff */
[----:B------:R-:W2:Y:S01]  /*18550*/  LDCU UR6, c[0x0][0x39c] ;  /* 0x00007380ff0677ac */ /* 0x000ea20008000800 */
[----:B------:R-:W-:-:S02]  /*18560*/  PRMT R27, R27, 0x7773, RZ ;  /* 0x000077731b1b7816 */ /* 0x000fc400000000ff */
[-C--:B------:R-:W-:Y:S02]  /*18570*/  LEA.HI.X.SX32 R21, R25, R50.reuse, 0x1, P6 ;  /* 0x0000003219157211 */ /* 0x080fe400030f0eff */
[----:B------:R-:W-:Y:S02]  /*18580*/  LOP3.LUT R2, R0, 0xc8, RZ, 0xfc, !PT ;  /* 0x000000c800027812 */ /* 0x000fe400078efcff */
[C---:B---3--:R-:W-:Y:S01]  /*18590*/  IADD3 R14, P6, PT, R23.reuse, R49, RZ ;  /* 0x00000031170e7210 */ /* 0x048fe20007fde0ff */
[----:B------:R3:W-:Y:S01]  /*185a0*/  @P2 STG.E.U8 desc[UR24][R12.64], R27 ;  /* 0x0000001b0c002986 */ /* 0x0007e2000c101118 */
[----:B0-----:R-:W-:Y:S01]  /*185b0*/  ISETP.LT.AND P2, PT, R2, UR4, !P0 ;  /* 0x0000000402007c0c */ /* 0x001fe2000c741270 */
[----:B------:R-:W0:Y:S01]  /*185c0*/  LDCU UR4, c[0x0][0x39c] ;  /* 0x00007380ff0477ac */ /* 0x000e220008000800 */
[----:B------:R-:W-:Y:S01]  /*185d0*/  LEA.HI.X.SX32 R15, R23, R50, 0x1, P6 ;  /* 0x00000032170f7211 */ /* 0x000fe200030f0eff */
[----:B------:R-:W-:Y:S01]  /*185e0*/  IMAD R23, R48, 0x2, R23 ;  /* 0x0000000230177824 */ /* 0x000fe200078e0217 */
[----:B------:R-:W-:-:S02]  /*185f0*/  PRMT R37, R40, 0x7770, RZ ;  /* 0x0000777028257816 */ /* 0x000fc400000000ff */
[----:B------:R-:W-:Y:S01]  /*18600*/  LOP3.LUT R2, R0, 0xca, RZ, 0xfc, !PT ;  /* 0x000000ca00027812 */ /* 0x000fe200078efcff */
[----:B------:R-:W-:Y:S02]  /*18610*/  IMAD R25, R48, 0x2, R23 ;  /* 0x0000000230197824 */ /* 0x000fe400078e0217 */
[----:B------:R5:W-:Y:S01]  /*18620*/  @P3 STG.E.U8 desc[UR24][R20.64], R37 ;  /* 0x0000002514003986 */ /* 0x000be2000c101118 */
[----:B----4-:R-:W-:Y:S01]  /*18630*/  ISETP.LT.AND P3, PT, R2, UR5, !P0 ;  /* 0x0000000502007c0c */ /* 0x010fe2000c761270 */
[----:B------:R-:W4:Y:S01]  /*18640*/  LDCU UR5, c[0x0][0x39c] ;  /* 0x00007380ff0577ac */ /* 0x000f220008000800 */
[----:B---3--:R-:W-:Y:S02]  /*18650*/  IADD3 R12, P6, PT, R23, R49, RZ ;  /* 0x00000031170c7210 */ /* 0x008fe40007fde0ff */
[----:B------:R-:W-:Y:S02]  /*18660*/  PRMT R51, R40, 0x7771, RZ ;  /* 0x0000777128337816 */ /* 0x000fe400000000ff */
[----:B------:R-:W-:-:S02]  /*18670*/  LOP3.LUT R2, R0, 0xcc, RZ, 0xfc, !PT ;  /* 0x000000cc00027812 */ /* 0x000fc400078efcff */
[----:B------:R-:W-:Y:S01]  /*18680*/  LEA.HI.X.SX32 R13, R23, R50, 0x1, P6 ;  /* 0x00000032170d7211 */ /* 0x000fe200030f0eff */
[----:B------:R3:W-:Y:S01]  /*18690*/  @P4 STG.E.U8 desc[UR24][R14.64], R51 ;  /* 0x000000330e004986 */ /* 0x0007e2000c101118 */
[----:B-----5:R-:W-:Y:S02]  /*186a0*/  IADD3 R20, P6, PT, R25, R49, RZ ;  /* 0x0000003119147210 */ /* 0x020fe40007fde0ff */
[----:B------:R-:W-:Y:S02]  /*186b0*/  PRMT R37, R40, 0x7772, RZ ;  /* 0x0000777228257816 */ /* 0x000fe400000000ff */
[----:B--2---:R-:W-:Y:S01]  /*186c0*/  ISETP.LT.AND P4, PT, R2, UR6, !P0 ;  /* 0x0000000602007c0c */ /* 0x004fe2000c781270 */
[----:B------:R-:W2:Y:S01]  /*186d0*/  LDCU UR6, c[0x0][0x39c] ;  /* 0x00007380ff0677ac */ /* 0x000ea20008000800 */
[----:B------:R-:W-:Y:S02]  /*186e0*/  LOP3.LUT R2, R0, 0xd0, RZ, 0xfc, !PT ;  /* 0x000000d000027812 */ /* 0x000fe400078efcff */
[----:B------:R-:W-:-:S02]  /*186f0*/  PRMT R39, R40, 0x7773, RZ ;  /* 0x0000777328277816 */ /* 0x000fc400000000ff */
[-C--:B------:R-:W-:Y:S01]  /*18700*/  LEA.HI.X.SX32 R21, R25, R50.reuse, 0x1, P6 ;  /* 0x0000003219157211 */ /* 0x080fe200030f0eff */
[----:B------:R-:W-:Y:S01]  /*18710*/  IMAD R25, R48, 0x2, R25 ;  /* 0x0000000230197824 */ /* 0x000fe200078e0219 */
[----:B------:R5:W-:Y:S01]  /*18720*/  @P5 STG.E.U8 desc[UR24][R12.64], R37 ;  /* 0x000000250c005986 */ /* 0x000be2000c101118 */
[----:B0-----:R-:W-:Y:S01]  /*18730*/  ISETP.LT.AND P5, PT, R2, UR4, !P0 ;  /* 0x0000000402007c0c */ /* 0x001fe2000c7a1270 */
[----:B------:R-:W0:Y:S01]  /*18740*/  LDCU UR4, c[0x0][0x39c] ;  /* 0x00007380ff0477ac */ /* 0x000e220008000800 */
[----:B------:R-:W-:Y:S01]  /*18750*/  IMAD R27, R48, 0x2, R25 ;  /* 0x00000002301b7824 */ /* 0x000fe200078e0219 */
[----:B------:R1:W-:Y:S01]  /*18760*/  @P1 STG.E.U8 desc[UR24][R20.64], R39 ;  /* 0x0000002714001986 */ /* 0x0003e2000c101118 */
[C---:B---3--:R-:W-:Y:S02]  /*18770*/  IADD3 R14, P1, PT, R25.reuse, R49, RZ ;  /* 0x00000031190e7210 */ /* 0x048fe40007f3e0ff */
[----:B------:R-:W-:Y:S02]  /*18780*/  LOP3.LUT R2, R0, 0xd2, RZ, 0xfc, !PT ;  /* 0x000000d200027812 */ /* 0x000fe400078efcff */
[----:B------:R-:W-:-:S02]  /*18790*/  LEA.HI.X.SX32 R15, R25, R50, 0x1, P1 ;  /* 0x00000032190f7211 */ /* 0x000fc400008f0eff */
[-C--:B------:R-:W-:Y:S02]  /*187a0*/  IADD3 R22, P6, PT, R27, R49.reuse, RZ ;  /* 0x000000311b167210 */ /* 0x080fe40007fde0ff */
[----:B----4-:R-:W-:Y:S01]  /*187b0*/  ISETP.LT.AND P1, PT, R2, UR5, !P0 ;  /* 0x0000000502007c0c */ /* 0x010fe2000c721270 */
[----:B------:R-:W3:Y:S01]  /*187c0*/  LDCU UR5, c[0x0][0x39c] ;  /* 0x00007380ff0577ac */ /* 0x000ee20008000800 */
[----:B-----5:R-:W-:Y:S02]  /*187d0*/  PRMT R37, R41, 0x7770, RZ ;  /* 0x0000777029257816 */ /* 0x020fe400000000ff */
[----:B------:R-:W-:Y:S01]  /*187e0*/  LEA.HI.X.SX32 R23, R27, R50, 0x1, P6 ;  /* 0x000000321b177211 */ /* 0x000fe200030f0eff */
[----:B------:R-:W-:Y:S01]  /*187f0*/  IMAD R27, R48, 0x2, R27 ;  /* 0x00000002301b7824 */ /* 0x000fe200078e021b */
[----:B-1----:R-:W-:Y:S01]  /*18800*/  PRMT R21, R41, 0x7771, RZ ;  /* 0x0000777129157816 */ /* 0x002fe200000000ff */
[----:B------:R-:W-:Y:S01]  /*18810*/  VIADD R13, R3, 0xce ;  /* 0x000000ce030d7836 */ /* 0x000fe20000000000 */
[----:B------:R1:W-:Y:S02]  /*18820*/  @P2 STG.E.U8 desc[UR24][R14.64], R37 ;  /* 0x000000250e002986 */ /* 0x0003e4000c101118 */
[----:B------:R-:W-:Y:S01]  /*18830*/  IADD3 R12, P2, PT, R27, R49, RZ ;  /* 0x000000311b0c7210 */ /* 0x000fe20007f5e0ff */
[C---:B------:R-:W-:Y:S01]  /*18840*/  IMAD R2, R13.reuse, R48, RZ ;  /* 0x000000300d027224 */ /* 0x040fe200078e02ff */
[----:B------:R4:W-:Y:S01]  /*18850*/  @P3 STG.E.U8 desc[UR24][R22.64], R21 ;  /* 0x0000001516003986 */ /* 0x0009e2000c101118 */
[----:B0-----:R-:W-:Y:S01]  /*18860*/  ISETP.LT.AND P3, PT, R13, UR4, !P0 ;  /* 0x000000040d007c0c */ /* 0x001fe2000c761270 */
[----:B------:R-:W0:Y:S01]  /*18870*/  LDCU UR4, c[0x0][0x39c] ;  /* 0x00007380ff0477ac */ /* 0x000e220008000800 */
[----:B------:R-:W-:-:S02]  /*18880*/  LEA.HI.X.SX32 R13, R27, R50, 0x1, P2 ;  /* 0x000000321b0d7211 */ /* 0x000fc400010f0eff */
[----:B------:R-:W-:Y:S01]  /*18890*/  PRMT R25, R41, 0x7772, RZ ;  /* 0x0000777229197816 */ /* 0x000fe200000000ff */
[----:B------:R-:W-:Y:S01]  /*188a0*/  IMAD R27, R48, 0x4, R27 ;  /* 0x00000004301b7824 */ /* 0x000fe200078e021b */
[C---:B------:R-:W-:Y:S02]  /*188b0*/  LOP3.LUT R20, R0.reuse, 0xd4, RZ, 0xfc, !PT ;  /* 0x000000d400147812 */ /* 0x040fe400078efcff */
[----:B-1----:R-:W-:Y:S02]  /*188c0*/  LOP3.LUT R15, R0, 0xd6, RZ, 0xfc, !PT ;  /* 0x000000d6000f7812 */ /* 0x002fe400078efcff */
[----:B------:R-:W-:Y:S01]  /*188d0*/  IADD3 R14, P6, PT, R2, R49, RZ ;  /* 0x00000031020e7210 */ /* 0x000fe20007fde0ff */
[----:B------:R1:W-:Y:S01]  /*188e0*/  @P4 STG.E.U8 desc[UR24][R12.64], R25 ;  /* 0x000000190c004986 */ /* 0x0003e2000c101118 */
[----:B---3--:R-:W-:Y:S01]  /*188f0*/  ISETP.LT.AND P4, PT, R15, UR5, !P0 ;  /* 0x000000050f007c0c */ /* 0x008fe2000c781270 */
[----:B----4-:R-:W-:Y:S01]  /*18900*/  IMAD R23, R48, 0x2, R27 ;  /* 0x0000000230177824 */ /* 0x010fe200078e021b */
[----:B--2---:R-:W-:Y:S01]  /*18910*/  ISETP.LT.AND P2, PT, R20, UR6, !P0 ;  /* 0x0000000614007c0c */ /* 0x004fe2000c741270 */
[----:B------:R-:W2:Y:S01]  /*18920*/  LDCU UR5, c[0x0][0x39c] ;  /* 0x00007380ff0577ac */ /* 0x000ea20008000800 */
[----:B------:R-:W-:-:S02]  /*18930*/  LEA.HI.X.SX32 R15, R2, R50, 0x1, P6 ;  /* 0x00000032020f7211 */ /* 0x000fc400030f0eff */
[----:B------:R-:W-:Y:S01]  /*18940*/  PRMT R41, R41, 0x7773, RZ ;  /* 0x0000777329297816 */ /* 0x000fe200000000ff */
[----:B------:R-:W3:Y:S01]  /*18950*/  LDCU UR6, c[0x0][0x39c] ;  /* 0x00007380ff0677ac */ /* 0x000ee20008000800 */
[CC--:B------:R-:W-:Y:S02]  /*18960*/  IADD3 R20, P6, PT, R27.reuse, R49.reuse, RZ ;  /* 0x000000311b147210 */ /* 0x0c0fe40007fde0ff */
[----:B------:R-:W-:Y:S01]  /*18970*/  LOP3.LUT R2, R0, 0xd8, RZ, 0xfc, !PT ;  /* 0x000000d800027812 */ /* 0x000fe200078efcff */
[----:B------:R4:W-:Y:S01]  /*18980*/  @P3 STG.E.U8 desc[UR24][R14.64], R41 ;  /* 0x000000290e003986 */ /* 0x0009e2000c101118 */
[----:B------:R-:W-:Y:S02]  /*18990*/  LEA.HI.X.SX32 R21, R27, R50, 0x1, P6 ;  /* 0x000000321b157211 */ /* 0x000fe400030f0eff */
[----:B-1----:R-:W-:Y:S02]  /*189a0*/  IADD3 R12, P6, PT, R23, R49, RZ ;  /* 0x00000031170c7210 */ /* 0x002fe40007fde0ff */
[----:B------:R-:W-:-:S02]  /*189b0*/  PRMT R27, R42, 0x7770, RZ ;  /* 0x000077702a1b7816 */ /* 0x000fc400000000ff */
[----:B------:R-:W-:Y:S01]  /*189c0*/  ISETP.LT.AND P3, PT, R2, UR7, !P0 ;  /* 0x0000000702007c0c */ /* 0x000fe2000c761270 */
[----:B------:R-:W-:Y:S02]  /*189d0*/  VIADD R51, R3, 0xde ;  /* 0x000000de03337836 */ /* 0x000fe40000000000 */
[----:B----4-:R-:W-:Y:S01]  /*189e0*/  IMAD R15, R48, 0x2, R23 ;  /* 0x00000002300f7824 */ /* 0x010fe200078e0217 */
[----:B------:R-:W-:Y:S01]  /*189f0*/  LEA.HI.X.SX32 R13, R23, R50, 0x1, P6 ;  /* 0x00000032170d7211 */ /* 0x000fe200030f0eff */
[----:B------:R1:W-:Y:S01]  /*18a00*/  @P5 STG.E.U8 desc[UR24][R20.64], R27 ;  /* 0x0000001b14005986 */ /* 0x0003e2000c101118 */
[----:B------:R-:W-:Y:S01]  /*18a10*/  LOP3.LUT R2, R0, 0xda, RZ, 0xfc, !PT ;  /* 0x000000da00027812 */ /* 0x000fe200078efcff */
[----:B------:R-:W4:Y:S01]  /*18a20*/  LDCU UR7, c[0x0][0x39c] ;  /* 0x00007380ff0777ac */ /* 0x000f220008000800 */
[----:B------:R-:W-:Y:S02]  /*18a30*/  IADD3 R22, P6, PT, R15, R49, RZ ;  /* 0x000000310f167210 */ /* 0x000fe40007fde0ff */
[----:B------:R-:W-:-:S02]  /*18a40*/  PRMT R25, R42, 0x7771, RZ ;  /* 0x000077712a197816 */ /* 0x000fc400000000ff */
[----:B0-----:R-:W-:Y:S01]  /*18a50*/  ISETP.LT.AND P5, PT, R2, UR4, !P0 ;  /* 0x0000000402007c0c */ /* 0x001fe2000c7a1270 */
[----:B------:R-:W0:Y:S01]  /*18a60*/  LDCU UR4, c[0x0][0x39c] ;  /* 0x00007380ff0477ac */ /* 0x000e220008000800 */
[----:B------:R-:W-:Y:S01]  /*18a70*/  LEA.HI.X.SX32 R23, R15, R50, 0x1, P6 ;  /* 0x000000320f177211 */ /* 0x000fe200030f0eff */
[----:B------:R-:W-:Y:S01]  /*18a80*/  IMAD R15, R48, 0x2, R15 ;  /* 0x00000002300f7824 */ /* 0x000fe200078e020f */
[----:B------:R-:W-:Y:S02]  /*18a90*/  PRMT R37, R42, 0x7772, RZ ;  /* 0x000077722a257816 */ /* 0x000fe400000000ff */
[----:B------:R-:W-:Y:S01]  /*18aa0*/  LOP3.LUT R2, R0, 0xdc, RZ, 0xfc, !PT ;  /* 0x000000dc00027812 */ /* 0x000fe200078efcff */
[----:B------:R5:W-:Y:S03]  /*18ab0*/  @P1 STG.E.U8 desc[UR24][R12.64], R25 ;  /* 0x000000190c001986 */ /* 0x000be6000c101118 */
[----:B--2---:R-:W-:Y:S01]  /*18ac0*/  ISETP.LT.AND P1, PT, R2, UR5, !P0 ;  /* 0x0000000502007c0c */ /* 0x004fe2000c721270 */
[----:B------:R2:W-:Y:S01]  /*18ad0*/  @P2 STG.E.U8 desc[UR24][R22.64], R37 ;  /* 0x0000002516002986 */ /* 0x0005e2000c101118 */
[----:B------:R-:W0:Y:S01]  /*18ae0*/  LDCU UR5, c[0x0][0x39c] ;  /* 0x00007380ff0577ac */ /* 0x000e220008000800 */
[----:B-1----:R-:W-:Y:S01]  /*18af0*/  IADD3 R20, P2, PT, R15, R49, RZ ;  /* 0x000000310f147210 */ /* 0x002fe20007f5e0ff */
[----:B------:R-:W-:-:S03]  /*18b00*/  IMAD R27, R48, 0x2, R15 ;  /* 0x00000002301b7824 */ /* 0x000fc600078e020f */
[----:B------:R-:W-:Y:S02]  /*18b10*/  LEA.HI.X.SX32 R21, R15, R50, 0x1, P2 ;  /* 0x000000320f157211 */ /* 0x000fe400010f0eff */
[----:B------:R-:W1:Y:S01]  /*18b20*/  LDS.128 R12, [R160] ;  /* 0x00000000a00c7984 */ /* 0x000e620000000c00 */
[----:B------:R-:W-:Y:S02]  /*18b30*/  LOP3.LUT R2, R0, 0xe0, RZ, 0xfc, !PT ;  /* 0x000000e000027812 */ /* 0x000fe400078efcff */
[----:B------:R-:W-:Y:S01]  /*18b40*/  IADD3 R24, P2, PT, R27, R49, RZ ;  /* 0x000000311b187210 */ /* 0x000fe20007f5e0ff */
[----:B------:R-:W1:Y:S01]  /*18b50*/  LDS.128 R160, [R160+0x800] ;  /* 0x00080000a0a07984 */ /* 0x000e620000000c00 */
[----:B---3--:R-:W-:Y:S01]  /*18b60*/  ISETP.LT.AND P6, PT, R2, UR6, !P0 ;  /* 0x0000000602007c0c */ /* 0x008fe2000c7c1270 */
[----:B------:R-:W3:Y:S01]  /*18b70*/  LDCU UR6, c[0x0][0x39c] ;  /* 0x00007380ff0677ac */ /* 0x000ee20008000800 */
[----:B------:R-:W-:Y:S02]  /*18b80*/  LOP3.LUT R2, R0, 0xe2, RZ, 0xfc, !PT ;  /* 0x000000e200027812 */ /* 0x000fe400078efcff */
[----:B------:R-:W-:-:S02]  /*18b90*/  PRMT R41, R42, 0x7773, RZ ;  /* 0x000077732a297816 */ /* 0x000fc400000000ff */
[----:B------:R-:W-:Y:S02]  /*18ba0*/  PRMT R39, R43, 0x7770, RZ ;  /* 0x000077702b277816 */ /* 0x000fe400000000ff */
[----:B-----5:R-:W-:Y:S01]  /*18bb0*/  LEA.HI.X.SX32 R25, R27, R50, 0x1, P2 ;  /* 0x000000321b197211 */ /* 0x020fe200010f0eff */
[----:B------:R-:W-:Y:S01]  /*18bc0*/  IMAD R27, R48, 0x2, R27 ;  /* 0x00000002301b7824 */ /* 0x000fe200078e021b */
[----:B0-----:R-:W-:Y:S01]  /*18bd0*/  ISETP.LT.AND P2, PT, R2, UR5, !P0 ;  /* 0x0000000502007c0c */ /* 0x001fe2000c741270 */
[----:B------:R0:W-:Y:S01]  /*18be0*/  @P4 STG.E.U8 desc[UR24][R20.64], R41 ;  /* 0x0000002914004986 */ /* 0x0001e2000c101118 */
[----:B------:R-:W5:Y:S01]  /*18bf0*/  LDCU UR5, c[0x0][0x39c] ;  /* 0x00007380ff0577ac */ /* 0x000f620008000800 */
[----:B--2---:R-:W-:Y:S02]  /*18c00*/  IMAD R37, R48, 0x2, R27 ;  /* 0x0000000230257824 */ /* 0x004fe400078e021b */
[----:B------:R2:W-:Y:S01]  /*18c10*/  @P3 STG.E.U8 desc[UR24][R24.64], R39 ;  /* 0x0000002718003986 */ /* 0x0005e2000c101118 */
[----:B------:R-:W-:Y:S01]  /*18c20*/  IADD3 R22, P3, PT, R27, R49, RZ ;  /* 0x000000311b167210 */ /* 0x000fe20007f7e0ff */
[----:B------:R-:W-:-:S03]  /*18c30*/  IMAD R2, R51, R48, RZ ;  /* 0x0000003033027224 */ /* 0x000fc600078e02ff */
[-C--:B------:R-:W-:Y:S02]  /*18c40*/  LEA.HI.X.SX32 R23, R27, R50.reuse, 0x1, P3 ;  /* 0x000000321b177211 */ /* 0x080fe400018f0eff */
[----:B------:R-:W-:Y:S02]  /*18c50*/  PRMT R27, R43, 0x7771, RZ ;  /* 0x000077712b1b7816 */ /* 0x000fe400000000ff */
[----:B0-----:R-:W-:Y:S02]  /*18c60*/  IADD3 R20, P4, PT, R37, R49, RZ ;  /* 0x0000003125147210 */ /* 0x001fe40007f9e0ff */
[----:B------:R-:W-:Y:S01]  /*18c70*/  ISETP.LT.AND P3, PT, R51, UR4, !P0 ;  /* 0x0000000433007c0c */ /* 0x000fe2000c761270 */
[----:B------:R-:W0:Y:S01]  /*18c80*/  LDCU UR4, c[0x0][0x39c] ;  /* 0x00007380ff0477ac */ /* 0x000e220008000800 */
[----:B------:R-:W-:Y:S01]  /*18c90*/  LOP3.LUT R26, R0, 0xe4, RZ, 0xfc, !PT ;  /* 0x000000e4001a7812 */ /* 0x000fe200078efcff */
[----:B------:R0:W-:Y:S01]  /*18ca0*/  @P5 STG.E.U8 desc[UR24][R22.64], R27 ;  /* 0x0000001b16005986 */ /* 0x0001e2000c101118 */
[----:B------:R-:W-:-:S02]  /*18cb0*/  LEA.HI.X.SX32 R21, R37, R50, 0x1, P4 ;  /* 0x0000003225157211 */ /* 0x000fc400020f0eff */
[C---:B--2---:R-:W-:Y:S02]  /*18cc0*/  PRMT R39, R43.reuse, 0x7773, RZ ;  /* 0x000077732b277816 */ /* 0x044fe400000000ff */
[-C--:B------:R-:W-:Y:S02]  /*18cd0*/  IADD3 R24, P4, PT, R2, R49.reuse, RZ ;  /* 0x0000003102187210 */ /* 0x080fe40007f9e0ff */
[----:B------:R-:W-:Y:S02]  /*18ce0*/  PRMT R43, R43, 0x7772, RZ ;  /* 0x000077722b2b7816 */ /* 0x000fe400000000ff */
[----:B---3--:R-:W-:Y:S01]  /*18cf0*/  ISETP.LT.AND P5, PT, R26, UR6, !P0 ;  /* 0x000000061a007c0c */ /* 0x008fe2000c7a1270 */
[----:B------:R-:W2:Y:S01]  /*18d00*/  LDCU UR6, c[0x0][0x39c] ;  /* 0x00007380ff0677ac */ /* 0x000ea20008000800 */
[----:B------:R-:W-:Y:S01]  /*18d10*/  LOP3.LUT R26, R0, 0xe6, RZ, 0xfc, !PT ;  /* 0x000000e6001a7812 */ /* 0x000fe200078efcff */
[----:B------:R3:W-:Y:S01]  /*18d20*/  @P1 STG.E.U8 desc[UR24][R20.64], R43 ;  /* 0x0000002b14001986 */ /* 0x0007e2000c101118 */
[----:B------:R-:W-:Y:S01]  /*18d30*/  LEA.HI.X.SX32 R25, R2, R50, 0x1, P4 ;  /* 0x0000003202197211 */ /* 0x000fe200020f0eff */
[----:B------:R-:W-:Y:S01]  /*18d40*/  IMAD R37, R48, 0x4, R37 ;  /* 0x0000000430257824 */ /* 0x000fe200078e0225 */
[----:B-----5:R-:W-:Y:S01]  /*18d50*/  ISETP.LT.AND P1, PT, R26, UR5, !P0 ;  /* 0x000000051a007c0c */ /* 0x020fe2000c721270 */
[----:B------:R-:W5:Y:S02]  /*18d60*/  LDCU UR5, c[0x0][0x39c] ;  /* 0x00007380ff0577ac */ /* 0x000f640008000800 */
[----:B------:R2:W-:Y:S01]  /*18d70*/  @P3 STG.E.U8 desc[UR24][R24.64], R39 ;  /* 0x0000002718003986 */ /* 0x0005e2000c101118 */
[----:B0-----:R-:W-:Y:S01]  /*18d80*/  IMAD R27, R48, 0x2, R37 ;  /* 0x00000002301b7824 */ /* 0x001fe200078e0225 */
[----:B------:R-:W-:-:S02]  /*18d90*/  IADD3 R22, P3, PT, R37, R49, RZ ;  /* 0x0000003125167210 */ /* 0x000fc40007f7e0ff */
[----:B------:R-:W-:Y:S02]  /*18da0*/  LOP3.LUT R2, R0, 0xe8, RZ, 0xfc, !PT ;  /* 0x000000e800027812 */ /* 0x000fe400078efcff */
[-C--:B------:R-:W-:Y:S02]  /*18db0*/  LEA.HI.X.SX32 R23, R37, R50.reuse, 0x1, P3 ;  /* 0x0000003225177211 */ /* 0x080fe400018f0eff */
[----:B-1----:R-:W-:Y:S02]  /*18dc0*/  PRMT R41, R12, 0x7770, RZ ;  /* 0x000077700c297816 */ /* 0x002fe400000000ff */
[C---:B---3--:R-:W-:Y:S02]  /*18dd0*/  IADD3 R20, P4, PT, R27.reuse, R49, RZ ;  /* 0x000000311b147210 */ /* 0x048fe40007f9e0ff */
[----:B------:R-:W-:Y:S01]  /*18de0*/  ISETP.LT.AND P3, PT, R2, UR4, !P0 ;  /* 0x0000000402007c0c */ /* 0x000fe2000c761270 */
[----:B------:R0:W-:Y:S01]  /*18df0*/  @P6 STG.E.U8 desc[UR24][R22.64], R41 ;  /* 0x0000002916006986 */ /* 0x0001e2000c101118 */
[----:B------:R-:W-:Y:S01]  /*18e00*/  LOP3.LUT R2, R0, 0xea, RZ, 0xfc, !PT ;  /* 0x000000ea00027812 */ /* 0x000fe200078efcff */
[----:B------:R-:W1:Y:S01]  /*18e10*/  LDCU UR4, c[0x0][0x39c] ;  /* 0x00007380ff0477ac */ /* 0x000e620008000800 */
[----:B------:R-:W-:Y:S01]  /*18e20*/  LEA.HI.X.SX32 R21, R27, R50, 0x1, P4 ;  /* 0x000000321b157211 */ /* 0x000fe200020f0eff */
[----:B------:R-:W-:Y:S01]  /*18e30*/  IMAD R27, R48, 0x2, R27 ;  /* 0x00000002301b7824 */ /* 0x000fe200078e021b */
[----:B------:R-:W-:-:S02]  /*18e40*/  PRMT R43, R12, 0x7771, RZ ;  /* 0x000077710c2b7816 */ /* 0x000fc400000000ff */
[----:B--2---:R-:W-:Y:S01]  /*18e50*/  ISETP.LT.AND P6, PT, R2, UR6, !P0 ;  /* 0x0000000602007c0c */ /* 0x004fe2000c7c1270 */
[----:B------:R-:W-:Y:S01]  /*18e60*/  IMAD R37, R48, 0x2, R27 ;  /* 0x0000000230257824 */ /* 0x000fe200078e021b */
[----:B------:R-:W-:Y:S01]  /*18e70*/  LOP3.LUT R2, R0, 0xec, RZ, 0xfc, !PT ;  /* 0x000000ec00027812 */ /* 0x000fe200078efcff */
[----:B------:R2:W-:Y:S01]  /*18e80*/  @P2 STG.E.U8 desc[UR24][R20.64], R43 ;  /* 0x0000002b14002986 */ /* 0x0005e2000c101118 */
[CC--:B------:R-:W-:Y:S01]  /*18e90*/  IADD3 R24, P4, PT, R27.reuse, R49.reuse, RZ ;  /* 0x000000311b187210 */ /* 0x0c0fe20007f9e0ff */
[----:B------:R-:W3:Y:S01]  /*18ea0*/  LDCU UR6, c[0x0][0x39c] ;  /* 0x00007380ff0677ac */ /* 0x000ee20008000800 */
[----:B-----5:R-:W-:Y:S01]  /*18eb0*/  ISETP.LT.AND P2, PT, R2, UR5, !P0 ;  /* 0x0000000502007c0c */ /* 0x020fe2000c741270 */
[----:B------:R-:W5:Y:S01]  /*18ec0*/  LDCU UR5, c[0x0][0x39c] ;  /* 0x00007380ff0577ac */ /* 0x000f620008000800 */
        /* <DEDUP_REMOVED lines=8> */
[----:B-1----:R-:W-:Y:S01]  /*18f50*/  ISETP.LT.AND P4, PT, R2, UR4, !P0 ;  /* 0x0000000402007c0c */ /* 0x002fe2000c781270 */
[----:B------:R-:W1:Y:S01]  /*18f60*/  LDCU UR4, c[0x0][0x39c] ;  /* 0x00007380ff0477ac */ /* 0x000e620008000800 */
[----:B------:R-:W-:Y:S01]  /*18f70*/  IMAD R27, R48, 0x2, R37 ;  /* 0x00000002301b7824 */ /* 0x000fe200078e0225 */
[----:B------:R3:W-:Y:S01]  /*18f80*/  @P1 STG.E.U8 desc[UR24][R22.64], R39 ;  /* 0x0000002716001986 */ /* 0x0007e2000c101118 */
[----:B--2---:R-:W-:-:S02]  /*18f90*/  IADD3 R20, P1, PT, R37, R49, RZ ;  /* 0x0000003125147210 */ /* 0x004fc40007f3e0ff */
[----:B------:R-:W-:Y:S02]  /*18fa0*/  LOP3.LUT R2, R0, 0xf2, RZ, 0xfc, !PT ;  /* 0x000000f200027812 */ /* 0x000fe400078efcff */
[-C--:B------:R-:W-:Y:S02]  /*18fb0*/  LEA.HI.X.SX32 R21, R37, R50.reuse, 0x1, P1 ;  /* 0x0000003225157211 */ /* 0x080fe400008f0eff */
[----:B-----5:R-:W-:Y:S01]  /*18fc0*/  ISETP.LT.AND P1, PT, R2, UR5, !P0 ;  /* 0x0000000502007c0c */ /* 0x020fe2000c721270 */
[----:B------:R-:W2:Y:S01]  /*18fd0*/  LDCU UR5, c[0x0][0x39c] ;  /* 0x00007380ff0577ac */ /* 0x000ea20008000800 */
[----:B0-----:R-:W-:Y:S02]  /*18fe0*/  IADD3 R24, P5, PT, R27, R49, RZ ;  /* 0x000000311b187210 */ /* 0x001fe40007fbe0ff */
[----:B------:R-:W-:Y:S02]  /*18ff0*/  PRMT R37, R13, 0x7770, RZ ;  /* 0x000077700d257816 */ /* 0x000fe400000000ff */
[----:B------:R-:W-:Y:S01]  /*19000*/  LEA.HI.X.SX32 R25, R27, R50, 0x1, P5 ;  /* 0x000000321b197211 */ /* 0x000fe200028f0eff */
[----:B------:R-:W-:Y:S01]  /*19010*/  IMAD R27, R48, 0x2, R27 ;  /* 0x00000002301b7824 */ /* 0x000fe200078e021b */
[----:B---3--:R-:W-:Y:S01]  /*19020*/  PRMT R39, R13, 0x7771, RZ ;  /* 0x000077710d277816 */ /* 0x008fe200000000ff */
[----:B------:R-:W-:Y:S01]  /*19030*/  VIADD R23, R3, 0xee ;  /* 0x000000ee03177836 */ /* 0x000fe20000000000 */
[----:B------:R0:W-:Y:S01]  /*19040*/  @P3 STG.E.U8 desc[UR24][R20.64], R37 ;  /* 0x0000002514003986 */ /* 0x0001e2000c101118 */
[----:B------:R-:W-:-:S02]  /*19050*/  LOP3.LUT R12, R0, 0xf4, RZ, 0xfc, !PT ;  /* 0x000000f4000c7812 */ /* 0x000fc400078efcff */
[-C--:B------:R-:W-:Y:S01]  /*19060*/  IADD3 R22, P3, PT, R27, R49.reuse, RZ ;  /* 0x000000311b167210 */ /* 0x080fe20007f7e0ff */
[C---:B------:R-:W-:Y:S01]  /*19070*/  IMAD R2, R23.reuse, R48, RZ ;  /* 0x0000003017027224 */ /* 0x040fe200078e02ff */
[----:B------:R3:W-:Y:S01]  /*19080*/  @P6 STG.E.U8 desc[UR24][R24.64], R39 ;  /* 0x0000002718006986 */ /* 0x0007e2000c101118 */
[----:B-1----:R-:W-:Y:S01]  /*19090*/  ISETP.LT.AND P6, PT, R23, UR4, !P0 ;  /* 0x0000000417007c0c */ /* 0x002fe2000c7c1270 */
[----:B------:R-:W1:Y:S01]  /*190a0*/  LDCU UR4, c[0x0][0x39c] ;  /* 0x00007380ff0477ac */ /* 0x000e620008000800 */
[----:B------:R-:W-:Y:S01]  /*190b0*/  LEA.HI.X.SX32 R23, R27, R50, 0x1, P3 ;  /* 0x000000321b177211 */ /* 0x000fe200018f0eff */
[----:B------:R-:W-:Y:S01]  /*190c0*/  IMAD R27, R48, 0x4, R27 ;  /* 0x00000004301b7824 */ /* 0x000fe200078e021b */
[----:B------:R-:W-:Y:S01]  /*190d0*/  ISETP.LT.AND P3, PT, R12, UR6, !P0 ;  /* 0x000000060c007c0c */ /* 0x000fe2000c761270 */
[----:B------:R-:W5:Y:S01]  /*190e0*/  LDCU UR6, c[0x0][0x39c] ;  /* 0x00007380ff0677ac */ /* 0x000f620008000800 */
[----:B0-----:R-:W-:Y:S02]  /*190f0*/  PRMT R37, R13, 0x7772, RZ ;  /* 0x000077720d257816 */ /* 0x001fe400000000ff */
[----:B------:R-:W-:-:S02]  /*19100*/  IADD3 R20, P5, PT, R2, R49, RZ ;  /* 0x0000003102147210 */ /* 0x000fc40007fbe0ff */
[----:B------:R-:W-:Y:S01]  /*19110*/  LOP3.LUT R12, R0, 0xf6, RZ, 0xfc, !PT ;  /* 0x000000f6000c7812 */ /* 0x000fe200078efcff */
[----:B------:R0:W-:Y:S01]  /*19120*/  @P2 STG.E.U8 desc[UR24][R22.64], R37 ;  /* 0x0000002516002986 */ /* 0x0001e2000c101118 */
[-C--:B------:R-:W-:Y:S02]  /*19130*/  LEA.HI.X.SX32 R21, R2, R50.reuse, 0x1, P5 ;  /* 0x0000003202157211 */ /* 0x080fe400028f0eff */
[----:B--2---:R-:W-:Y:S01]  /*19140*/  ISETP.LT.AND P5, PT, R12, UR5, !P0 ;  /* 0x000000050c007c0c */ /* 0x004fe2000c7a1270 */
[----:B------:R-:W2:Y:S01]  /*19150*/  LDCU UR5, c[0x0][0x39c] ;  /* 0x00007380ff0577ac */ /* 0x000ea20008000800 */
[----:B------:R-:W-:Y:S02]  /*19160*/  IADD3 R12, P2, PT, R27, R49, RZ ;  /* 0x000000311b0c7210 */ /* 0x000fe40007f5e0ff */
[----:B---3--:R-:W-:Y:S02]  /*19170*/  PRMT R25, R13, 0x7773, RZ ;  /* 0x000077730d197816 */ /* 0x008fe400000000ff */
[----:B------:R-:W-:Y:S01]  /*19180*/  LEA.HI.X.SX32 R13, R27, R50, 0x1, P2 ;  /* 0x000000321b0d7211 */ /* 0x000fe200010f0eff */
[----:B------:R-:W-:-:S02]  /*19190*/  IMAD R27, R48, 0x2, R27 ;  /* 0x00000002301b7824 */ /* 0x000fc400078e021b */
[----:B------:R3:W-:Y:S01]  /*191a0*/  @P6 STG.E.U8 desc[UR24][R20.64], R25 ;  /* 0x0000001914006986 */ /* 0x0007e2000c101118 */
[----:B0-----:R-:W-:Y:S02]  /*191b0*/  PRMT R37, R14, 0x7770, RZ ;  /* 0x000077700e257816 */ /* 0x001fe400000000ff */
[----:B------:R-:W-:-:S03]  /*191c0*/  LOP3.LUT R2, R0, 0xf8, RZ, 0xfc, !PT ;  /* 0x000000f800027812 */ /* 0x000fc600078efcff */
[----:B------:R0:W-:Y:S01]  /*191d0*/  @P4 STG.E.U8 desc[UR24][R12.64], R37 ;  /* 0x000000250c004986 */ /* 0x0001e2000c101118 */
[----:B-1----:R-:W-:Y:S01]  /*191e0*/  ISETP.LT.AND P2, PT, R2, UR4, !P0 ;  /* 0x0000000402007c0c */ /* 0x002fe2000c741270 */
[----:B------:R-:W1:Y:S01]  /*191f0*/  LDCU UR4, c[0x0][0x39c] ;  /* 0x00007380ff0477ac */ /* 0x000e620008000800 */
[----:B---3--:R-:W-:Y:S01]  /*19200*/  IMAD R25, R48, 0x2, R27 ;  /* 0x0000000230197824 */ /* 0x008fe200078e021b */
[-C--:B------:R-:W-:Y:S02]  /*19210*/  IADD3 R22, P4, PT, R27, R49.reuse, RZ ;  /* 0x000000311b167210 */ /* 0x080fe40007f9e0ff */
[----:B------:R-:W-:Y:S02]  /*19220*/  LOP3.LUT R2, R0, 0xfa, RZ, 0xfc, !PT ;  /* 0x000000fa00027812 */ /* 0x000fe400078efcff */
[----:B------:R-:W-:Y:S02]  /*19230*/  IADD3 R20, P6, PT, R25, R49, RZ ;  /* 0x0000003119147210 */ /* 0x000fe40007fde0ff */
[----:B------:R-:W-:-:S02]  /*19240*/  LEA.HI.X.SX32 R23, R27, R50, 0x1, P4 ;  /* 0x000000321b177211 */ /* 0x000fc400020f0eff */
[----:B------:R-:W-:Y:S01]  /*19250*/  LEA.HI.X.SX32 R21, R25, R50, 0x1, P6 ;  /* 0x0000003219157211 */ /* 0x000fe200030f0eff */
[----:B------:R-:W-:Y:S01]  /*19260*/  IMAD R25, R48, 0x2, R25 ;  /* 0x0000000230197824 */ /* 0x000fe200078e0219 */
[----:B--2---:R-:W-:Y:S01]  /*19270*/  ISETP.LT.AND P4, PT, R2, UR5, !P0 ;  /* 0x0000000502007c0c */ /* 0x004fe2000c781270 */
[----:B------:R-:W2:Y:S01]  /*19280*/  LDCU UR5, c[0x0][0x39c] ;  /* 0x00007380ff0577ac */ /* 0x000ea20008000800 */
[----:B------:R-:W-:Y:S01]  /*19290*/  PRMT R39, R14, 0x7771, RZ ;  /* 0x000077710e277816 */ /* 0x000fe200000000ff */
[----:B------:R-:W-:Y:S01]  /*192a0*/  IMAD R27, R48, 0x2, R25 ;  /* 0x00000002301b7824 */ /* 0x000fe200078e0219 */
[----:B------:R-:W-:Y:S02]  /*192b0*/  LOP3.LUT R2, R0, 0xfc, RZ, 0xfc, !PT ;  /* 0x000000fc00027812 */ /* 0x000fe400078efcff */
[----:B0-----:R-:W-:Y:S01]  /*192c0*/  IADD3 R12, P6, PT, R25, R49, RZ ;  /* 0x00000031190c7210 */ /* 0x001fe20007fde0ff */
[----:B------:R0:W-:Y:S01]  /*192d0*/  @P1 STG.E.U8 desc[UR24][R22.64], R39 ;  /* 0x0000002716001986 */ /* 0x0001e2000c101118 */
[----:B------:R-:W-:-:S02]  /*192e0*/  PRMT R37, R14, 0x7772, RZ ;  /* 0x000077720e257816 */ /* 0x000fc400000000ff */
[----:B-----5:R-:W-:Y:S01]  /*192f0*/  ISETP.LT.AND P1, PT, R2, UR6, !P0 ;  /* 0x0000000602007c0c */ /* 0x020fe2000c721270 */
[----:B------:R-:W3:Y:S01]  /*19300*/  LDCU UR6, c[0x0][0x39c] ;  /* 0x00007380ff0677ac */ /* 0x000ee20008000800 */
[-C--:B------:R-:W-:Y:S02]  /*19310*/  LEA.HI.X.SX32 R13, R25, R50.reuse, 0x1, P6 ;  /* 0x00000032190d7211 */ /* 0x080fe400030f0eff */
[----:B------:R-:W-:Y:S01]  /*19320*/  LOP3.LUT R2, R0, 0x100, RZ, 0xfc, !PT ;  /* 0x0000010000027812 */ /* 0x000fe200078efcff */
[----:B------:R5:W-:Y:S01]  /*19330*/  @P3 STG.E.U8 desc[UR24][R20.64], R37 ;  /* 0x0000002514003986 */ /* 0x000be2000c101118 */
[-C--:B0-----:R-:W-:Y:S02]  /*19340*/  IADD3 R22, P6, PT, R27, R49.reuse, RZ ;  /* 0x000000311b167210 */ /* 0x081fe40007fde0ff */
[----:B------:R-:W-:Y:S02]  /*19350*/  PRMT R39, R14, 0x7773, RZ ;  /* 0x000077730e277816 */ /* 0x000fe400000000ff */
[----:B----4-:R-:W-:Y:S01]  /*19360*/  ISETP.LT.AND P3, PT, R2, UR7, !P0 ;  /* 0x0000000702007c0c */ /* 0x010fe2000c761270 */
[----:B------:R-:W-:Y:S01]  /*19370*/  VIADD R41, R3, 0xfe ;  /* 0x000000fe03297836 */ /* 0x000fe20000000000 */
[----:B------:R-:W-:Y:S01]  /*19380*/  LEA.HI.X.SX32 R23, R27, R50, 0x1, P6 ;  /* 0x000000321b177211 */ /* 0x000fe200030f0eff */
[----:B------:R-:W-:Y:S01]  /*19390*/  IMAD R27, R48, 0x2, R27 ;  /* 0x00000002301b7824 */ /* 0x000fe200078e021b */
[----:B-----5:R-:W-:Y:S01]  /*193a0*/  PRMT R37, R15, 0x7770, RZ ;  /* 0x000077700f257816 */ /* 0x020fe200000000ff */
[----:B------:R0:W-:Y:S01]  /*193b0*/  @P5 STG.E.U8 desc[UR24][R12.64], R39 ;  /* 0x000000270c005986 */ /* 0x0001e2000c101118 */
[----:B------:R-:W-:Y:S01]  /*193c0*/  LOP3.LUT R2, R0, 0x102, RZ, 0xfc, !PT ;  /* 0x0000010200027812 */ /* 0x000fe200078efcff */
[----:B------:R-:W4:Y:S02]  /*193d0*/  LDCU UR7, c[0x0][0x39c] ;  /* 0x00007380ff0777ac */ /* 0x000f240008000800 */
[----:B------:R5:W-:Y:S01]  /*193e0*/  @P2 STG.E.U8 desc[UR24][R22.64], R37 ;  /* 0x0000002516002986 */ /* 0x000be2000c101118 */
[----:B--2---:R-:W-:Y:S01]  /*193f0*/  ISETP.LT.AND P5, PT, R2, UR5, !P0 ;  /* 0x0000000502007c0c */ /* 0x004fe2000c7a1270 */
[----:B------:R-:W2:Y:S01]  /*19400*/  LDCU UR5, c[0x0][0x39c] ;  /* 0x00007380ff0577ac */ /* 0x000ea20008000800 */
[----:B------:R-:W-:Y:S01]  /*19410*/  IADD3 R20, P2, PT, R27, R49, RZ ;  /* 0x000000311b147210 */ /* 0x000fe20007f5e0ff */
[----:B------:R-:W-:-:S03]  /*19420*/  IMAD R25, R48, 0x2, R27 ;  /* 0x0000000230197824 */ /* 0x000fc600078e021b */
[----:B------:R-:W-:Y:S02]  /*19430*/  LEA.HI.X.SX32 R21, R27, R50, 0x1, P2 ;  /* 0x000000321b157211 */ /* 0x000fe400010f0eff */
[----:B------:R-:W-:Y:S01]  /*19440*/  PRMT R27, R15, 0x7771, RZ ;  /* 0x000077710f1b7816 */ /* 0x000fe200000000ff */
[----:B------:R-:W-:Y:S01]  /*19450*/  IMAD R2, R41, R48, RZ ;  /* 0x0000003029027224 */ /* 0x000fe200078e02ff */
[----:B------:R-:W-:Y:S02]  /*19460*/  LOP3.LUT R14, R0, 0x104, RZ, 0xfc, !PT ;  /* 0x00000104000e7812 */ /* 0x000fe400078efcff */
[----:B0-----:R-:W-:Y:S02]  /*19470*/  IADD3 R12, P6, PT, R25, R49, RZ ;  /* 0x00000031190c7210 */ /* 0x001fe40007fde0ff */
[----:B-1----:R-:W-:Y:S01]  /*19480*/  ISETP.LT.AND P2, PT, R41, UR4, !P0 ;  /* 0x0000000429007c0c */ /* 0x002fe2000c741270 */
[----:B------:R-:W0:Y:S01]  /*19490*/  LDCU UR4, c[0x0][0x39c] ;  /* 0x00007380ff0477ac */ /* 0x000e220008000800 */
[----:B------:R1:W-:Y:S01]  /*194a0*/  @P4 STG.E.U8 desc[UR24][R20.64], R27 ;  /* 0x0000001b14004986 */ /* 0x0003e2000c101118 */
[----:B---3--:R-:W-:-:S02]  /*194b0*/  ISETP.LT.AND P4, PT, R14, UR6, !P0 ;  /* 0x000000060e007c0c */ /* 0x008fc4000c781270 */
[-C--:B------:R-:W-:Y:S01]  /*194c0*/  LEA.HI.X.SX32 R13, R25, R50.reuse, 0x1, P6 ;  /* 0x00000032190d7211 */ /* 0x080fe200030f0eff */
[----:B------:R-:W3:Y:S01]  /*194d0*/  LDCU UR6, c[0x0][0x39c] ;  /* 0x00007380ff0677ac */ /* 0x000ee20008000800 */
[-C--:B------:R-:W-:Y:S02]  /*194e0*/  IADD3 R14, P6, PT, R2, R49.reuse, RZ ;  /* 0x00000031020e7210 */ /* 0x080fe40007fde0ff */
[C---:B------:R-:W-:Y:S02]  /*194f0*/  PRMT R39, R15.reuse, 0x7772, RZ ;  /* 0x000077720f277816 */ /* 0x040fe400000000ff */
[----:B-----5:R-:W-:Y:S02]  /*19500*/  LOP3.LUT R22, R0, 0x106, RZ, 0xfc, !PT ;  /* 0x0000010600167812 */ /* 0x020fe400078efcff */
[----:B------:R-:W-:Y:S01]  /*19510*/  PRMT R37, R15, 0x7773, RZ ;  /* 0x000077730f257816 */ /* 0x000fe200000000ff */
[----:B------:R5:W-:Y:S01]  /*19520*/  @P1 STG.E.U8 desc[UR24][R12.64], R39 ;  /* 0x000000270c001986 */ /* 0x000be2000c101118 */
[----:B------:R-:W-:Y:S01]  /*19530*/  LEA.HI.X.SX32 R15, R2, R50, 0x1, P6 ;  /* 0x00000032020f7211 */ /* 0x000fe200030f0eff */
[----:B------:R-:W-:Y:S01]  /*19540*/  IMAD R25, R48, 0x4, R25 ;  /* 0x0000000430197824 */ /* 0x000fe200078e0219 */
[----:B--2---:R-:W-:Y:S01]  /*19550*/  ISETP.LT.AND P1, PT, R22, UR5, !P0 ;  /* 0x0000000516007c0c */ /* 0x004fe2000c721270 */
[----:B------:R-:W2:Y:S02]  /*19560*/  LDCU UR5, c[0x0][0x39c] ;  /* 0x00007380ff0577ac */ /* 0x000ea40008000800 */
[----:B------:R0:W-:Y:S01]  /*19570*/  @P2 STG.E.U8 desc[UR24][R14.64], R37 ;  /* 0x000000250e002986 */ /* 0x0001e2000c101118 */
[----:B------:R-:W-:Y:S01]  /*19580*/  IMAD R23, R48, 0x2, R25 ;  /* 0x0000000230177824 */ /* 0x000fe200078e0219 */
[----:B-1----:R-:W-:-:S02]  /*19590*/  IADD3 R20, P2, PT, R25, R49, RZ ;  /* 0x0000003119147210 */ /* 0x002fc40007f5e0ff */
[----:B------:R-:W-:Y:S02]  /*195a0*/  LOP3.LUT R2, R0, 0x108, RZ, 0xfc, !PT ;  /* 0x0000010800027812 */ /* 0x000fe400078efcff */
[-C--:B------:R-:W-:Y:S02]  /*195b0*/  LEA.HI.X.SX32 R21, R25, R50.reuse, 0x1, P2 ;  /* 0x0000003219157211 */ /* 0x080fe400010f0eff */
[----:B------:R-:W-:Y:S02]  /*195c0*/  PRMT R27, R4, 0x7770, RZ ;  /* 0x00007770041b7816 */ /* 0x000fe400000000ff */
[C---:B-----5:R-:W-:Y:S02]  /*195d0*/  IADD3 R12, P6, PT, R23.reuse, R49, RZ ;  /* 0x00000031170c7210 */ /* 0x060fe40007fde0ff */
[----:B0-----:R-:W-:Y:S01]  /*195e0*/  ISETP.LT.AND P2, PT, R2, UR4, !P0 ;  /* 0x0000000402007c0c */ /* 0x001fe2000c741270 */
[----:B------:R0:W-:Y:S01]  /*195f0*/  @P3 STG.E.U8 desc[UR24][R20.64], R27 ;  /* 0x0000001b14003986 */ /* 0x0001e2000c101118 */
[----:B------:R-:W-:Y:S01]  /*19600*/  LOP3.LUT R2, R0, 0x10a, RZ, 0xfc, !PT ;  /* 0x0000010a00027812 */ /* 0x000fe200078efcff */
[----:B------:R-:W1:Y:S01]  /*19610*/  LDCU UR4, c[0x0][0x39c] ;  /* 0x00007380ff0477ac */ /* 0x000e620008000800 */
        /* <DEDUP_REMOVED lines=9> */
[----:B--2---:R-:W-:Y:S01]  /*196b0*/  ISETP.LT.AND P5, PT, R2, UR5, !P0 ;  /* 0x0000000502007c0c */ /* 0x004fe2000c7a1270 */
[----:B------:R-:W2:Y:S01]  /*196c0*/  LDCU UR5, c[0x0][0x39c] ;  /* 0x00007380ff0577ac */ /* 0x000ea20008000800 */
        /* <DEDUP_REMOVED lines=12> */
[----:B---3--:R-:W-:-:S02]  /*19790*/  IADD3 R12, P1, PT, R25, R49, RZ ;  /* 0x00000031190c7210 */ /* 0x008fc40007f3e0ff */
[----:B------:R-:W-:Y:S02]  /*197a0*/  LOP3.LUT R2, R0, 0x112, RZ, 0xfc, !PT ;  /* 0x0000011200027812 */ /* 0x000fe400078efcff */
[-C--:B------:R-:W-:Y:S02]  /*197b0*/  LEA.HI.X.SX32 R13, R25, R50.reuse, 0x1, P1 ;  /* 0x00000032190d7211 */ /* 0x080fe400008f0eff */
[----:B--2---:R-:W-:Y:S01]  /*197c0*/  ISETP.LT.AND P1, PT, R2, UR5, !P0 ;  /* 0x0000000502007c0c */ /* 0x004fe2000c721270 */
[----:B------:R-:W2:Y:S01]  /*197d0*/  LDCU UR5, c[0x0][0x39c] ;  /* 0x00007380ff0577ac */ /* 0x000ea20008000800 */
[----:B0-----:R-:W-:Y:S02]  /*197e0*/  IADD3 R14, P6, PT, R23, R49, RZ ;  /* 0x00000031170e7210 */ /* 0x001fe40007fde0ff */
[----:B------:R-:W-:Y:S02]  /*197f0*/  PRMT R25, R5, 0x7770, RZ ;  /* 0x0000777005197816 */ /* 0x000fe400000000ff */
[----:B------:R-:W-:Y:S01]  /*19800*/  LEA.HI.X.SX32 R15, R23, R50, 0x1, P6 ;  /* 0x00000032170f7211 */ /* 0x000fe200030f0eff */
[----:B------:R-:W-:Y:S01]  /*19810*/  IMAD R23, R48, 0x2, R23 ;  /* 0x0000000230177824 */ /* 0x000fe200078e0217 */
[----:B----4-:R-:W-:Y:S01]  /*19820*/  PRMT R27, R5, 0x7771, RZ ;  /* 0x00007771051b7816 */ /* 0x010fe200000000ff */
        /* <DEDUP_REMOVED lines=10> */
[----:B-----5:R-:W-:Y:S01]  /*198d0*/  ISETP.LT.AND P2, PT, R4, UR6, !P0 ;  /* 0x0000000604007c0c */ /* 0x020fe2000c741270 */
[----:B------:R-:W4:Y:S01]  /*198e0*/  LDCU UR6, c[0x0][0x39c] ;  /* 0x00007380ff0677ac */ /* 0x000f220008000800 */
        /* <DEDUP_REMOVED lines=10> */
[----:B------:R-:W-:Y:S01]  /*19990*/  IMAD R23, R48, 0x2, R23 ;  /* 0x0000000230177824 */ /* 0x000fe200078e0217 */
[----:B0-----:R-:W-:-:S02]  /*199a0*/  PRMT R25, R6, 0x7770, RZ ;  /* 0x0000777006197816 */ /* 0x001fc400000000ff */
[----:B------:R-:W-:Y:S01]  /*199b0*/  LOP3.LUT R2, R0, 0x118, RZ, 0xfc, !PT ;  /* 0x0000011800027812 */ /* 0x000fe200078efcff */
[----:B------:R-:W-:Y:S01]  /*199c0*/  IMAD R21, R48, 0x2, R23 ;  /* 0x0000000230157824 */ /* 0x000fe200078e0217 */
[----:B------:R0:W-:Y:S02]  /*199d0*/  @P3 STG.E.U8 desc[UR24][R12.64], R27 ;  /* 0x0000001b0c003986 */ /* 0x0001e4000c101118 */
[----:B-1----:R-:W-:Y:S01]  /*199e0*/  ISETP.LT.AND P3, PT, R2, UR4, !P0 ;  /* 0x0000000402007c0c */ /* 0x002fe2000c761270 */
[----:B------:R-:W1:Y:S01]  /*199f0*/  LDCU UR4, c[0x0][0x39c] ;  /* 0x00007380ff0477ac */ /* 0x000e620008000800 */
[----:B------:R3:W-:Y:S01]  /*19a00*/  @P4 STG.E.U8 desc[UR24][R4.64], R25 ;  /* 0x0000001904004986 */ /* 0x0007e2000c101118 */
[C---:B------:R-:W-:Y:S02]  /*19a10*/  IADD3 R14, P4, PT, R23.reuse, R49, RZ ;  /* 0x00000031170e7210 */ /* 0x040fe40007f9e0ff */
[----:B------:R-:W-:Y:S02]  /*19a20*/  LOP3.LUT R2, R0, 0x11a, RZ, 0xfc, !PT ;  /* 0x0000011a00027812 */ /* 0x000fe400078efcff */
[----:B------:R-:W-:-:S02]  /*19a30*/  LEA.HI.X.SX32 R15, R23, R50, 0x1, P4 ;  /* 0x00000032170f7211 */ /* 0x000fc400020f0eff */
        /* <DEDUP_REMOVED lines=8> */
[----:B---3--:R-:W-:Y:S01]  /*19ac0*/  IADD3 R4, P6, PT, R21, R49, RZ ;  /* 0x0000003115047210 */ /* 0x008fe20007fde0ff */
[----:B------:R2:W-:Y:S01]  /*19ad0*/  @P1 STG.E.U8 desc[UR24][R14.64], R27 ;  /* 0x0000001b0e001986 */ /* 0x0005e2000c101118 */
[----:B------:R-:W-:-:S02]  /*19ae0*/  PRMT R25, R6, 0x7772, RZ ;  /* 0x0000777206197816 */ /* 0x000fc400000000ff */
[----:B----4-:R-:W-:Y:S01]  /*19af0*/  ISETP.LT.AND P1, PT, R2, UR6, !P0 ;  /* 0x0000000602007c0c */ /* 0x010fe2000c721270 */
[----:B------:R-:W3:Y:S01]  /*19b00*/  LDCU UR6, c[0x0][0x39c] ;  /* 0x00007380ff0677ac */ /* 0x000ee20008000800 */
[----:B------:R-:W-:Y:S02]  /*19b10*/  LOP3.LUT R2, R0, 0x120, RZ, 0xfc, !PT ;  /* 0x0000012000027812 */ /* 0x000fe400078efcff */
[-C--:B------:R-:W-:Y:S01]  /*19b20*/  LEA.HI.X.SX32 R5, R21, R50.reuse, 0x1, P6 ;  /* 0x0000003215057211 */ /* 0x080fe200030f0eff */
[----:B------:R4:W-:Y:S01]  /*19b30*/  @P2 STG.E.U8 desc[UR24][R12.64], R25 ;  /* 0x000000190c002986 */ /* 0x0009e2000c101118 */
[----:B------:R-:W-:Y:S02]  /*19b40*/  PRMT R37, R6, 0x7773, RZ ;  /* 0x0000777306257816 */ /* 0x000fe400000000ff */
[----:B--2---:R-:W-:Y:S02]  /*19b50*/  IADD3 R14, P6, PT, R23, R49, RZ ;  /* 0x00000031170e7210 */ /* 0x004fe40007fde0ff */
[----:B------:R-:W-:Y:S01]  /*19b60*/  ISETP.LT.AND P2, PT, R2, UR7, !P0 ;  /* 0x0000000702007c0c */ /* 0x000fe2000c741270 */
[----:B------:R2:W-:Y:S01]  /*19b70*/  @P5 STG.E.U8 desc[UR24][R4.64], R37 ;  /* 0x0000002504005986 */ /* 0x0005e2000c101118 */
[----:B------:R-:W-:Y:S01]  /*19b80*/  LOP3.LUT R2, R0, 0x122, RZ, 0xfc, !PT ;  /* 0x0000012200027812 */ /* 0x000fe200078efcff */
[----:B------:R-:W-:Y:S01]  /*19b90*/  VIADD R39, R3, 0x11e ;  /* 0x0000011e03277836 */ /* 0x000fe20000000000 */
[----:B------:R-:W-:Y:S01]  /*19ba0*/  LEA.HI.X.SX32 R15, R23, R50, 0x1, P6 ;  /* 0x00000032170f7211 */ /* 0x000fe200030f0eff */
[----:B------:R-:W-:Y:S01]  /*19bb0*/  IMAD R23, R48, 0x2, R23 ;  /* 0x0000000230177824 */ /* 0x000fe200078e0217 */
[----:B----4-:R-:W-:Y:S01]  /*19bc0*/  PRMT R25, R7, 0x7770, RZ ;  /* 0x0000777007197816 */ /* 0x010fe200000000ff */
[----:B------:R-:W4:Y:S01]  /*19bd0*/  LDCU UR7, c[0x0][0x39c] ;  /* 0x00007380ff0777ac */ /* 0x000f220008000800 */
[----:B0-----:R-:W-:Y:S01]  /*19be0*/  ISETP.LT.AND P5, PT, R2, UR5, !P0 ;  /* 0x0000000502007c0c */ /* 0x001fe2000c7a1270 */
[----:B------:R-:W-:-:S02]  /*19bf0*/  IMAD R21, R48, 0x2, R23 ;  /* 0x0000000230157824 */ /* 0x000fc400078e0217 */
[----:B------:R0:W-:Y:S01]  /*19c00*/  @P3 STG.E.U8 desc[UR24][R14.64], R25 ;  /* 0x000000190e003986 */ /* 0x0001e2000c101118 */
[----:B------:R-:W5:Y:S01]  /*19c10*/  LDCU UR5, c[0x0][0x39c] ;  /* 0x00007380ff0577ac */ /* 0x000f620008000800 */
[-C--:B------:R-:W-:Y:S02]  /*19c20*/  IADD3 R12, P3, PT, R23, R49.reuse, RZ ;  /* 0x00000031170c7210 */ /* 0x080fe40007f7e0ff */
[----:B------:R-:W-:Y:S02]  /*19c30*/  PRMT R27, R7, 0x7771, RZ ;  /* 0x00007771071b7816 */ /* 0x000fe400000000ff */
[----:B------:R-:W-:Y:S01]  /*19c40*/  LEA.HI.X.SX32 R13, R23, R50, 0x1, P3 ;  /* 0x00000032170d7211 */ /* 0x000fe200018f0eff */
[----:B------:R-:W-:Y:S01]  /*19c50*/  IMAD R2, R39, R48, RZ ;  /* 0x0000003027027224 */ /* 0x000fe200078e02ff */
[----:B------:R-:W-:Y:S02]  /*19c60*/  LOP3.LUT R6, R0, 0x124, RZ, 0xfc, !PT ;  /* 0x0000012400067812 */ /* 0x000fe400078efcff */
[----:B--2---:R-:W-:-:S02]  /*19c70*/  IADD3 R4, P6, PT, R21, R49, RZ ;  /* 0x0000003115047210 */ /* 0x004fc40007fde0ff */
[----:B-1----:R-:W-:Y:S01]  /*19c80*/  ISETP.LT.AND P3, PT, R39, UR4, !P0 ;  /* 0x0000000427007c0c */ /* 0x002fe2000c761270 */
[----:B------:R-:W1:Y:S01]  /*19c90*/  LDCU UR4, c[0x0][0x39c] ;  /* 0x00007380ff0477ac */ /* 0x000e620008000800 */
[----:B------:R2:W-:Y:S01]  /*19ca0*/  @P4 STG.E.U8 desc[UR24][R12.64], R27 ;  /* 0x0000001b0c004986 */ /* 0x0005e2000c101118 */
[----:B---3--:R-:W-:Y:S02]  /*19cb0*/  ISETP.LT.AND P4, PT, R6, UR6, !P0 ;  /* 0x0000000606007c0c */ /* 0x008fe4000c781270 */
[----:B------:R-:W-:Y:S01]  /*19cc0*/  LEA.HI.X.SX32 R5, R21, R50, 0x1, P6 ;  /* 0x0000003215057211 */ /* 0x000fe200030f0eff */
[----:B------:R-:W3:Y:S01]  /*19cd0*/  LDCU UR6, c[0x0][0x39c] ;  /* 0x00007380ff0677ac */ /* 0x000ee20008000800 */
[----:B------:R-:W-:Y:S02]  /*19ce0*/  IADD3 R6, P6, PT, R2, R49, RZ ;  /* 0x0000003102067210 */ /* 0x000fe40007fde0ff */
[----:B0-----:R-:W-:Y:S02]  /*19cf0*/  PRMT R25, R7, 0x7772, RZ ;  /* 0x0000777207197816 */ /* 0x001fe400000000ff */
[----:B------:R-:W-:-:S02]  /*19d00*/  LOP3.LUT R14, R0, 0x126, RZ, 0xfc, !PT ;  /* 0x00000126000e7812 */ /* 0x000fc400078efcff */
[----:B------:R-:W-:Y:S01]  /*19d10*/  PRMT R23, R7, 0x7773, RZ ;  /* 0x0000777307177816 */ /* 0x000fe200000000ff */
[----:B------:R0:W-:Y:S01]  /*19d20*/  @P1 STG.E.U8 desc[UR24][R4.64], R25 ;  /* 0x0000001904001986 */ /* 0x0001e2000c101118 */
[----:B------:R-:W-:Y:S01]  /*19d30*/  LEA.HI.X.SX32 R7, R2, R50, 0x1, P6 ;  /* 0x0000003202077211 */ /* 0x000fe200030f0eff */
[----:B------:R-:W-:Y:S01]  /*19d40*/  IMAD R21, R48, 0x4, R21 ;  /* 0x0000000430157824 */ /* 0x000fe200078e0215 */
[----:B-----5:R-:W-:Y:S01]  /*19d50*/  ISETP.LT.AND P1, PT, R14, UR5, !P0 ;  /* 0x000000050e007c0c */ /* 0x020fe2000c721270 */
[----:B------:R-:W5:Y:S02]  /*19d60*/  LDCU UR5, c[0x0][0x39c] ;  /* 0x00007380ff0577ac */ /* 0x000f640008000800 */
[----:B------:R1:W-:Y:S01]  /*19d70*/  @P3 STG.E.U8 desc[UR24][R6.64], R23 ;  /* 0x0000001706003986 */ /* 0x0003e2000c101118 */
[----:B------:R-:W-:Y:S01]  /*19d80*/  IMAD R15, R48, 0x2, R21 ;  /* 0x00000002300f7824 */ /* 0x000fe200078e0215 */
[----:B--2---:R-:W-:Y:S02]  /*19d90*/  IADD3 R12, P3, PT, R21, R49, RZ ;  /* 0x00000031150c7210 */ /* 0x004fe40007f7e0ff */
[----:B------:R-:W-:-:S02]  /*19da0*/  LOP3.LUT R2, R0, 0x128, RZ, 0xfc, !PT ;  /* 0x0000012800027812 */ /* 0x000fc400078efcff */
[-C--:B------:R-:W-:Y:S02]  /*19db0*/  LEA.HI.X.SX32 R13, R21, R50.reuse, 0x1, P3 ;  /* 0x00000032150d7211 */ /* 0x080fe400018f0eff */
[----:B------:R-:W-:Y:S02]  /*19dc0*/  PRMT R37, R28, 0x7770, RZ ;  /* 0x000077701c257816 */ /* 0x000fe400000000ff */
[C---:B0-----:R-:W-:Y:S02]  /*19dd0*/  IADD3 R4, P6, PT, R15.reuse, R49, RZ ;  /* 0x000000310f047210 */ /* 0x041fe40007fde0ff */
[----:B-1----:R-:W-:Y:S01]  /*19de0*/  ISETP.LT.AND P3, PT, R2, UR4, !P0 ;  /* 0x0000000402007c0c */ /* 0x002fe2000c761270 */
        /* <DEDUP_REMOVED lines=36> */
[----:B------:R0:W-:Y:S01]  /*1a030*/  @P3 STG.E.U8 desc[UR24][R4.64], R21 ;  /* 0x0000001504003986 */ /* 0x0001e2000c101118 */
[----:B------:R-:W-:-:S03]  /*1a040*/  VIADD R13, R3, 0x12e ;  /* 0x0000012e030d7836 */ /* 0x000fc60000000000 */
[----:B------:R3:W-:Y:S01]  /*1a050*/  @P2 STG.E.U8 desc[UR24][R6.64], R23 ;  /* 0x0000001706002986 */ /* 0x0007e2000c101118 */
[-C--:B------:R-:W-:Y:S01]  /*1a060*/  IADD3 R12, P2, PT, R15, R49.reuse, RZ ;  /* 0x000000310f0c7210 */ /* 0x080fe20007f5e0ff */
[C---:B------:R-:W-:Y:S01]  /*1a070*/  IMAD R2, R13.reuse, R48, RZ ;  /* 0x000000300d027224 */ /* 0x040fe200078e02ff */
[----:B-1----:R-:W-:Y:S01]  /*1a080*/  ISETP.LT.AND P3, PT, R13, UR4, !P0 ;  /* 0x000000040d007c0c */ /* 0x002fe2000c761270 */
[----:B------:R-:W1:Y:S01]  /*1a090*/  LDCU UR4, c[0x0][0x39c] ;  /* 0x00007380ff0477ac */ /* 0x000e620008000800 */
        /* <DEDUP_REMOVED lines=20> */
[----:B-1----:R-:W-:Y:S01]  /*1a1e0*/  ISETP.LT.AND P3, PT, R2, UR4, !P0 ;  /* 0x0000000402007c0c */ /* 0x002fe2000c761270 */
[----:B------:R-:W1:Y:S01]  /*1a1f0*/  LDCU UR4, c[0x0][0x39c] ;  /* 0x00007380ff0477ac */ /* 0x000e620008000800 */
        /* <DEDUP_REMOVED lines=20> */
[----:B----4-:R-:W-:Y:S01]  /*1a340*/  ISETP.LT.AND P2, PT, R2, UR7, !P0 ;  /* 0x0000000702007c0c */ /* 0x010fe2000c741270 */
[----:B------:R-:W-:Y:S01]  /*1a350*/  VIADD R27, R3, 0x13e ;  /* 0x0000013e031b7836 */ /* 0x000fe20000000000 */
[----:B--2---:R-:W-:Y:S01]  /*1a360*/  IADD3 R12, P6, PT, R15, R49, RZ ;  /* 0x000000310f0c7210 */ /* 0x004fe20007fde0ff */
[----:B------:R-:W2:Y:S01]  /*1a370*/  LDCU UR7, c[0x0][0x39c] ;  /* 0x00007380ff0777ac */ /* 0x000ea20008000800 */
        /* <DEDUP_REMOVED lines=15> */
[----:B-1----:R-:W-:Y:S01]  /*1a470*/  ISETP.LT.AND P3, PT, R27, UR4, !P0 ;  /* 0x000000041b007c0c */ /* 0x002fe2000c761270 */
[----:B------:R-:W1:Y:S01]  /*1a480*/  LDCU UR4, c[0x0][0x39c] ;  /* 0x00007380ff0477ac */ /* 0x000e620008000800 */
        /* <DEDUP_REMOVED lines=21> */
[----:B-1----:R-:W-:Y:S01]  /*1a5e0*/  ISETP.LT.AND P3, PT, R2, UR4, !P0 ;  /* 0x0000000402007c0c */ /* 0x002fe2000c761270 */
        /* <DEDUP_REMOVED lines=15> */
[----:B-1----:R-:W-:-:S02]  /*1a6e0*/  IADD3 R4, P6, PT, R21, R49, RZ ;  /* 0x0000003115047210 */ /* 0x002fc40007fde0ff */
        /* <DEDUP_REMOVED lines=13> */
[----:B-----5:R-:W-:Y:S01]  /*1a7c0*/  ISETP.LT.AND P1, PT, R2, UR5, !P0 ;  /* 0x0000000502007c0c */ /* 0x020fe2000c721270 */
[----:B------:R-:W3:Y:S01]  /*1a7d0*/  LDCU UR5, c[0x0][0x39c] ;  /* 0x00007380ff0577ac */ /* 0x000ee20008000800 */
[----:B-1----:R-:W-:Y:S02]  /*1a7e0*/  IADD3 R12, P6, PT, R15, R49, RZ ;  /* 0x000000310f0c7210 */ /* 0x002fe40007fde0ff */
        /* <DEDUP_REMOVED lines=15> */
[----:B-1----:R-:W-:Y:S01]  /*1a8e0*/  LOP3.LUT R12, R0, 0x156, RZ, 0xfc, !PT ;  /* 0x00000156000c7812 */ /* 0x002fe200078efcff */
[----:B------:R0:W-:Y:S01]  /*1a8f0*/  @P5 STG.E.U8 desc[UR24][R4.64], R21 ;  /* 0x0000001504005986 */ /* 0x0001e2000c101118 */
[----:B------:R-:W-:-:S02]  /*1a900*/  LEA.HI.X.SX32 R7, R2, R50, 0x1, P6 ;  /* 0x0000003202077211 */ /* 0x000fc400030f0eff */
[----:B---3--:R-:W-:Y:S01]  /*1a910*/  ISETP.LT.AND P5, PT, R12, UR5, !P0 ;  /* 0x000000050c007c0c */ /* 0x008fe2000c7a1270 */
[----:B------:R-:W1:Y:S01]  /*1a920*/  LDCU UR5, c[0x0][0x39c] ;  /* 0x00007380ff0577ac */ /* 0x000e620008000800 */
        /* <DEDUP_REMOVED lines=33> */
[----:B--2---:R-:W-:Y:S01]  /*1ab40*/  ISETP.LT.AND P2, PT, R2, UR7, !P0 ;  /* 0x0000000702007c0c */ /* 0x004fe2000c741270 */
[----:B------:R-:W-:Y:S01]  /*1ab50*/  VIADD R27, R3, 0x15e ;  /* 0x0000015e031b7836 */ /* 0x000fe20000000000 */
[----:B-1----:R-:W-:Y:S01]  /*1ab60*/  IADD3 R4, P6, PT, R15, R49, RZ ;  /* 0x000000310f047210 */ /* 0x002fe20007fde0ff */
        /* <DEDUP_REMOVED lines=71> */
[----:B--2---:R-:W-:Y:S02]  /*1afe0*/  IADD3 R4, P6, PT, R15, R49, RZ ;  /* 0x000000310f047210 */ /* 0x004fe40007fde0ff */
        /* <DEDUP_REMOVED lines=15> */
[----:B--2---:R-:W-:Y:S01]  /*1b0e0*/  LOP3.LUT R4, R0, 0x176, RZ, 0xfc, !PT ;  /* 0x0000017600047812 */ /* 0x004fe200078efcff */
[----:B------:R0:W-:Y:S01]  /*1b0f0*/  @P5 STG.E.U8 desc[UR24][R6.64], R21 ;  /* 0x0000001506005986 */ /* 0x0001e2000c101118 */
[----:B------:R-:W-:-:S02]  /*1b100*/  LEA.HI.X.SX32 R13, R2, R50, 0x1, P6 ;  /* 0x00000032020d7211 */ /* 0x000fc400030f0eff */
[----:B---3--:R-:W-:Y:S01]  /*1b110*/  ISETP.LT.AND P5, PT, R4, UR5, !P0 ;  /* 0x0000000504007c0c */ /* 0x008fe2000c7a1270 */
        /* <DEDUP_REMOVED lines=129> */
[----:B------:R-:W-:Y:S02]  /*1b930*/  IADD3 R6, P6, PT, R15, R49, RZ ;  /* 0x000000310f067210 */ /* 0x000fe40007fde0ff */
[----:B------:R-:W-:Y:S02]  /*1b940*/  LOP3.LUT R8, R0, 0x194, RZ, 0xfc, !PT ;  /* 0x0000019400087812 */ /* 0x000fe400078efcff */
[----:B------:R-:W-:Y:S02]  /*1b950*/  PRMT R23, R9, 0x7773, RZ ;  /* 0x0000777309177816 */ /* 0x000fe400000000ff */
[----:B------:R-:W-:Y:S01]  /*1b960*/  LEA.HI.X.SX32 R7, R15, R50, 0x1, P6 ;  /* 0x000000320f077211 */ /* 0x000fe200030f0eff */
[----:B------:R-:W-:Y:S01]  /*1b970*/  IMAD R15, R48, 0x2, R15 ;  /* 0x00000002300f7824 */ /* 0x000fe200078e020f */
[----:B0-----:R-:W-:-:S02]  /*1b980*/  PRMT R21, R10, 0x7770, RZ ;  /* 0x000077700a157816 */ /* 0x001fc400000000ff */
[----:B------:R-:W-:Y:S01]  /*1b990*/  ISETP.LT.AND P2, PT, R8, UR6, !P0 ;  /* 0x0000000608007c0c */ /* 0x000fe2000c741270 */
[----:B------:R-:W0:Y:S01]  /*1b9a0*/  LDCU UR6, c[0x0][0x39c] ;  /* 0x00007380ff0677ac */ /* 0x000e220008000800 */
[----:B------:R-:W-:Y:S01]  /*1b9b0*/  LOP3.LUT R2, R0, 0x198, RZ, 0xfc, !PT ;  /* 0x0000019800027812 */ /* 0x000fe200078efcff */
[----:B------:R3:W-:Y:S01]  /*1b9c0*/  @P3 STG.E.U8 desc[UR24][R4.64], R23 ;  /* 0x0000001704003986 */ /* 0x0007e2000c101118 */
[----:B------:R-:W-:Y:S02]  /*1b9d0*/  IMAD R13, R48, 0x2, R15 ;  /* 0x00000002300d7824 */ /* 0x000fe400078e020f */
[----:B----4-:R-:W-:Y:S01]  /*1b9e0*/  ISETP.LT.AND P3, PT, R2, UR4, !P0 ;  /* 0x0000000402007c0c */ /* 0x010fe2000c761270 */
[----:B------:R4:W-:Y:S01]  /*1b9f0*/  @P4 STG.E.U8 desc[UR24][R6.64], R21 ;  /* 0x0000001506004986 */ /* 0x0009e2000c101118 */
[----:B------:R-:W-:Y:S01]  /*1ba00*/  IADD3 R8, P4, PT, R15, R49, RZ ;  /* 0x000000310f087210 */ /* 0x000fe20007f9e0ff */
[----:B------:R-:W5:Y:S01]  /*1ba10*/  LDCU UR4, c[0x0][0x39c] ;  /* 0x00007380ff0477ac */ /* 0x000f620008000800 */
[----:B------:R-:W-:-:S02]  /*1ba20*/  LOP3.LUT R2, R0, 0x19a, RZ, 0xfc, !PT ;  /* 0x0000019a00027812 */ /* 0x000fc400078efcff */
[-C--:B------:R-:W-:Y:S02]  /*1ba30*/  LEA.HI.X.SX32 R9, R15, R50.reuse, 0x1, P4 ;  /* 0x000000320f097211 */ /* 0x080fe400020f0eff */
[CC--:B---3--:R-:W-:Y:S02]  /*1ba40*/  IADD3 R4, P6, PT, R13.reuse, R49.reuse, RZ ;  /* 0x000000310d047210 */ /* 0x0c8fe40007fde0ff */
[----:B--2---:R-:W-:Y:S01]  /*1ba50*/  ISETP.LT.AND P4, PT, R2, UR5, !P0 ;  /* 0x0000000502007c0c */ /* 0x004fe2000c781270 */
[----:B------:R-:W2:Y:S01]  /*1ba60*/  LDCU UR5, c[0x0][0x39c] ;  /* 0x00007380ff0577ac */ /* 0x000ea20008000800 */
[----:B------:R-:W-:Y:S01]  /*1ba70*/  LEA.HI.X.SX32 R5, R13, R50, 0x1, P6 ;  /* 0x000000320d057211 */ /* 0x000fe200030f0eff */
[----:B------:R-:W-:Y:S01]  /*1ba80*/  IMAD R13, R48, 0x2, R13 ;  /* 0x00000002300d7824 */ /* 0x000fe200078e020d */
[----:B------:R-:W-:Y:S02]  /*1ba90*/  PRMT R23, R10, 0x7771, RZ ;  /* 0x000077710a177816 */ /* 0x000fe400000000ff */
[----:B------:R-:W-:Y:S01]  /*1baa0*/  LOP3.LUT R2, R0, 0x19c, RZ, 0xfc, !PT ;  /* 0x0000019c00027812 */ /* 0x000fe200078efcff */
[----:B------:R-:W-:Y:S01]  /*1bab0*/  IMAD R15, R48, 0x2, R13 ;  /* 0x00000002300f7824 */ /* 0x000fe200078e020d */
[----:B----4-:R-:W-:Y:S01]  /*1bac0*/  PRMT R21, R10, 0x7772, RZ ;  /* 0x000077720a157816 */ /* 0x010fe200000000ff */
[----:B------:R3:W-:Y:S01]  /*1bad0*/  @P1 STG.E.U8 desc[UR24][R8.64], R23 ;  /* 0x0000001708001986 */ /* 0x0007e2000c101118 */
[----:B------:R-:W-:-:S02]  /*1bae0*/  IADD3 R6, P6, PT, R13, R49, RZ ;  /* 0x000000310d067210 */ /* 0x000fc40007fde0ff */
[----:B0-----:R-:W-:Y:S01]  /*1baf0*/  ISETP.LT.AND P1, PT, R2, UR6, !P0 ;  /* 0x0000000602007c0c */ /* 0x001fe2000c721270 */
[----:B------:R0:W-:Y:S01]  /*1bb00*/  @P2 STG.E.U8 desc[UR24][R4.64], R21 ;  /* 0x0000001504002986 */ /* 0x0001e2000c101118 */
[----:B------:R-:W-:Y:S01]  /*1bb10*/  LOP3.LUT R2, R0, 0x1a0, RZ, 0xfc, !PT ;  /* 0x000001a000027812 */ /* 0x000fe200078efcff */
[----:B------:R-:W4:Y:S01]  /*1bb20*/  LDCU UR6, c[0x0][0x39c] ;  /* 0x00007380ff0677ac */ /* 0x000f220008000800 */
[----:B------:R-:W-:Y:S02]  /*1bb30*/  LEA.HI.X.SX32 R7, R13, R50, 0x1, P6 ;  /* 0x000000320d077211 */ /* 0x000fe400030f0eff */
[----:B------:R-:W-:Y:S02]  /*1bb40*/  PRMT R25, R10, 0x7773, RZ ;  /* 0x000077730a197816 */ /* 0x000fe400000000ff */
[----:B-1----:R-:W-:Y:S01]  /*1bb50*/  ISETP.LT.AND P2, PT, R2, UR7, !P0 ;  /* 0x0000000702007c0c */ /* 0x002fe2000c741270 */
[----:B------:R-:W-:Y:S01]  /*1bb60*/  VIADD R27, R3, 0x19e ;  /* 0x0000019e031b7836 */ /* 0x000fe20000000000 */
[----:B---3--:R-:W-:Y:S01]  /*1bb70*/  IADD3 R8, P6, PT, R15, R49, RZ ;  /* 0x000000310f087210 */ /* 0x008fe20007fde0ff */
[----:B------:R1:W-:Y:S01]  /*1bb80*/  @P5 STG.E.U8 desc[UR24][R6.64], R25 ;  /* 0x0000001906005986 */ /* 0x0003e2000c101118 */
[----:B------:R-:W-:Y:S01]  /*1bb90*/  LOP3.LUT R2, R0, 0x1a2, RZ, 0xfc, !PT ;  /* 0x000001a200027812 */ /* 0x000fe200078efcff */
[----:B------:R-:W3:Y:S01]  /*1bba0*/  LDCU UR7, c[0x0][0x39c] ;  /* 0x00007380ff0777ac */ /* 0x000ee20008000800 */
[----:B0-----:R-:W-:-:S02]  /*1bbb0*/  PRMT R21, R11, 0x7770, RZ ;  /* 0x000077700b157816 */ /* 0x001fc400000000ff */
[----:B------:R-:W-:Y:S01]  /*1bbc0*/  LEA.HI.X.SX32 R9, R15, R50, 0x1, P6 ;  /* 0x000000320f097211 */ /* 0x000fe200030f0eff */
[----:B------:R-:W-:Y:S01]  /*1bbd0*/  IMAD R15, R48, 0x2, R15 ;  /* 0x00000002300f7824 */ /* 0x000fe200078e020f */
[----:B--2---:R-:W-:Y:S01]  /*1bbe0*/  ISETP.LT.AND P5, PT, R2, UR5, !P0 ;  /* 0x0000000502007c0c */ /* 0x004fe2000c7a1270 */
[----:B------:R-:W0:Y:S02]  /*1bbf0*/  LDCU UR5, c[0x0][0x39c] ;  /* 0x00007380ff0577ac */ /* 0x000e240008000800 */
[----:B------:R2:W-:Y:S01]  /*1bc00*/  @P3 STG.E.U8 desc[UR24][R8.64], R21 ;  /* 0x0000001508003986 */ /* 0x0005e2000c101118 */
[----:B------:R-:W-:Y:S01]  /*1bc10*/  IMAD R13, R48, 0x2, R15 ;  /* 0x00000002300d7824 */ /* 0x000fe200078e020f */
[----:B------:R-:W-:Y:S01]  /*1bc20*/  IADD3 R4, P3, PT, R15, R49, RZ ;  /* 0x000000310f047210 */ /* 0x000fe20007f7e0ff */
[----:B------:R-:W-:Y:S01]  /*1bc30*/  IMAD R2, R27, R48, RZ ;  /* 0x000000301b027224 */ /* 0x000fe200078e02ff */
[----:B------:R-:W-:Y:S02]  /*1bc40*/  PRMT R23, R11, 0x7771, RZ ;  /* 0x000077710b177816 */ /* 0x000fe400000000ff */
[----:B------:R-:W-:-:S02]  /*1bc50*/  LEA.HI.X.SX32 R5, R15, R50, 0x1, P3 ;  /* 0x000000320f057211 */ /* 0x000fc400018f0eff */
[-C--:B-1----:R-:W-:Y:S02]  /*1bc60*/  IADD3 R6, P6, PT, R13, R49.reuse, RZ ;  /* 0x000000310d067210 */ /* 0x082fe40007fde0ff */
[----:B-----5:R-:W-:Y:S01]  /*1bc70*/  ISETP.LT.AND P3, PT, R27, UR4, !P0 ;  /* 0x000000041b007c0c */ /* 0x020fe2000c761270 */
[----:B------:R-:W1:Y:S01]  /*1bc80*/  LDCU UR4, c[0x0][0x39c] ;  /* 0x00007380ff0477ac */ /* 0x000e620008000800 */
[----:B------:R-:W-:Y:S01]  /*1bc90*/  LOP3.LUT R10, R0, 0x1a4, RZ, 0xfc, !PT ;  /* 0x000001a4000a7812 */ /* 0x000fe200078efcff */
[----:B------:R5:W-:Y:S01]  /*1bca0*/  @P4 STG.E.U8 desc[UR24][R4.64], R23 ;  /* 0x0000001704004986 */ /* 0x000be2000c101118 */
[----:B------:R-:W-:Y:S02]  /*1bcb0*/  LEA.HI.X.SX32 R7, R13, R50, 0x1, P6 ;  /* 0x000000320d077211 */ /* 0x000fe400030f0eff */
[----:B--2---:R-:W-:Y:S02]  /*1bcc0*/  IADD3 R8, P6, PT, R2, R49, RZ ;  /* 0x0000003102087210 */ /* 0x004fe40007fde0ff */
[----:B------:R-:W-:-:S02]  /*1bcd0*/  PRMT R21, R11, 0x7772, RZ ;  /* 0x000077720b157816 */ /* 0x000fc400000000ff */
[----:B----4-:R-:W-:Y:S01]  /*1bce0*/  ISETP.LT.AND P4, PT, R10, UR6, !P0 ;  /* 0x000000060a007c0c */ /* 0x010fe2000c781270 */
[----:B------:R-:W2:Y:S01]  /*1bcf0*/  LDCU UR6, c[0x0][0x39c] ;  /* 0x00007380ff0677ac */ /* 0x000ea20008000800 */
[----:B------:R-:W-:Y:S01]  /*1bd00*/  LOP3.LUT R10, R0, 0x1a6, RZ, 0xfc, !PT ;  /* 0x000001a6000a7812 */ /* 0x000fe200078efcff */
[----:B------:R4:W-:Y:S01]  /*1bd10*/  @P1 STG.E.U8 desc[UR24][R6.64], R21 ;  /* 0x0000001506001986 */ /* 0x0009e2000c101118 */
[----:B------:R-:W-:Y:S01]  /*1bd20*/  PRMT R15, R11, 0x7773, RZ ;  /* 0x000077730b0f7816 */ /* 0x000fe200000000ff */
[----:B------:R-:W-:Y:S01]  /*1bd30*/  IMAD R13, R48, 0x4, R13 ;  /* 0x00000004300d7824 */ /* 0x000fe200078e020d */
[----:B------:R-:W-:Y:S02]  /*1bd40*/  LEA.HI.X.SX32 R9, R2, R50, 0x1, P6 ;  /* 0x0000003202097211 */ /* 0x000fe400030f0eff */
[----:B0-----:R-:W-:Y:S01]  /*1bd50*/  ISETP.LT.AND P1, PT, R10, UR5, !P0 ;  /* 0x000000050a007c0c */ /* 0x001fe2000c721270 */
[----:B------:R-:W0:Y:S01]  /*1bd60*/  LDCU UR5, c[0x0][0x39c] ;  /* 0x00007380ff0577ac */ /* 0x000e220008000800 */
[----:B------:R-:W-:Y:S01]  /*1bd70*/  IMAD R11, R48, 0x2, R13 ;  /* 0x00000002300b7824 */ /* 0x000fe200078e020d */
[----:B------:R0:W-:Y:S01]  /*1bd80*/  @P3 STG.E.U8 desc[UR24][R8.64], R15 ;  /* 0x0000000f08003986 */ /* 0x0001e2000c101118 */
[----:B-----5:R-:W-:-:S02]  /*1bd90*/  IADD3 R4, P3, PT, R13, R49, RZ ;  /* 0x000000310d047210 */ /* 0x020fc40007f7e0ff */
[----:B------:R-:W-:Y:S02]  /*1bda0*/  LOP3.LUT R2, R0, 0x1a8, RZ, 0xfc, !PT ;  /* 0x000001a800027812 */ /* 0x000fe400078efcff */
[-C--:B------:R-:W-:Y:S02]  /*1bdb0*/  LEA.HI.X.SX32 R5, R13, R50.reuse, 0x1, P3 ;  /* 0x000000320d057211 */ /* 0x080fe400018f0eff */
[----:B------:R-:W-:Y:S02]  /*1bdc0*/  PRMT R25, R16, 0x7770, RZ ;  /* 0x0000777010197816 */ /* 0x000fe400000000ff */
[C---:B----4-:R-:W-:Y:S02]  /*1bdd0*/  IADD3 R6, P6, PT, R11.reuse, R49, RZ ;  /* 0x000000310b067210 */ /* 0x050fe40007fde0ff */
[----:B-1----:R-:W-:Y:S01]  /*1bde0*/  ISETP.LT.AND P3, PT, R2, UR4, !P0 ;  /* 0x0000000402007c0c */ /* 0x002fe2000c761270 */
        /* <DEDUP_REMOVED lines=25> */
[----:B--2---:R-:W-:Y:S01]  /*1bf80*/  IADD3 R6, P1, PT, R13, R49, RZ ;  /* 0x000000310d067210 */ /* 0x004fe20007f3e0ff */
[----:B------:R-:W2:Y:S01]  /*1bf90*/  LDCU UR4, c[0x0][0x39c] ;  /* 0x00007380ff0477ac */ /* 0x000ea20008000800 */
[----:B------:R-:W-:-:S02]  /*1bfa0*/  LOP3.LUT R2, R0, 0x1b2, RZ, 0xfc, !PT ;  /* 0x000001b200027812 */ /* 0x000fc400078efcff */
[-C--:B------:R-:W-:Y:S02]  /*1bfb0*/  LEA.HI.X.SX32 R7, R13, R50.reuse, 0x1, P1 ;  /* 0x000000320d077211 */ /* 0x080fe400008f0eff */
[----:B-----5:R-:W-:Y:S01]  /*1bfc0*/  ISETP.LT.AND P1, PT, R2, UR5, !P0 ;  /* 0x0000000502007c0c */ /* 0x020fe2000c721270 */
[----:B------:R-:W5:Y:S01]  /*1bfd0*/  LDCU UR5, c[0x0][0x39c] ;  /* 0x00007380ff0577ac */ /* 0x000f620008000800 */
[----:B-1----:R-:W-:Y:S02]  /*1bfe0*/  IADD3 R8, P6, PT, R11, R49, RZ ;  /* 0x000000310b087210 */ /* 0x002fe40007fde0ff */
        /* <DEDUP_REMOVED lines=9> */
[----:B--2---:R-:W-:Y:S01]  /*1c080*/  ISETP.LT.AND P6, PT, R5, UR4, !P0 ;  /* 0x0000000405007c0c */ /* 0x004fe2000c7c1270 */
[----:B------:R-:W2:Y:S01]  /*1c090*/  LDCU UR4, c[0x0][0x39c] ;  /* 0x00007380ff0477ac */ /* 0x000ea20008000800 */
[-C--:B------:R-:W-:Y:S01]  /*1c0a0*/  LEA.HI.X.SX32 R5, R11, R50.reuse, 0x1, P2 ;  /* 0x000000320b057211 */ /* 0x080fe200010f0eff */
[----:B------:R-:W-:Y:S01]  /*1c0b0*/  IMAD R11, R48, 0x4, R11 ;  /* 0x00000004300b7824 */ /* 0x000fe200078e020b */
[----:B-1----:R-:W-:Y:S02]  /*1c0c0*/  PRMT R13, R17, 0x7772, RZ ;  /* 0x00007772110d7816 */ /* 0x002fe400000000ff */
[----:B------:R-:W-:Y:S02]  /*1c0d0*/  IADD3 R6, P3, PT, R2, R49, RZ ;  /* 0x0000003102067210 */ /* 0x000fe40007f7e0ff */
[----:B----4-:R-:W-:Y:S01]  /*1c0e0*/  LOP3.LUT R8, R0, 0x1b6, RZ, 0xfc, !PT ;  /* 0x000001b600087812 */ /* 0x010fe200078efcff */
[----:B------:R1:W-:Y:S01]  /*1c0f0*/  @P5 STG.E.U8 desc[UR24][R4.64], R13 ;  /* 0x0000000d04005986 */ /* 0x0003e2000c101118 */
[----:B------:R-:W-:-:S02]  /*1c100*/  LEA.HI.X.SX32 R7, R2, R50, 0x1, P3 ;  /* 0x0000003202077211 */ /* 0x000fc400018f0eff */
[----:B-----5:R-:W-:Y:S01]  /*1c110*/  ISETP.LT.AND P3, PT, R8, UR5, !P0 ;  /* 0x0000000508007c0c */ /* 0x020fe2000c761270 */
[----:B------:R-:W4:Y:S01]  /*1c120*/  LDCU UR5, c[0x0][0x39c] ;  /* 0x00007380ff0577ac */ /* 0x000f220008000800 */
[CC--:B------:R-:W-:Y:S02]  /*1c130*/  IADD3 R8, P5, PT, R11.reuse, R49.reuse, RZ ;  /* 0x000000310b087210 */ /* 0x0c0fe40007fbe0ff */
[----:B------:R-:W-:Y:S02]  /*1c140*/  LOP3.LUT R10, R0, 0x1b4, RZ, 0xfc, !PT ;  /* 0x000001b4000a7812 */ /* 0x000fe400078efcff */
[----:B------:R-:W-:Y:S01]  /*1c150*/  LEA.HI.X.SX32 R9, R11, R50, 0x1, P5 ;  /* 0x000000320b097211 */ /* 0x000fe200028f0eff */
[----:B------:R-:W-:Y:S01]  /*1c160*/  IMAD R11, R48, 0x2, R11 ;  /* 0x00000002300b7824 */ /* 0x000fe200078e020b */
[----:B------:R-:W-:Y:S02]  /*1c170*/  PRMT R17, R17, 0x7773, RZ ;  /* 0x0000777311117816 */ /* 0x000fe400000000ff */
[----:B------:R-:W-:Y:S01]  /*1c180*/  PRMT R15, R18, 0x7770, RZ ;  /* 0x00007770120f7816 */ /* 0x000fe200000000ff */
[----:B-1----:R-:W-:Y:S01]  /*1c190*/  IMAD R13, R48, 0x2, R11 ;  /* 0x00000002300d7824 */ /* 0x002fe200078e020b */
[----:B0-----:R-:W-:Y:S01]  /*1c1a0*/  ISETP.LT.AND P2, PT, R10, UR6, !P0 ;  /* 0x000000060a007c0c */ /* 0x001fe2000c741270 */
[----:B------:R-:W0:Y:S01]  /*1c1b0*/  LDCU UR6, c[0x0][0x39c] ;  /* 0x00007380ff0677ac */ /* 0x000e220008000800 */
[----:B------:R-:W-:Y:S01]  /*1c1c0*/  LOP3.LUT R2, R0, 0x1b8, RZ, 0xfc, !PT ;  /* 0x000001b800027812 */ /* 0x000fe200078efcff */
[----:B------:R1:W-:Y:S03]  /*1c1d0*/  @P6 STG.E.U8 desc[UR24][R6.64], R17 ;  /* 0x0000001106006986 */ /* 0x0003e6000c101118 */
[----:B--2---:R-:W-:Y:S01]  /*1c1e0*/  ISETP.LT.AND P5, PT, R2, UR4, !P0 ;  /* 0x0000000402007c0c */ /* 0x004fe2000c7a1270 */
[----:B------:R2:W-:Y:S01]  /*1c1f0*/  @P4 STG.E.U8 desc[UR24][R8.64], R15 ;  /* 0x0000000f08004986 */ /* 0x0005e2000c101118 */
[----:B------:R-:W-:Y:S01]  /*1c200*/  IADD3 R4, P4, PT, R11, R49, RZ ;  /* 0x000000310b047210 */ /* 0x000fe20007f9e0ff */
[----:B------:R-:W5:Y:S01]  /*1c210*/  LDCU UR4, c[0x0][0x39c] ;  /* 0x00007380ff0477ac */ /* 0x000f620008000800 */
[----:B------:R-:W-:-:S02]  /*1c220*/  LOP3.LUT R2, R0, 0x1ba, RZ, 0xfc, !PT ;  /* 0x000001ba00027812 */ /* 0x000fc400078efcff */
[----:B-1----:R-:W-:Y:S02]  /*1c230*/  IADD3 R6, P6, PT, R13, R49, RZ ;  /* 0x000000310d067210 */ /* 0x002fe40007fde0ff */
[-C--:B------:R-:W-:Y:S02]  /*1c240*/  LEA.HI.X.SX32 R5, R11, R50.reuse, 0x1, P4 ;  /* 0x000000320b057211 */ /* 0x080fe400020f0eff */
[----:B------:R-:W-:Y:S01]  /*1c250*/  LEA.HI.X.SX32 R7, R13, R50, 0x1, P6 ;  /* 0x000000320d077211 */ /* 0x000fe200030f0eff */
[----:B------:R-:W-:Y:S01]  /*1c260*/  IMAD R13, R48, 0x2, R13 ;  /* 0x00000002300d7824 */ /* 0x000fe200078e020d */
[----:B----4-:R-:W-:Y:S01]  /*1c270*/  ISETP.LT.AND P4, PT, R2, UR5, !P0 ;  /* 0x0000000502007c0c */ /* 0x010fe2000c781270 */
[----:B------:R-:W1:Y:S01]  /*1c280*/  LDCU UR5, c[0x0][0x39c] ;  /* 0x00007380ff0577ac */ /* 0x000e620008000800 */
[----:B------:R-:W-:Y:S01]  /*1c290*/  PRMT R17, R18, 0x7771, RZ ;  /* 0x0000777112117816 */ /* 0x000fe200000000ff */
[----:B------:R-:W-:Y:S01]  /*1c2a0*/  IMAD R11, R48, 0x2, R13 ;  /* 0x00000002300b7824 */ /* 0x000fe200078e020d */
[----:B------:R-:W-:-:S02]  /*1c2b0*/  LOP3.LUT R2, R0, 0x1bc, RZ, 0xfc, !PT ;  /* 0x000001bc00027812 */ /* 0x000fc400078efcff */
[CC--:B--2---:R-:W-:Y:S01]  /*1c2c0*/  IADD3 R8, P6, PT, R13.reuse, R49.reuse, RZ ;  /* 0x000000310d087210 */ /* 0x0c4fe20007fde0ff */
[----:B------:R2:W-:Y:S01]  /*1c2d0*/  @P1 STG.E.U8 desc[UR24][R4.64], R17 ;  /* 0x0000001104001986 */ /* 0x0005e2000c101118 */
[----:B------:R-:W-:Y:S02]  /*1c2e0*/  PRMT R15, R18, 0x7772, RZ ;  /* 0x00007772120f7816 */ /* 0x000fe400000000ff */
[----:B0-----:R-:W-:Y:S01]  /*1c2f0*/  ISETP.LT.AND P1, PT, R2, UR6, !P0 ;  /* 0x0000000602007c0c */ /* 0x001fe2000c721270 */
[----:B------:R-:W0:Y:S01]  /*1c300*/  LDCU UR6, c[0x0][0x39c] ;  /* 0x00007380ff0677ac */ /* 0x000e220008000800 */
[----:B------:R-:W-:Y:S02]  /*1c310*/  LEA.HI.X.SX32 R9, R13, R50, 0x1, P6 ;  /* 0x000000320d097211 */ /* 0x000fe400030f0eff */
[----:B------:R-:W-:Y:S01]  /*1c320*/  LOP3.LUT R2, R0, 0x1c0, RZ, 0xfc, !PT ;  /* 0x000001c000027812 */ /* 0x000fe200078efcff */
[----:B------:R4:W-:Y:S01]  /*1c330*/  @P2 STG.E.U8 desc[UR24][R6.64], R15 ;  /* 0x0000000f06002986 */ /* 0x0009e2000c101118 */
[----:B--2---:R-:W-:-:S02]  /*1c340*/  IADD3 R4, P6, PT, R11, R49, RZ ;  /* 0x000000310b047210 */ /* 0x004fc40007fde0ff */
[----:B------:R-:W-:Y:S02]  /*1c350*/  PRMT R17, R18, 0x7773, RZ ;  /* 0x0000777312117816 */ /* 0x000fe400000000ff */
[----:B---3--:R-:W-:Y:S01]  /*1c360*/  ISETP.LT.AND P2, PT, R2, UR7, !P0 ;  /* 0x0000000702007c0c */ /* 0x008fe2000c741270 */
[----:B------:R-:W2:Y:S01]  /*1c370*/  LDCU UR7, c[0x0][0x39c] ;  /* 0x00007380ff0777ac */ /* 0x000ea20008000800 */
[----:B------:R-:W-:Y:S01]  /*1c380*/  LEA.HI.X.SX32 R5, R11, R50, 0x1, P6 ;  /* 0x000000320b057211 */ /* 0x000fe200030f0eff */
[----:B------:R-:W-:Y:S01]  /*1c390*/  IMAD R11, R48, 0x2, R11 ;  /* 0x00000002300b7824 */ /* 0x000fe200078e020b */
[----:B----4-:R-:W-:Y:S02]  /*1c3a0*/  PRMT R15, R19, 0x7770, RZ ;  /* 0x00007770130f7816 */ /* 0x010fe400000000ff */
[----:B------:R-:W-:Y:S01]  /*1c3b0*/  LOP3.LUT R2, R0, 0x1c2, RZ, 0xfc, !PT ;  /* 0x000001c200027812 */ /* 0x000fe200078efcff */
[----:B------:R3:W-:Y:S03]  /*1c3c0*/  @P3 STG.E.U8 desc[UR24][R8.64], R17 ;  /* 0x0000001108003986 */ /* 0x0007e6000c101118 */
[----:B-1----:R-:W-:Y:S01]  /*1c3d0*/  ISETP.LT.AND P3, PT, R2, UR5, !P0 ;  /* 0x0000000502007c0c */ /* 0x002fe2000c761270 */
[----:B------:R1:W-:Y:S01]  /*1c3e0*/  @P5 STG.E.U8 desc[UR24][R4.64], R15 ;  /* 0x0000000f04005986 */ /* 0x0003e2000c101118 */
[----:B------:R-:W-:Y:S01]  /*1c3f0*/  IADD3 R6, P5, PT, R11, R49, RZ ;  /* 0x000000310b067210 */ /* 0x000fe20007fbe0ff */
[----:B------:R-:W4:Y:S01]  /*1c400*/  LDCU UR5, c[0x0][0x39c] ;  /* 0x00007380ff0577ac */ /* 0x000f220008000800 */
[----:B------:R-:W-:-:S02]  /*1c410*/  IMAD R13, R48, 0x2, R11 ;  /* 0x00000002300d7824 */ /* 0x000fc400078e020b */
[----:B------:R-:W-:Y:S02]  /*1c420*/  LEA.HI.X.SX32 R7, R11, R50, 0x1, P5 ;  /* 0x000000320b077211 */ /* 0x000fe400028f0eff */
[----:B------:R-:W-:Y:S01]  /*1c430*/  PRMT R11, R19, 0x7771, RZ ;  /* 0x00007771130b7816 */ /* 0x000fe200000000ff */
[----:B---3--:R-:W-:Y:S01]  /*1c440*/  VIADD R17, R3, 0x1be ;  /* 0x000001be03117836 */ /* 0x008fe20000000000 */
[----:B------:R-:W-:Y:S02]  /*1c450*/  LOP3.LUT R2, R0, 0x1c4, RZ, 0xfc, !PT ;  /* 0x000001c400027812 */ /* 0x000fe400078efcff */
[----:B------:R-:W-:Y:S01]  /*1c460*/  IADD3 R8, P6, PT, R13, R49, RZ ;  /* 0x000000310d087210 */ /* 0x000fe20007fde0ff */
[----:B------:R3:W-:Y:S01]  /*1c470*/  @P4 STG.E.U8 desc[UR24][R6.64], R11 ;  /* 0x0000000b06004986 */ /* 0x0007e2000c101118 */
[----:B0-----:R-:W-:Y:S01]  /*1c480*/  ISETP.LT.AND P5, PT, R2, UR6, !P0 ;  /* 0x0000000602007c0c */ /* 0x001fe2000c7a1270 */
[C---:B------:R-:W-:Y:S01]  /*1c490*/  IMAD R2, R17.reuse, R48, RZ ;  /* 0x0000003011027224 */ /* 0x040fe200078e02ff */
[----:B-----5:R-:W-:Y:S01]  /*1c4a0*/  ISETP.LT.AND P4, PT, R17, UR4, !P0 ;  /* 0x0000000411007c0c */ /* 0x020fe2000c781270 */
[----:B------:R-:W0:Y:S01]  /*1c4b0*/  LDCU UR4, c[0x0][0x39c] ;  /* 0x00007380ff0477ac */ /* 0x000e220008000800 */
[----:B------:R-:W-:-:S02]  /*1c4c0*/  LEA.HI.X.SX32 R9, R13, R50, 0x1, P6 ;  /* 0x000000320d097211 */ /* 0x000fc400030f0eff */
[----:B-1----:R-:W-:Y:S02]  /*1c4d0*/  PRMT R15, R19, 0x7772, RZ ;  /* 0x00007772130f7816 */ /* 0x002fe400000000ff */
[----:B------:R-:W-:Y:S01]  /*1c4e0*/  LOP3.LUT R5, R0, 0x1c6, RZ, 0xfc, !PT ;  /* 0x000001c600057812 */ /* 0x000fe200078efcff */
[----:B------:R-:W-:Y:S01]  /*1c4f0*/  IMAD R13, R48, 0x4, R13 ;  /* 0x00000004300d7824 */ /* 0x000fe200078e020d */
[CC--:B------:R-:W-:Y:S01]  /*1c500*/  IADD3 R4, P6, PT, R2.reuse, R49.reuse, RZ ;  /* 0x0000003102047210 */ /* 0x0c0fe20007fde0ff */
[----:B------:R1:W-:Y:S01]  /*1c510*/  @P1 STG.E.U8 desc[UR24][R8.64], R15 ;  /* 0x0000000f08001986 */ /* 0x0003e2000c101118 */
[----:B----4-:R-:W-:Y:S01]  /*1c520*/  ISETP.LT.AND P1, PT, R5, UR5, !P0 ;  /* 0x0000000505007c0c */ /* 0x010fe2000c721270 */
[----:B------:R-:W4:Y:S01]  /*1c530*/  LDCU UR5, c[0x0][0x39c] ;  /* 0x00007380ff0577ac */ /* 0x000f220008000800 */
[----:B------:R-:W-:Y:S01]  /*1c540*/  LEA.HI.X.SX32 R5, R2, R50, 0x1, P6 ;  /* 0x0000003202057211 */ /* 0x000fe200030f0eff */
[----:B---3--:R-:W-:Y:S01]  /*1c550*/  IMAD R11, R48, 0x2, R13 ;  /* 0x00000002300b7824 */ /* 0x008fe200078e020d */
[----:B------:R-:W-:Y:S01]  /*1c560*/  IADD3 R6, P6, PT, R13, R49, RZ ;  /* 0x000000310d067210 */ /* 0x000fe20007fde0ff */
[----:B------:R-:W3:Y:S01]  /*1c570*/  LDCU UR6, c[0x0][0x39c] ;  /* 0x00007380ff0677ac */ /* 0x000ee20008000800 */
[----:B------:R-:W-:-:S02]  /*1c580*/  PRMT R19, R19, 0x7773, RZ ;  /* 0x0000777313137816 */ /* 0x000fc400000000ff */
[-C--:B------:R-:W-:Y:S02]  /*1c590*/  LEA.HI.X.SX32 R7, R13, R50.reuse, 0x1, P6 ;  /* 0x000000320d077211 */ /* 0x080fe400030f0eff */
[----:B------:R-:W-:Y:S02]  /*1c5a0*/  LOP3.LUT R2, R0, 0x1c8, RZ, 0xfc, !PT ;  /* 0x000001c800027812 */ /* 0x000fe400078efcff */
[C---:B-1----:R-:W-:Y:S01]  /*1c5b0*/  IADD3 R8, P6, PT, R11.reuse, R49, RZ ;  /* 0x000000310b087210 */ /* 0x042fe20007fde0ff */
        /* <DEDUP_REMOVED lines=11> */
[----:B-1----:R-:W-:Y:S02]  /*1c670*/  IADD3 R4, P6, PT, R11, R49, RZ ;  /* 0x000000310b047210 */ /* 0x002fe40007fde0ff */
[----:B------:R-:W-:Y:S02]  /*1c680*/  PRMT R15, R32, 0x7771, RZ ;  /* 0x00007771200f7816 */ /* 0x000fe400000000ff */
[----:B------:R-:W-:-:S02]  /*1c690*/  LOP3.LUT R2, R0, 0x1cc, RZ, 0xfc, !PT ;  /* 0x000001cc00027812 */ /* 0x000fc400078efcff */
[----:B------:R-:W-:Y:S01]  /*1c6a0*/  LEA.HI.X.SX32 R5, R11, R50, 0x1, P6 ;  /* 0x000000320b057211 */ /* 0x000fe200030f0eff */
[----:B------:R1:W-:Y:S01]  /*1c6b0*/  @P3 STG.E.U8 desc[UR24][R8.64], R15 ;  /* 0x0000000f08003986 */ /* 0x0003e2000c101118 */
[----:B-----5:R-:W-:Y:S02]  /*1c6c0*/  IADD3 R6, P6, PT, R13, R49, RZ ;  /* 0x000000310d067210 */ /* 0x020fe40007fde0ff */
[----:B------:R-:W-:Y:S02]  /*1c6d0*/  PRMT R17, R32, 0x7772, RZ ;  /* 0x0000777220117816 */ /* 0x000fe400000000ff */
[----:B---3--:R-:W-:Y:S01]  /*1c6e0*/  ISETP.LT.AND P3, PT, R2, UR6, !P0 ;  /* 0x0000000602007c0c */ /* 0x008fe2000c761270 */
[----:B------:R-:W3:Y:S01]  /*1c6f0*/  LDCU UR6, c[0x0][0x39c] ;  /* 0x00007380ff0677ac */ /* 0x000ee20008000800 */
[----:B------:R-:W-:Y:S02]  /*1c700*/  LOP3.LUT R2, R0, 0x1d0, RZ, 0xfc, !PT ;  /* 0x000001d000027812 */ /* 0x000fe400078efcff */
[----:B------:R-:W-:-:S02]  /*1c710*/  PRMT R19, R32, 0x7773, RZ ;  /* 0x0000777320137816 */ /* 0x000fc400000000ff */
[-C--:B------:R-:W-:Y:S01]  /*1c720*/  LEA.HI.X.SX32 R7, R13, R50.reuse, 0x1, P6 ;  /* 0x000000320d077211 */ /* 0x080fe200030f0eff */
[----:B------:R-:W-:Y:S01]  /*1c730*/  IMAD R13, R48, 0x2, R13 ;  /* 0x00000002300d7824 */ /* 0x000fe200078e020d */
[----:B------:R5:W-:Y:S01]  /*1c740*/  @P5 STG.E.U8 desc[UR24][R4.64], R17 ;  /* 0x0000001104005986 */ /* 0x000be2000c101118 */
[----:B0-----:R-:W-:Y:S01]  /*1c750*/  ISETP.LT.AND P5, PT, R2, UR4, !P0 ;  /* 0x0000000402007c0c */ /* 0x001fe2000c7a1270 */
[----:B------:R-:W0:Y:S01]  /*1c760*/  LDCU UR4, c[0x0][0x39c] ;  /* 0x00007380ff0477ac */ /* 0x000e220008000800 */
[----:B-1----:R-:W-:Y:S01]  /*1c770*/  IMAD R15, R48, 0x2, R13 ;  /* 0x00000002300f7824 */ /* 0x002fe200078e020d */
[----:B------:R1:W-:Y:S01]  /*1c780*/  @P1 STG.E.U8 desc[UR24][R6.64], R19 ;  /* 0x0000001306001986 */ /* 0x0003e2000c101118 */
[C---:B------:R-:W-:Y:S02]  /*1c790*/  IADD3 R8, P1, PT, R13.reuse, R49, RZ ;  /* 0x000000310d087210 */ /* 0x040fe40007f3e0ff */
[----:B------:R-:W-:Y:S02]  /*1c7a0*/  LOP3.LUT R2, R0, 0x1d2, RZ, 0xfc, !PT ;  /* 0x000001d200027812 */ /* 0x000fe400078efcff */
[----:B------:R-:W-:-:S02]  /*1c7b0*/  LEA.HI.X.SX32 R9, R13, R50, 0x1, P1 ;  /* 0x000000320d097211 */ /* 0x000fc400008f0eff */
[----:B------:R-:W-:Y:S02]  /*1c7c0*/  IADD3 R10, P6, PT, R15, R49, RZ ;  /* 0x000000310f0a7210 */ /* 0x000fe40007fde0ff */
[----:B----4-:R-:W-:Y:S01]  /*1c7d0*/  ISETP.LT.AND P1, PT, R2, UR5, !P0 ;  /* 0x0000000502007c0c */ /* 0x010fe2000c721270 */
[----:B------:R-:W4:Y:S01]  /*1c7e0*/  LDCU UR5, c[0x0][0x39c] ;  /* 0x00007380ff0577ac */ /* 0x000f220008000800 */
[----:B-----5:R-:W-:Y:S02]  /*1c7f0*/  PRMT R17, R33, 0x7770, RZ ;  /* 0x0000777021117816 */ /* 0x020fe400000000ff */
[----:B------:R-:W-:Y:S01]  /*1c800*/  LEA.HI.X.SX32 R11, R15, R50, 0x1, P6 ;  /* 0x000000320f0b7211 */ /* 0x000fe200030f0eff */
[----:B------:R-:W-:Y:S01]  /*1c810*/  IMAD R15, R48, 0x2, R15 ;  /* 0x00000002300f7824 */ /* 0x000fe200078e020f */
[----:B-1----:R-:W-:Y:S01]  /*1c820*/  PRMT R7, R33, 0x7771, RZ ;  /* 0x0000777121077816 */ /* 0x002fe200000000ff */
[----:B------:R1:W-:Y:S01]  /*1c830*/  @P4 STG.E.U8 desc[UR24][R8.64], R17 ;  /* 0x0000001108004986 */ /* 0x0003e2000c101118 */
[----:B------:R-:W-:-:S03]  /*1c840*/  VIADD R5, R3, 0x1ce ;  /* 0x000001ce03057836 */ /* 0x000fc60000000000 */
[----:B------:R5:W-:Y:S01]  /*1c850*/  @P2 STG.E.U8 desc[UR24][R10.64], R7 ;  /* 0x000000070a002986 */ /* 0x000be2000c101118 */
[----:B------:R-:W-:Y:S01]  /*1c860*/  IADD3 R4, P2, PT, R15, R49, RZ ;  /* 0x000000310f047210 */ /* 0x000fe20007f5e0ff */
[C---:B------:R-:W-:Y:S01]  /*1c870*/  IMAD R2, R5.reuse, R48, RZ ;  /* 0x0000003005027224 */ /* 0x040fe200078e02ff */
[----:B------:R-:W-:Y:S02]  /*1c880*/  LOP3.LUT R6, R0, 0x1d4, RZ, 0xfc, !PT ;  /* 0x000001d400067812 */ /* 0x000fe400078efcff */
[----:B0-----:R-:W-:Y:S01]  /*1c890*/  ISETP.LT.AND P4, PT, R5, UR4, !P0 ;  /* 0x0000000405007c0c */ /* 0x001fe2000c781270 */
[----:B------:R-:W0:Y:S01]  /*1c8a0*/  LDCU UR4, c[0x0][0x39c] ;  /* 0x00007380ff0477ac */ /* 0x000e220008000800 */
[----:B------:R-:W-:Y:S02]  /*1c8b0*/  LEA.HI.X.SX32 R5, R15, R50, 0x1, P2 ;  /* 0x000000320f057211 */ /* 0x000fe400010f0eff */
[----:B------:R-:W-:Y:S01]  /*1c8c0*/  PRMT R13, R33, 0x7772, RZ ;  /* 0x00007772210d7816 */ /* 0x000fe200000000ff */
[----:B------:R-:W-:Y:S01]  /*1c8d0*/  IMAD R15, R48, 0x4, R15 ;  /* 0x00000004300f7824 */ /* 0x000fe200078e020f */
[----:B---3--:R-:W-:Y:S01]  /*1c8e0*/  ISETP.LT.AND P2, PT, R6, UR6, !P0 ;  /* 0x0000000606007c0c */ /* 0x008fe2000c741270 */
[----:B------:R-:W3:Y:S01]  /*1c8f0*/  LDCU UR6, c[0x0][0x39c] ;  /* 0x00007380ff0677ac */ /* 0x000ee20008000800 */
[----:B-1----:R-:W-:-:S02]  /*1c900*/  LOP3.LUT R8, R0, 0x1d6, RZ, 0xfc, !PT ;  /* 0x000001d600087812 */ /* 0x002fc400078efcff */
[-C--:B------:R-:W-:Y:S01]  /*1c910*/  IADD3 R6, P6, PT, R2, R49.reuse, RZ ;  /* 0x0000003102067210 */ /* 0x080fe20007fde0ff */
[----:B------:R1:W-:Y:S01]  /*1c920*/  @P3 STG.E.U8 desc[UR24][R4.64], R13 ;  /* 0x0000000d04003986 */ /* 0x0003e2000c101118 */
[----:B----4-:R-:W-:Y:S01]  /*1c930*/  ISETP.LT.AND P3, PT, R8, UR5, !P0 ;  /* 0x0000000508007c0c */ /* 0x010fe2000c761270 */
[----:B------:R-:W4:Y:S01]  /*1c940*/  LDCU UR5, c[0x0][0x39c] ;  /* 0x00007380ff0577ac */ /* 0x000f220008000800 */
[----:B-----5:R-:W-:Y:S01]  /*1c950*/  LEA.HI.X.SX32 R7, R2, R50, 0x1, P6 ;  /* 0x0000003202077211 */ /* 0x020fe200030f0eff */
[----:B------:R-:W-:Y:S01]  /*1c960*/  IMAD R11, R48, 0x2, R15 ;  /* 0x00000002300b7824 */ /* 0x000fe200078e020f */
[----:B------:R-:W-:Y:S02]  /*1c970*/  IADD3 R8, P6, PT, R15, R49, RZ ;  /* 0x000000310f087210 */ /* 0x000fe40007fde0ff */
[----:B------:R-:W-:Y:S02]  /*1c980*/  PRMT R33, R33, 0x7773, RZ ;  /* 0x0000777321217816 */ /* 0x000fe400000000ff */
[----:B------:R-:W-:-:S02]  /*1c990*/  LOP3.LUT R2, R0, 0x1d8, RZ, 0xfc, !PT ;  /* 0x000001d800027812 */ /* 0x000fc400078efcff */
[-C--:B------:R-:W-:Y:S01]  /*1c9a0*/  LEA.HI.X.SX32 R9, R15, R50.reuse, 0x1, P6 ;  /* 0x000000320f097211 */ /* 0x080fe200030f0eff */
[----:B------:R5:W-:Y:S01]  /*1c9b0*/  @P4 STG.E.U8 desc[UR24][R6.64], R33 ;  /* 0x0000002106004986 */ /* 0x000be2000c101118 */
[----:B-1----:R-:W-:Y:S02]  /*1c9c0*/  IADD3 R4, P6, PT, R11, R49, RZ ;  /* 0x000000310b047210 */ /* 0x002fe40007fde0ff */
[----:B------:R-:W-:Y:S02]  /*1c9d0*/  PRMT R15, R34, 0x7770, RZ ;  /* 0x00007770220f7816 */ /* 0x000fe400000000ff */
[----:B--2---:R-:W-:Y:S01]  /*1c9e0*/  ISETP.LT.AND P4, PT, R2, UR7, !P0 ;  /* 0x0000000702007c0c */ /* 0x004fe2000c781270 */
[----:B------:R-:W-:Y:S01]  /*1c9f0*/  VIADD R21, R3, 0x1de ;  /* 0x000001de03157836 */ /* 0x000fe20000000000 */
[----:B------:R-:W-:Y:S02]  /*1ca00*/  LOP3.LUT R2, R0, 0x1da, RZ, 0xfc, !PT ;  /* 0x000001da00027812 */ /* 0x000fe400078efcff */
[----:B------:R-:W-:Y:S01]  /*1ca10*/  LEA.HI.X.SX32 R5, R11, R50, 0x1, P6 ;  /* 0x000000320b057211 */ /* 0x000fe200030f0eff */
[----:B------:R-:W-:Y:S01]  /*1ca20*/  IMAD R11, R48, 0x2, R11 ;  /* 0x00000002300b7824 */ /* 0x000fe200078e020b */
[----:B------:R1:W-:Y:S01]  /*1ca30*/  @P5 STG.E.U8 desc[UR24][R8.64], R15 ;  /* 0x0000000f08005986 */ /* 0x0003e2000c101118 */
[----:B------:R-:W-:Y:S01]  /*1ca40*/  PRMT R13, R34, 0x7771, RZ ;  /* 0x00007771220d7816 */ /* 0x000fe200000000ff */
[----:B------:R-:W2:Y:S01]  /*1ca50*/  LDCU UR7, c[0x0][0x39c] ;  /* 0x00007380ff0777ac */ /* 0x000ea20008000800 */
[----:B0-----:R-:W-:-:S02]  /*1ca60*/  ISETP.LT.AND P5, PT, R2, UR4, !P0 ;  /* 0x0000000402007c0c */ /* 0x001fc4000c7a1270 */
[----:B------:R-:W-:Y:S01]  /*1ca70*/  LOP3.LUT R2, R0, 0x1dc, RZ, 0xfc, !PT ;  /* 0x000001dc00027812 */ /* 0x000fe200078efcff */
[----:B------:R0:W-:Y:S01]  /*1ca80*/  @P1 STG.E.U8 desc[UR24][R4.64], R13 ;  /* 0x0000000d04001986 */ /* 0x0001e2000c101118 */
[C---:B-----5:R-:W-:Y:S01]  /*1ca90*/  IADD3 R6, P6, PT, R11.reuse, R49, RZ ;  /* 0x000000310b067210 */ /* 0x060fe20007fde0ff */
[----:B------:R-:W5:Y:S01]  /*1caa0*/  LDCU UR4, c[0x0][0x39c] ;  /* 0x00007380ff0477ac */ /* 0x000f620008000800 */
[----:B----4-:R-:W-:Y:S02]  /*1cab0*/  ISETP.LT.AND P1, PT, R2, UR5, !P0 ;  /* 0x0000000502007c0c */ /* 0x010fe4000c721270 */
[----:B------:R-:W-:Y:S01]  /*1cac0*/  LEA.HI.X.SX32 R7, R11, R50, 0x1, P6 ;  /* 0x000000320b077211 */ /* 0x000fe200030f0eff */
[----:B------:R-:W4:Y:S01]  /*1cad0*/  LDCU UR5, c[0x0][0x39c] ;  /* 0x00007380ff0577ac */ /* 0x000f220008000800 */
[----:B-1----:R-:W-:Y:S01]  /*1cae0*/  PRMT R15, R34, 0x7772, RZ ;  /* 0x00007772220f7816 */ /* 0x002fe200000000ff */
[----:B------:R-:W-:Y:S01]  /*1caf0*/  IMAD R11, R48, 0x2, R11 ;  /* 0x00000002300b7824 */ /* 0x000fe200078e020b */
[----:B------:R-:W-:-:S03]  /*1cb00*/  LOP3.LUT R2, R0, 0x1e0, RZ, 0xfc, !PT ;  /* 0x000001e000027812 */ /* 0x000fc600078efcff */
[----:B------:R1:W-:Y:S01]  /*1cb10*/  @P2 STG.E.U8 desc[UR24][R6.64], R15 ;  /* 0x0000000f06002986 */ /* 0x0003e2000c101118 */
[CC--:B0-----:R-:W-:Y:S01]  /*1cb20*/  IADD3 R4, P2, PT, R11.reuse, R49.reuse, RZ ;  /* 0x000000310b047210 */ /* 0x0c1fe20007f5e0ff */
[----:B------:R-:W-:Y:S01]  /*1cb30*/  IMAD R13, R48, 0x2, R11 ;  /* 0x00000002300d7824 */ /* 0x000fe200078e020b */
[----:B---3--:R-:W-:Y:S01]  /*1cb40*/  ISETP.LT.AND P6, PT, R2, UR6, !P0 ;  /* 0x0000000602007c0c */ /* 0x008fe2000c7c1270 */
[----:B------:R-:W0:Y:S01]  /*1cb50*/  LDCU UR6, c[0x0][0x39c] ;  /* 0x00007380ff0677ac */ /* 0x000e220008000800 */
[----:B------:R-:W-:Y:S02]  /*1cb60*/  LEA.HI.X.SX32 R5, R11, R50, 0x1, P2 ;  /* 0x000000320b057211 */ /* 0x000fe400010f0eff */
[----:B------:R-:W-:Y:S02]  /*1cb70*/  IADD3 R8, P2, PT, R13, R49, RZ ;  /* 0x000000310d087210 */ /* 0x000fe40007f5e0ff */
[----:B------:R-:W-:Y:S02]  /*1cb80*/  LOP3.LUT R2, R0, 0x1e2, RZ, 0xfc, !PT ;  /* 0x000001e200027812 */ /* 0x000fe400078efcff */
[----:B------:R-:W-:-:S02]  /*1cb90*/  PRMT R19, R34, 0x7773, RZ ;  /* 0x0000777322137816 */ /* 0x000fc400000000ff */
[-C--:B------:R-:W-:Y:S01]  /*1cba0*/  LEA.HI.X.SX32 R9, R13, R50.reuse, 0x1, P2 ;  /* 0x000000320d097211 */ /* 0x080fe200010f0eff */
[----:B------:R-:W-:Y:S01]  /*1cbb0*/  IMAD R13, R48, 0x2, R13 ;  /* 0x00000002300d7824 */ /* 0x000fe200078e020d */
[----:B----4-:R-:W-:Y:S01]  /*1cbc0*/  ISETP.LT.AND P2, PT, R2, UR5, !P0 ;  /* 0x0000000502007c0c */ /* 0x010fe2000c741270 */
[----:B------:R-:W3:Y:S01]  /*1cbd0*/  LDCU UR5, c[0x0][0x39c] ;  /* 0x00007380ff0577ac */ /* 0x000ee20008000800 */
[----:B------:R-:W-:Y:S01]  /*1cbe0*/  PRMT R17, R35, 0x7770, RZ ;  /* 0x0000777023117816 */ /* 0x000fe200000000ff */
[----:B------:R4:W-:Y:S01]  /*1cbf0*/  @P3 STG.E.U8 desc[UR24][R4.64], R19 ;  /* 0x0000001304003986 */ /* 0x0009e2000c101118 */
[----:B-1----:R-:W-:Y:S01]  /*1cc00*/  IADD3 R6, P3, PT, R13, R49, RZ ;  /* 0x000000310d067210 */ /* 0x002fe20007f7e0ff */
[----:B------:R-:W-:Y:S01]  /*1cc10*/  IMAD R11, R48, 0x2, R13 ;  /* 0x00000002300b7824 */ /* 0x000fe200078e020d */
[----:B------:R-:W-:Y:S01]  /*1cc20*/  PRMT R15, R35, 0x7771, RZ ;  /* 0x00007771230f7816 */ /* 0x000fe200000000ff */
[----:B------:R1:W-:Y:S01]  /*1cc30*/  @P4 STG.E.U8 desc[UR24][R8.64], R17 ;  /* 0x0000001108004986 */ /* 0x0003e2000c101118 */
[----:B------:R-:W-:Y:S01]  /*1cc40*/  LEA.HI.X.SX32 R7, R13, R50, 0x1, P3 ;  /* 0x000000320d077211 */ /* 0x000fe200018f0eff */
[----:B------:R-:W-:Y:S01]  /*1cc50*/  IMAD R2, R21, R48, RZ ;  /* 0x0000003015027224 */ /* 0x000fe200078e02ff */
[----:B------:R-:W-:-:S02]  /*1cc60*/  LOP3.LUT R10, R0, 0x1e4, RZ, 0xfc, !PT ;  /* 0x000001e4000a7812 */ /* 0x000fc400078efcff */
[----:B------:R-:W-:Y:S02]  /*1cc70*/  PRMT R13, R35, 0x7773, RZ ;  /* 0x00007773230d7816 */ /* 0x000fe400000000ff */
[----:B----4-:R-:W-:Y:S01]  /*1cc80*/  IADD3 R4, P4, PT, R11, R49, RZ ;  /* 0x000000310b047210 */ /* 0x010fe20007f9e0ff */
[----:B------:R4:W-:Y:S01]  /*1cc90*/  @P5 STG.E.U8 desc[UR24][R6.64], R15 ;  /* 0x0000000f06005986 */ /* 0x0009e2000c101118 */
[----:B------:R-:W-:Y:S02]  /*1cca0*/  PRMT R35, R35, 0x7772, RZ ;  /* 0x0000777223237816 */ /* 0x000fe400000000ff */
[----:B------:R-:W-:Y:S01]  /*1ccb0*/  LEA.HI.X.SX32 R5, R11, R50, 0x1, P4 ;  /* 0x000000320b057211 */ /* 0x000fe200020f0eff */
[----:B------:R-:W-:Y:S01]  /*1ccc0*/  IMAD R11, R48, 0x4, R11 ;  /* 0x00000004300b7824 */ /* 0x000fe200078e020b */
[----:B-----5:R-:W-:Y:S01]  /*1ccd0*/  ISETP.LT.AND P3, PT, R21, UR4, !P0 ;  /* 0x0000000415007c0c */ /* 0x020fe2000c761270 */
[----:B------:R-:W5:Y:S01]  /*1cce0*/  LDCU UR4, c[0x0][0x39c] ;  /* 0x00007380ff0477ac */ /* 0x000f620008000800 */
[----:B0-----:R-:W-:-:S02]  /*1ccf0*/  ISETP.LT.AND P5, PT, R10, UR6, !P0 ;  /* 0x000000060a007c0c */ /* 0x001fc4000c7a1270 */
[-C--:B-1----:R-:W-:Y:S01]  /*1cd00*/  IADD3 R8, P4, PT, R2, R49.reuse, RZ ;  /* 0x0000003102087210 */ /* 0x082fe20007f9e0ff */
[----:B------:R0:W-:Y:S01]  /*1cd10*/  @P1 STG.E.U8 desc[UR24][R4.64], R35 ;  /* 0x0000002304001986 */ /* 0x0001e2000c101118 */
[----:B------:R-:W-:Y:S01]  /*1cd20*/  LOP3.LUT R10, R0, 0x1e6, RZ, 0xfc, !PT ;  /* 0x000001e6000a7812 */ /* 0x000fe200078efcff */
[----:B------:R-:W1:Y:S01]  /*1cd30*/  LDCU UR6, c[0x0][0x39c] ;  /* 0x00007380ff0677ac */ /* 0x000e620008000800 */
[----:B------:R-:W-:Y:S02]  /*1cd40*/  LEA.HI.X.SX32 R9, R2, R50, 0x1, P4 ;  /* 0x0000003202097211 */ /* 0x000fe400020f0eff */
[----:B---3--:R-:W-:Y:S01]  /*1cd50*/  ISETP.LT.AND P1, PT, R10, UR5, !P0 ;  /* 0x000000050a007c0c */ /* 0x008fe2000c721270 */
[----:B------:R-:W3:Y:S01]  /*1cd60*/  LDCU UR5, c[0x0][0x39c] ;  /* 0x00007380ff0577ac */ /* 0x000ee20008000800 */
[----:B----4-:R-:W-:-:S04]  /*1cd70*/  IADD3 R6, P4, PT, R11, R49, RZ ;  /* 0x000000310b067210 */ /* 0x010fc80007f9e0ff */
[----:B------:R-:W-:Y:S01]  /*1cd80*/  LEA.HI.X.SX32 R7, R11, R50, 0x1, P4 ;  /* 0x000000320b077211 */ /* 0x000fe200020f0eff */
[----:B------:R-:W-:Y:S01]  /*1cd90*/  IMAD R11, R48, 0x2, R11 ;  /* 0x00000002300b7824 */ /* 0x000fe200078e020b */
[----:B------:R4:W-:Y:S01]  /*1cda0*/  @P3 STG.E.U8 desc[UR24][R8.64], R13 ;  /* 0x0000000d08003986 */ /* 0x0009e2000c101118 */
[----:B------:R-:W-:Y:S02]  /*1cdb0*/  PRMT R15, R160, 0x7770, RZ ;  /* 0x00007770a00f7816 */ /* 0x000fe400000000ff */
[----:B------:R-:W-:Y:S02]  /*1cdc0*/  LOP3.LUT R2, R0, 0x1e8, RZ, 0xfc, !PT ;  /* 0x000001e800027812 */ /* 0x000fe400078efcff */
[----:B0-----:R-:W-:Y:S01]  /*1cdd0*/  IADD3 R4, P4, PT, R11, R49, RZ ;  /* 0x000000310b047210 */ /* 0x001fe20007f9e0ff */
[----:B------:R0:W-:Y:S01]  /*1cde0*/  @P6 STG.E.U8 desc[UR24][R6.64], R15 ;  /* 0x0000000f06006986 */ /* 0x0001e2000c101118 */
[----:B-----5:R-:W-:Y:S01]  /*1cdf0*/  ISETP.LT.AND P3, PT, R2, UR4, !P0 ;  /* 0x0000000402007c0c */ /* 0x020fe2000c761270 */
[----:B------:R-:W5:Y:S01]  /*1ce00*/  LDCU UR4, c[0x0][0x39c] ;  /* 0x00007380ff0477ac */ /* 0x000f620008000800 */
[----:B----4-:R-:W-:Y:S01]  /*1ce10*/  IMAD R13, R48, 0x2, R11 ;  /* 0x00000002300d7824 */ /* 0x010fe200078e020b */
[----:B------:R-:W-:-:S04]  /*1ce20*/  LOP3.LUT R2, R0, 0x1ea, RZ, 0xfc, !PT ;  /* 0x000001ea00027812 */ /* 0x000fc800078efcff */
[----:B------:R-:W-:Y:S02]  /*1ce30*/  IADD3 R8, P6, PT, R13, R49, RZ ;  /* 0x000000310d087210 */ /* 0x000fe40007fde0ff */
[-C--:B------:R-:W-:Y:S02]  /*1ce40*/  LEA.HI.X.SX32 R5, R11, R50.reuse, 0x1, P4 ;  /* 0x000000320b057211 */ /* 0x080fe400020f0eff */
[----:B------:R-:W-:Y:S01]  /*1ce50*/  LEA.HI.X.SX32 R9, R13, R50, 0x1, P6 ;  /* 0x000000320d097211 */ /* 0x000fe200030f0eff */
[----:B------:R-:W-:Y:S01]  /*1ce60*/  IMAD R13, R48, 0x2, R13 ;  /* 0x00000002300d7824 */ /* 0x000fe200078e020d */
[----:B---3--:R-:W-:Y:S01]  /*1ce70*/  ISETP.LT.AND P4, PT, R2, UR5, !P0 ;  /* 0x0000000502007c0c */ /* 0x008fe2000c781270 */
[----:B------:R-:W3:Y:S01]  /*1ce80*/  LDCU UR5, c[0x0][0x39c] ;  /* 0x00007380ff0577ac */ /* 0x000ee20008000800 */
[----:B------:R-:W-:Y:S01]  /*1ce90*/  PRMT R17, R160, 0x7771, RZ ;  /* 0x00007771a0117816 */ /* 0x000fe200000000ff */
[----:B------:R-:W-:Y:S01]  /*1cea0*/  IMAD R11, R48, 0x2, R13 ;  /* 0x00000002300b7824 */ /* 0x000fe200078e020d */
[----:B------:R-:W-:-:S02]  /*1ceb0*/  LOP3.LUT R2, R0, 0x1ec, RZ, 0xfc, !PT ;  /* 0x000001ec00027812 */ /* 0x000fc400078efcff */
[CC--:B0-----:R-:W-:Y:S01]  /*1cec0*/  IADD3 R6, P6, PT, R13.reuse, R49.reuse, RZ ;  /* 0x000000310d067210 */ /* 0x0c1fe20007fde0ff */
[----:B------:R0:W-:Y:S01]  /*1ced0*/  @P2 STG.E.U8 desc[UR24][R4.64], R17 ;  /* 0x0000001104002986 */ /* 0x0001e2000c101118 */
[----:B------:R-:W-:Y:S02]  /*1cee0*/  PRMT R15, R160, 0x7772, RZ ;  /* 0x00007772a00f7816 */ /* 0x000fe400000000ff */
[----:B-1----:R-:W-:Y:S01]  /*1cef0*/  ISETP.LT.AND P2, PT, R2, UR6, !P0 ;  /* 0x0000000602007c0c */ /* 0x002fe2000c741270 */
[----:B------:R-:W1:Y:S01]  /*1cf00*/  LDCU UR6, c[0x0][0x39c] ;  /* 0x00007380ff0677ac */ /* 0x000e620008000800 */
[----:B------:R-:W-:Y:S02]  /*1cf10*/  LEA.HI.X.SX32 R7, R13, R50, 0x1, P6 ;  /* 0x000000320d077211 */ /* 0x000fe400030f0eff */
[----:B------:R-:W-:Y:S01]  /*1cf20*/  LOP3.LUT R2, R0, 0x1f0, RZ, 0xfc, !PT ;  /* 0x000001f000027812 */ /* 0x000fe200078efcff */
[----:B------:R4:W-:Y:S01]  /*1cf30*/  @P5 STG.E.U8 desc[UR24][R8.64], R15 ;  /* 0x0000000f08005986 */ /* 0x0009e2000c101118 */
[----:B0-----:R-:W-:-:S02]  /*1cf40*/  IADD3 R4, P6, PT, R11, R49, RZ ;  /* 0x000000310b047210 */ /* 0x001fc40007fde0ff */
[----:B------:R-:W-:Y:S02]  /*1cf50*/  PRMT R17, R160, 0x7773, RZ ;  /* 0x00007773a0117816 */ /* 0x000fe400000000ff */
[----:B--2---:R-:W-:Y:S02]  /*1cf60*/  ISETP.LT.AND P5, PT, R2, UR7, !P0 ;  /* 0x0000000702007c0c */ /* 0x004fe4000c7a1270 */
[----:B------:R-:W-:Y:S01]  /*1cf70*/  LEA.HI.X.SX32 R5, R11, R50, 0x1, P6 ;  /* 0x000000320b057211 */ /* 0x000fe200030f0eff */
[----:B------:R-:W-:Y:S01]  /*1cf80*/  IMAD R11, R48, 0x2, R11 ;  /* 0x00000002300b7824 */ /* 0x000fe200078e020b */
[----:B----4-:R-:W-:Y:S02]  /*1cf90*/  PRMT R15, R161, 0x7770, RZ ;  /* 0x00007770a10f7816 */ /* 0x010fe400000000ff */
[----:B------:R-:W-:Y:S01]  /*1cfa0*/  LOP3.LUT R2, R0, 0x1f2, RZ, 0xfc, !PT ;  /* 0x000001f200027812 */ /* 0x000fe200078efcff */
[----:B------:R0:W-:Y:S01]  /*1cfb0*/  @P1 STG.E.U8 desc[UR24][R6.64], R17 ;  /* 0x0000001106001986 */ /* 0x0001e2000c101118 */
[----:B------:R-:W-:-:S02]  /*1cfc0*/  IMAD R13, R48, 0x2, R11 ;  /* 0x00000002300d7824 */ /* 0x000fc400078e020b */
[----:B---3--:R-:W-:Y:S01]  /*1cfd0*/  ISETP.LT.AND P1, PT, R2, UR5, !P0 ;  /* 0x0000000502007c0c */ /* 0x008fe2000c721270 */
[----:B------:R2:W-:Y:S01]  /*1cfe0*/  @P3 STG.E.U8 desc[UR24][R4.64], R15 ;  /* 0x0000000f04003986 */ /* 0x0005e2000c101118 */
[----:B------:R-:W3:Y:S01]  /*1cff0*/  LDCU UR5, c[0x0][0x39c] ;  /* 0x00007380ff0577ac */ /* 0x000ee20008000800 */
[----:B------:R-:W-:Y:S01]  /*1d000*/  IADD3 R8, P3, PT, R11, R49, RZ ;  /* 0x000000310b087210 */ /* 0x000fe20007f7e0ff */
[----:B------:R-:W-:-:S03]  /*1d010*/  VIADD R19, R3, 0x1ee ;  /* 0x000001ee03137836 */ /* 0x000fc60000000000 */
[----:B------:R-:W-:Y:S01]  /*1d020*/  LEA.HI.X.SX32 R9, R11, R50, 0x1, P3 ;  /* 0x000000320b097211 */ /* 0x000fe200018f0eff */
[----:B------:R-:W-:Y:S01]  /*1d030*/  IMAD R2, R19, R48, RZ ;  /* 0x0000003013027224 */ /* 0x000fe200078e02ff */
[----:B0-----:R-:W-:Y:S02]  /*1d040*/  IADD3 R6, P6, PT, R13, R49, RZ ;  /* 0x000000310d067210 */ /* 0x001fe40007fde0ff */
[----:B-----5:R-:W-:Y:S01]  /*1d050*/  ISETP.LT.AND P3, PT, R19, UR4, !P0 ;  /* 0x0000000413007c0c */ /* 0x020fe2000c761270 */
[----:B------:R-:W0:Y:S01]  /*1d060*/  LDCU UR4, c[0x0][0x39c] ;  /* 0x00007380ff0477ac */ /* 0x000e220008000800 */
[----:B------:R-:W-:Y:S02]  /*1d070*/  PRMT R11, R161, 0x7771, RZ ;  /* 0x00007771a10b7816 */ /* 0x000fe400000000ff */
[----:B------:R-:W-:Y:S01]  /*1d080*/  LEA.HI.X.SX32 R7, R13, R50, 0x1, P6 ;  /* 0x000000320d077211 */ /* 0x000fe200030f0eff */
[----:B------:R-:W-:Y:S01]  /*1d090*/  IMAD R13, R48, 0x4, R13 ;  /* 0x00000004300d7824 */ /* 0x000fe200078e020d */
[----:B------:R-:W-:-:S02]  /*1d0a0*/  LOP3.LUT R10, R0, 0x1f4, RZ, 0xfc, !PT ;  /* 0x000001f4000a7812 */ /* 0x000fc400078efcff */
[-C--:B--2---:R-:W-:Y:S01]  /*1d0b0*/  IADD3 R4, P6, PT, R2, R49.reuse, RZ ;  /* 0x0000003102047210 */ /* 0x084fe20007fde0ff */
[----:B------:R2:W-:Y:S01]  /*1d0c0*/  @P4 STG.E.U8 desc[UR24][R8.64], R11 ;  /* 0x0000000b08004986 */ /* 0x0005e2000c101118 */
[C---:B------:R-:W-:Y:S01]  /*1d0d0*/  PRMT R19, R161.reuse, 0x7772, RZ ;  /* 0x00007772a1137816 */ /* 0x040fe200000000ff */
[----:B------:R-:W-:Y:S01]  /*1d0e0*/  IMAD R15, R48, 0x2, R13 ;  /* 0x00000002300f7824 */ /* 0x000fe200078e020d */
[----:B-1----:R-:W-:Y:S01]  /*1d0f0*/  ISETP.LT.AND P4, PT, R10, UR6, !P0 ;  /* 0x000000060a007c0c */ /* 0x002fe2000c781270 */
[----:B------:R-:W1:Y:S01]  /*1d100*/  LDCU UR6, c[0x0][0x39c] ;  /* 0x00007380ff0677ac */ /* 0x000e620008000800 */
[----:B------:R-:W-:Y:S02]  /*1d110*/  LEA.HI.X.SX32 R5, R2, R50, 0x1, P6 ;  /* 0x0000003202057211 */ /* 0x000fe400030f0eff */
[----:B------:R-:W-:Y:S02]  /*1d120*/  PRMT R161, R161, 0x7773, RZ ;  /* 0x00007773a1a17816 */ /* 0x000fe400000000ff */
[----:B------:R-:W-:Y:S01]  /*1d130*/  LOP3.LUT R10, R0, 0x1f6, RZ, 0xfc, !PT ;  /* 0x000001f6000a7812 */ /* 0x000fe200078efcff */
[----:B------:R-:W-:Y:S03]  /*1d140*/  @P2 STG.E.U8 desc[UR24][R6.64], R19 ;  /* 0x0000001306002986 */ /* 0x000fe6000c101118 */
[----:B---3--:R-:W-:Y:S01]  /*1d150*/  ISETP.LT.AND P2, PT, R10, UR5, !P0 ;  /* 0x000000050a007c0c */ /* 0x008fe2000c741270 */
[----:B------:R3:W-:Y:S01]  /*1d160*/  @P3 STG.E.U8 desc[UR24][R4.64], R161 ;  /* 0x000000a104003986 */ /* 0x0007e2000c101118 */
[-C--:B--2---:R-:W-:Y:S01]  /*1d170*/  IADD3 R8, P3, PT, R13, R49.reuse, RZ ;  /* 0x000000310d087210 */ /* 0x084fe20007f7e0ff */
[----:B------:R-:W2:Y:S01]  /*1d180*/  LDCU UR5, c[0x0][0x39c] ;  /* 0x00007380ff0577ac */ /* 0x000ea20008000800 */
[----:B------:R-:W-:-:S02]  /*1d190*/  IADD3 R10, P6, PT, R15, R49, RZ ;  /* 0x000000310f0a7210 */ /* 0x000fc40007fde0ff */
[----:B------:R-:W-:Y:S02]  /*1d1a0*/  LOP3.LUT R2, R0, 0x1f8, RZ, 0xfc, !PT ;  /* 0x000001f800027812 */ /* 0x000fe400078efcff */
[-C--:B------:R-:W-:Y:S02]  /*1d1b0*/  LEA.HI.X.SX32 R9, R13, R50.reuse, 0x1, P3 ;  /* 0x000000320d097211 */ /* 0x080fe400018f0eff */
[----:B------:R-:W-:Y:S02]  /*1d1c0*/  PRMT R17, R162, 0x7770, RZ ;  /* 0x00007770a2117816 */ /* 0x000fe400000000ff */
[-C--:B------:R-:W-:Y:S01]  /*1d1d0*/  LEA.HI.X.SX32 R11, R15, R50.reuse, 0x1, P6 ;  /* 0x000000320f0b7211 */ /* 0x080fe200030f0eff */
[----:B------:R-:W-:Y:S01]  /*1d1e0*/  IMAD R15, R48, 0x2, R15 ;  /* 0x00000002300f7824 */ /* 0x000fe200078e020f */
[----:B0-----:R-:W-:Y:S01]  /*1d1f0*/  ISETP.LT.AND P3, PT, R2, UR4, !P0 ;  /* 0x0000000402007c0c */ /* 0x001fe2000c761270 */
[----:B------:R-:W0:Y:S01]  /*1d200*/  LDCU UR4, c[0x0][0x39c] ;  /* 0x00007380ff0477ac */ /* 0x000e220008000800 */
[----:B------:R-:W-:Y:S01]  /*1d210*/  PRMT R13, R162, 0x7771, RZ ;  /* 0x00007771a20d7816 */ /* 0x000fe200000000ff */
[----:B------:R-:W-:Y:S01]  /*1d220*/  @P5 STG.E.U8 desc[UR24][R8.64], R17 ;  /* 0x0000001108005986 */ /* 0x000fe2000c101118 */
[C---:B---3--:R-:W-:Y:S01]  /*1d230*/  IMAD R5, R48.reuse, 0x2, R15 ;  /* 0x0000000230057824 */ /* 0x048fe200078e020f */
[----:B------:R-:W-:Y:S01]  /*1d240*/  IADD3 R2, P5, PT, R15, R49, RZ ;  /* 0x000000310f027210 */ /* 0x000fe20007fbe0ff */
[----:B------:R-:W-:Y:S01]  /*1d250*/  VIADD R19, R3, 0x1fe ;  /* 0x000001fe03137836 */ /* 0x000fe20000000000 */
[----:B------:R3:W-:Y:S01]  /*1d260*/  @P1 STG.E.U8 desc[UR24][R10.64], R13 ;  /* 0x0000000d0a001986 */ /* 0x0007e2000c101118 */
[----:B------:R-:W-:Y:S01]  /*1d270*/  IMAD R7, R48, 0x2, R5 ;  /* 0x0000000230077824 */ /* 0x000fe200078e0205 */
[----:B------:R-:W-:-:S02]  /*1d280*/  LEA.HI.X.SX32 R3, R15, R50, 0x1, P5 ;  /* 0x000000320f037211 */ /* 0x000fc400028f0eff */
[-C--:B------:R-:W-:Y:S02]  /*1d290*/  IADD3 R4, P5, PT, R5, R49.reuse, RZ ;  /* 0x0000003105047210 */ /* 0x080fe40007fbe0ff */
[-C--:B------:R-:W-:Y:S02]  /*1d2a0*/  IADD3 R6, P6, PT, R7, R49.reuse, RZ ;  /* 0x0000003107067210 */ /* 0x080fe40007fde0ff */
[----:B------:R-:W-:Y:S01]  /*1d2b0*/  LEA.HI.X.SX32 R5, R5, R50, 0x1, P5 ;  /* 0x0000003205057211 */ /* 0x000fe200028f0eff */
[----:B---3--:R-:W-:Y:S01]  /*1d2c0*/  IMAD R11, R19, R48, RZ ;  /* 0x00000030130b7224 */ /* 0x008fe200078e02ff */
[----:B------:R-:W-:Y:S01]  /*1d2d0*/  LOP3.LUT R14, R0, 0x1fa, RZ, 0xfc, !PT ;  /* 0x000001fa000e7812 */ /* 0x000fe200078efcff */
[----:B------:R-:W-:Y:S01]  /*1d2e0*/  IMAD R9, R48, 0x2, R7 ;  /* 0x0000000230097824 */ /* 0x000fe200078e0207 */
[----:B------:R-:W-:Y:S02]  /*1d2f0*/  LOP3.LUT R0, R0, 0x1fc, RZ, 0xfc, !PT ;  /* 0x000001fc00007812 */ /* 0x000fe400078efcff */
[----:B------:R-:W-:Y:S01]  /*1d300*/  IADD3 R12, P5, PT, R11, R49, RZ ;  /* 0x000000310b0c7210 */ /* 0x000fe20007fbe0ff */
[----:B------:R-:W-:Y:S01]  /*1d310*/  IMAD R48, R48, 0x2, R9 ;  /* 0x0000000230307824 */ /* 0x000fe200078e0209 */
[----:B------:R-:W-:-:S02]  /*1d320*/  LEA.HI.X.SX32 R7, R7, R50, 0x1, P6 ;  /* 0x0000003207077211 */ /* 0x000fc400030f0eff */
[-C--:B------:R-:W-:Y:S02]  /*1d330*/  LEA.HI.X.SX32 R13, R11, R50.reuse, 0x1, P5 ;  /* 0x000000320b0d7211 */ /* 0x080fe400028f0eff */
[----:B-1----:R-:W-:Y:S02]  /*1d340*/  ISETP.LT.AND P1, PT, R19, UR6, !P0 ;  /* 0x0000000613007c0c */ /* 0x002fe4000c721270 */
[C---:B------:R-:W-:Y:S02]  /*1d350*/  IADD3 R8, P6, PT, R9.reuse, R49, RZ ;  /* 0x0000003109087210 */ /* 0x040fe40007fde0ff */
[----:B0-----:R-:W-:Y:S02]  /*1d360*/  ISETP.LT.AND P5, PT, R14, UR4, !P0 ;  /* 0x000000040e007c0c */ /* 0x001fe4000c7a1270 */
[----:B--2---:R-:W-:Y:S02]  /*1d370*/  ISETP.LT.AND P0, PT, R0, UR5, !P0 ;  /* 0x0000000500007c0c */ /* 0x004fe4000c701270 */
[----:B------:R-:W-:-:S02]  /*1d380*/  LEA.HI.X.SX32 R9, R9, R50, 0x1, P6 ;  /* 0x0000003209097211 */ /* 0x000fc400030f0eff */
[----:B------:R-:W-:Y:S02]  /*1d390*/  IADD3 R10, P6, PT, R48, R49, RZ ;  /* 0x00000031300a7210 */ /* 0x000fe40007fde0ff */
[C---:B------:R-:W-:Y:S02]  /*1d3a0*/  PRMT R23, R162.reuse, 0x7772, RZ ;  /* 0x00007772a2177816 */ /* 0x040fe400000000ff */
[----:B------:R-:W-:Y:S02]  /*1d3b0*/  PRMT R21, R162, 0x7773, RZ ;  /* 0x00007773a2157816 */ /* 0x000fe400000000ff */
[C---:B------:R-:W-:Y:S02]  /*1d3c0*/  PRMT R15, R163.reuse, 0x7773, RZ ;  /* 0x00007773a30f7816 */ /* 0x040fe400000000ff */
[C---:B------:R-:W-:Y:S02]  /*1d3d0*/  PRMT R17, R163.reuse, 0x7772, RZ ;  /* 0x00007772a3117816 */ /* 0x040fe400000000ff */
[----:B------:R-:W-:-:S02]  /*1d3e0*/  PRMT R19, R163, 0x7771, RZ ;  /* 0x00007771a3137816 */ /* 0x000fc400000000ff */
[----:B------:R-:W-:Y:S01]  /*1d3f0*/  PRMT R163, R163, 0x7770, RZ ;  /* 0x00007770a3a37816 */ /* 0x000fe200000000ff */
[----:B------:R0:W-:Y:S01]  /*1d400*/  @P4 STG.E.U8 desc[UR24][R2.64], R23 ;  /* 0x0000001702004986 */ /* 0x0001e2000c101118 */
[----:B------:R-:W-:-:S03]  /*1d410*/  LEA.HI.X.SX32 R11, R48, R50, 0x1, P6 ;  /* 0x00000032300b7211 */ /* 0x000fc600030f0eff */
[----:B------:R0:W-:Y:S04]  /*1d420*/  @P2 STG.E.U8 desc[UR24][R4.64], R21 ;  /* 0x0000001504002986 */ /* 0x0001e8000c101118 */
[----:B------:R0:W-:Y:S04]  /*1d430*/  @P3 STG.E.U8 desc[UR24][R6.64], R163 ;  /* 0x000000a306003986 */ /* 0x0001e8000c101118 */
[----:B------:R0:W-:Y:S04]  /*1d440*/  @P5 STG.E.U8 desc[UR24][R8.64], R19 ;  /* 0x0000001308005986 */ /* 0x0001e8000c101118 */
[----:B------:R0:W-:Y:S04]  /*1d450*/  @P0 STG.E.U8 desc[UR24][R10.64], R17 ;  /* 0x000000110a000986 */ /* 0x0001e8000c101118 */
[----:B------:R0:W-:Y:S01]  /*1d460*/  @P1 STG.E.U8 desc[UR24][R12.64], R15 ;  /* 0x0000000f0c001986 */ /* 0x0001e2000c101118 */
[----:B------:R-:W-:Y:S06]  /*1d470*/  BAR.SYNC.DEFER_BLOCKING 0x0 ;  /* 0x0000000000007b1d */ /* 0x000fec0000010000 */
[----:B------:R-:W-:Y:S05]  /*1d480*/  BRA.U UP0, `(.L_x_13) ;  /* 0x0000000100a07547 */ /* 0x000fea000b800000 */
[----:B------:R-:W1:Y:S01]  /*1d490*/  S2UR UR5, SR_CgaCtaId ;  /* 0x00000000000579c3 */ /* 0x000e620000008800 */
[----:B------:R-:W-:Y:S01]  /*1d4a0*/  NOP ;  /* 0x0000000000007918 */ /* 0x000fe20000000000 */
[----:B------:R-:W-:Y:S01]  /*1d4b0*/  UMOV UR4, 0x50 ;  /* 0x0000005000047882 */ /* 0x000fe20000000000 */
[----:B------:R-:W-:Y:S02]  /*1d4c0*/  IMAD.U32 R0, RZ, RZ, UR10 ;  /* 0x0000000aff007e24 */ /* 0x000fe4000f8e00ff */
[----:B0-----:R-:W-:Y:S02]  /*1d4d0*/  IMAD.MOV.U32 R3, RZ, RZ, 0xff ;  /* 0x000000ffff037424 */ /* 0x001fe400078e00ff */
[----:B------:R-:W-:Y:S01]  /*1d4e0*/  IMAD.MOV.U32 R7, RZ, RZ, 0x1 ;  /* 0x00000001ff077424 */ /* 0x000fe200078e00ff */
[----:B------:R-:W-:-:S04]  /*1d4f0*/  LOP3.LUT R0, R0, 0xffff, RZ, 0xc0, !PT ;  /* 0x0000ffff00007812 */ /* 0x000fc800078ec0ff */
[----:B------:R-:W-:-:S05]  /*1d500*/  SHF.R.U32.HI R0, RZ, 0x5, R0 ;  /* 0x00000005ff007819 */ /* 0x000fca0000011600 */
[----:B------:R-:W-:Y:S01]  /*1d510*/  VIADD R2, R0, 0x10 ;  /* 0x0000001000027836 */ /* 0x000fe20000000000 */
[----:B------:R-:W-:Y:S01]  /*1d520*/  SHF.L.U32 R0, R3, R0, RZ ;  /* 0x0000000003007219 */ /* 0x000fe200000006ff */
[----:B-1----:R-:W-:-:S03]  /*1d530*/  ULEA UR6, UR5, UR4, 0x18 ;  /* 0x0000000405067291 */ /* 0x002fc6000f8ec0ff */
[----:B------:R-:W-:-:S04]  /*1d540*/  SHF.L.U32 R3, R7, R2, RZ ;  /* 0x0000000207037219 */ /* 0x000fc800000006ff */
[----:B------:R-:W-:Y:S02]  /*1d550*/  LOP3.LUT R0, R3, R0, RZ, 0xfc, !PT ;  /* 0x0000000003007212 */ /* 0x000fe400078efcff */
[----:B------:R-:W0:Y:S02]  /*1d560*/  LDS R5, [UR6] ;  /* 0x00000006ff057984 */ /* 0x000e240008000800 */
[C---:B------:R-:W-:Y:S02]  /*1d570*/  LOP3.LUT R2, R0.reuse, 0xffff, RZ, 0xc0, !PT ;  /* 0x0000ffff00027812 */ /* 0x040fe400078ec0ff */
[----:B0-----:R-:W-:-:S04]  /*1d580*/  LOP3.LUT R3, R0, 0xffff, R5, 0x80, !PT ;  /* 0x0000ffff00037812 */ /* 0x001fc800078e8005 */
[----:B------:R-:W-:-:S13]  /*1d590*/  ISETP.NE.AND P0, PT, R3, R2, PT ;  /* 0x000000020300720c */ /* 0x000fda0003f05270 */
[----:B------:R-:W-:Y:S05]  /*1d5a0*/  @P0 BRA `(.L_x_14) ;  /* 0x0000000000500947 */ /* 0x000fea0003800000 */
[----:B------:R-:W-:Y:S02]  /*1d5b0*/  SHF.R.U32.HI R5, RZ, 0x10, R5 ;  /* 0x00000010ff057819 */ /* 0x000fe40000011605 */
[----:B------:R-:W-:-:S04]  /*1d5c0*/  SHF.R.U32.HI R2, RZ, 0x10, R0 ;  /* 0x00000010ff027819 */ /* 0x000fc80000011600 */
[----:B------:R-:W-:-:S04]  /*1d5d0*/  LOP3.LUT R5, R5, R2, RZ, 0xc0, !PT ;  /* 0x0000000205057212 */ /* 0x000fc800078ec0ff */
[----:B------:R-:W-:-:S13]  /*1d5e0*/  ISETP.NE.AND P0, PT, R5, R2, PT ;  /* 0x000000020500720c */ /* 0x000fda0003f05270 */
[----:B------:R-:W-:Y:S05]  /*1d5f0*/  @P0 BRA `(.L_x_15) ;  /* 0x0000000000300947 */ /* 0x000fea0003800000 */
[----:B------:R-:W-:Y:S01]  /*1d600*/  R2UR UR4, R0 ;  /* 0x00000000000472ca */ /* 0x000fe200000e0000 */
[----:B------:R-:W-:Y:S01]  /*1d610*/  VOTEU.ANY UR5, UPT, PT ;  /* 0x0000000000057886 */ /* 0x000fe200038e0100 */
[----:B------:R-:W0:Y:S01]  /*1d620*/  S2R R0, SR_LANEID ;  /* 0x0000000000007919 */ /* 0x000e220000000000 */
[----:B------:R-:W-:-:S10]  /*1d630*/  UFLO.U32 UR5, UR5 ;  /* 0x00000005000572bd */ /* 0x000fd400080e0000 */
[----:B------:R-:W-:-:S06]  /*1d640*/  ULOP3.LUT UR4, URZ, UR4, URZ, 0x33, !UPT ;  /* 0x00000004ff047292 */ /* 0x000fcc000f8e33ff */
[----:B------:R-:W-:-:S04]  /*1d650*/  IMAD.U32 R2, RZ, RZ, UR4 ;  /* 0x00000004ff027e24 */ /* 0x000fc8000f8e00ff */
[----:B------:R-:W1:Y:S02]  /*1d660*/  REDUX UR7, R2 ;  /* 0x00000000020773c4 */ /* 0x000e640000000000 */
[----:B------:R2:W-:Y:S01]  /*1d670*/  UTCATOMSWS.AND URZ, UR4 ;  /* 0x0000000400ff79e3 */ /* 0x0005e20008000000 */
[----:B0-----:R-:W-:Y:S01]  /*1d680*/  ISETP.EQ.U32.AND P0, PT, R0, UR5, PT ;  /* 0x0000000500007c0c */ /* 0x001fe2000bf02070 */
[----:B-1----:R-:W-:-:S12]  /*1d690*/  IMAD.U32 R0, RZ, RZ, UR7 ;  /* 0x00000007ff007e24 */ /* 0x002fd8000f8e00ff */
[----:B------:R2:W-:Y:S01]  /*1d6a0*/  @P0 ATOMS.AND RZ, [UR6], R0 ;  /* 0x00000000ffff098c */ /* 0x0005e2000a800006 */
[----:B------:R-:W-:Y:S05]  /*1d6b0*/  BRA `(.L_x_13) ;  /* 0x0000000000147947 */ /* 0x000fea0003800000 */
.L_x_15:
[----:B------:R-:W-:-:S07]  /*1d6c0*/  MOV R2, 0x1d6e0 ;  /* 0x0001d6e000027802 */ /* 0x000fce0000000f00 */
[----:B------:R-:W-:Y:S05]  /*1d6d0*/  CALL.REL.NOINC `($__internal_0_$__cuda_sm10x_tcgen05_guardrail_trap_col_being_dealloced_not_returned_by_alloc) ;  /* 0x00000000002c7944 */ /* 0x000fea0003c00000 */
[----:B------:R-:W-:Y:S05]  /*1d6e0*/  BRA `(.L_x_13) ;  /* 0x0000000000087947 */ /* 0x000fea0003800000 */
.L_x_14:
[----:B------:R-:W-:-:S07]  /*1d6f0*/  MOV R2, 0x1d710 ;  /* 0x0001d71000027802 */ /* 0x000fce0000000f00 */
[----:B------:R-:W-:Y:S05]  /*1d700*/  CALL.REL.NOINC `($__internal_2_$__cuda_sm10x_tcgen05_guardrail_trap_unallocated_columns_being_dealloced) ;  /* 0x0000000000387944 */ /* 0x000fea0003c00000 */
.L_x_13:
[----:B------:R-:W-:Y:S01]  /*1d710*/  NOP ;  /* 0x0000000000007918 */ /* 0x000fe20000000000 */
[----:B--2---:R-:W-:Y:S05]  /*1d720*/  EXIT ;  /* 0x000000000000794d */ /* 0x004fea0003800000 */
.L_x_8:
[----:B------:R-:W0:Y:S02]  /*1d730*/  SYNCS.PHASECHK.TRANS64.TRYWAIT P3, [UR13], R126 ;  /* 0x0000007eff0075a7 */ /* 0x000e24000806110d */
[----:B0-----:R-:W-:Y:S05]  /*1d740*/  @!P3 BRA `(.L_x_8) ;  /* 0xfffffffc00f8b947 */ /* 0x001fea000383ffff */
[----:B------:R-:W-:Y:S05]  /*1d750*/  BRA `(.L_x_16) ;  /* 0xffffff1400107947 */ /* 0x000fea000383ffff */
.L_x_12:
[----:B------:R-:W0:Y:S02]  /*1d760*/  SYNCS.PHASECHK.TRANS64.TRYWAIT P0, [UR13], R3 ;  /* 0x00000003ff0075a7 */ /* 0x000e24000800110d */
[----:B0-----:R-:W-:Y:S05]  /*1d770*/  @!P0 BRA `(.L_x_12) ;  /* 0xfffffffc00f88947 */ /* 0x001fea000383ffff */
[----:B------:R-:W-:Y:S05]  /*1d780*/  BRA `(.L_x_11) ;  /* 0xffffff4c00087947 */ /* 0x000fea000383ffff */
        .weak           $__internal_0_$__cuda_sm10x_tcgen05_guardrail_trap_col_being_dealloced_not_returned_by_alloc
        .type           $__internal_0_$__cuda_sm10x_tcgen05_guardrail_trap_col_being_dealloced_not_returned_by_alloc,@function
        .size           $__internal_0_$__cuda_sm10x_tcgen05_guardrail_trap_col_being_dealloced_not_returned_by_alloc,($__internal_1_$__cuda_sm10x_tcgen05_guardrail_trap_phase_invalid_during_alloc - $__internal_0_$__cuda_sm10x_tcgen05_guardrail_trap_col_being_dealloced_not_returned_by_alloc)
$__internal_0_$__cuda_sm10x_tcgen05_guardrail_trap_col_being_dealloced_not_returned_by_alloc:
[----:B------:R-:W-:Y:S05]  /*1d790*/  BPT.TRAP 0x1 ;  /* 0x000000040000795c */ /* 0x000fea0000300000 */
[----:B------:R-:W-:-:S04]  /*1d7a0*/  IMAD.MOV.U32 R3, RZ, RZ, 0x0 ;  /* 0x00000000ff037424 */ /* 0x000fc800078e00ff */
[----:B------:R-:W-:Y:S05]  /*1d7b0*/  RET.REL.NODEC R2 `(matmul_kernel) ;  /* 0xfffffe2802107950 */ /* 0x000fea0003c3ffff */
        .weak           $__internal_1_$__cuda_sm10x_tcgen05_guardrail_trap_phase_invalid_during_alloc
        .type           $__internal_1_$__cuda_sm10x_tcgen05_guardrail_trap_phase_invalid_during_alloc,@function
        .size           $__internal_1_$__cuda_sm10x_tcgen05_guardrail_trap_phase_invalid_during_alloc,($__internal_2_$__cuda_sm10x_tcgen05_guardrail_trap_unallocated_columns_being_dealloced - $__internal_1_$__cuda_sm10x_tcgen05_guardrail_trap_phase_invalid_during_alloc)
$__internal_1_$__cuda_sm10x_tcgen05_guardrail_trap_phase_invalid_during_alloc:
[----:B------:R-:W-:Y:S05]  /*1d7c0*/  BPT.TRAP 0x1 ;  /* 0x000000040000795c */ /* 0x000fea0000300000 */
[----:B------:R-:W-:-:S04]  /*1d7d0*/  IMAD.MOV.U32 R3, RZ, RZ, 0x0 ;  /* 0x00000000ff037424 */ /* 0x000fc800078e00ff */
[----:B------:R-:W-:Y:S05]  /*1d7e0*/  RET.REL.NODEC R2 `(matmul_kernel) ;  /* 0xfffffe2802047950 */ /* 0x000fea0003c3ffff */
        .weak           $__internal_2_$__cuda_sm10x_tcgen05_guardrail_trap_unallocated_columns_being_dealloced
        .type           $__internal_2_$__cuda_sm10x_tcgen05_guardrail_trap_unallocated_columns_being_dealloced,@function
        .size           $__internal_2_$__cuda_sm10x_tcgen05_guardrail_trap_unallocated_columns_being_dealloced,(.L_x_20 - $__internal_2_$__cuda_sm10x_tcgen05_guardrail_trap_unallocated_columns_being_dealloced)
$__internal_2_$__cuda_sm10x_tcgen05_guardrail_trap_unallocated_columns_being_dealloced:
[----:B------:R-:W-:Y:S05]  /*1d7f0*/  BPT.TRAP 0x1 ;  /* 0x000000040000795c */ /* 0x000fea0000300000 */
[----:B------:R-:W-:-:S04]  /*1d800*/  IMAD.MOV.U32 R3, RZ, RZ, 0x0 ;  /* 0x00000000ff037424 */ /* 0x000fc800078e00ff */
[----:B------:R-:W-:Y:S05]  /*1d810*/  RET.REL.NODEC R2 `(matmul_kernel) ;  /* 0xfffffe2402f87950 */ /* 0x000fea0003c3ffff */
.L_x_17:
[----:B------:R-:W-:-:S00]  /*1d820*/  BRA `(.L_x_17) ;  /* 0xfffffffc00fc7947 */ /* 0x000fc0000383ffff */
[----:B------:R-:W-:-:S00]  /*1d830*/  NOP ;  /* 0x0000000000007918 */ /* 0x000fc00000000000 */
        /* <DEDUP_REMOVED lines=12> */
.L_x_20:


//--------------------- .nv.shared.matmul_kernel  --------------------------
	.section	.nv.shared.matmul_kernel,"aw",@nobits
	.sectionflags	@""
	.align	16
	.zero		1024


//--------------------- .nv.shared.reserved.0     --------------------------
	.section	.nv.shared.reserved.0,"aw",@nobits
	.align	8
	.weak		__nv_reservedSMEM_offset_0_alias
	.size		__nv_reservedSMEM_offset_0_alias, 0, 64
	.other		__nv_reservedSMEM_offset_0_alias,@"STO_CUDA_RESERVED_SHARED STV_DEFAULT"
__nv_reservedSMEM_offset_0_alias:
	.zero		0
.nv.shared.reserved.0:
	.zero		64
	.weak		__nv_reservedSMEM_allocation_phase
	.type		__nv_reservedSMEM_allocation_phase,@object
	.size		__nv_reservedSMEM_allocation_phase,(.L_0 - __nv_reservedSMEM_allocation_phase)
__nv_reservedSMEM_allocation_phase:
	.zero		1
.L_0:
	.zero		7
	.weak		__nv_reservedSMEM_devtool_atexit_pc
	.type		__nv_reservedSMEM_devtool_atexit_pc,@object
	.size		__nv_reservedSMEM_devtool_atexit_pc,(__nv_reservedSMEM_allocation_mask - __nv_reservedSMEM_devtool_atexit_pc)
__nv_reservedSMEM_devtool_atexit_pc:
	.zero		8
	.weak		__nv_reservedSMEM_allocation_mask
	.type		__nv_reservedSMEM_allocation_mask,@object
	.size		__nv_reservedSMEM_allocation_mask,(.L_2 - __nv_reservedSMEM_allocation_mask)
__nv_reservedSMEM_allocation_mask:
	.zero		4
.L_2:


//--------------------- .nv.constant0.matmul_kernel --------------------------
	.section	.nv.constant0.matmul_kernel,"a",@progbits
	.sectionflags	@""
	.align	4
.nv.constant0.matmul_kernel:
	.zero		976


//--------------------- SYMBOLS --------------------------

	.type		.nv.reservedSmem.offset0,@object
	.size		.nv.reservedSmem.offset0,0x4
	.type		.nv.reservedSmem.cap,@object
	.size		.nv.reservedSmem.cap,0x4
